//
// Generated by NVIDIA NVVM Compiler
//
// Compiler Build ID: CL-36424714
// Cuda compilation tools, release 13.0, V13.0.88
// Based on NVVM 20.0.0
//

.version 9.0
.target sm_100
.address_size 64

	// .globl	_Z14function_1_gpuPdS_i
.global .align 1 .b8 _ZN34_INTERNAL_7c4f82b9_4_k_cu_7f02780c4cuda3std3__45__cpo5beginE[1];
.global .align 1 .b8 _ZN34_INTERNAL_7c4f82b9_4_k_cu_7f02780c4cuda3std3__45__cpo3endE[1];
.global .align 1 .b8 _ZN34_INTERNAL_7c4f82b9_4_k_cu_7f02780c4cuda3std3__45__cpo6cbeginE[1];
.global .align 1 .b8 _ZN34_INTERNAL_7c4f82b9_4_k_cu_7f02780c4cuda3std3__45__cpo4cendE[1];
.global .align 1 .b8 _ZN34_INTERNAL_7c4f82b9_4_k_cu_7f02780c4cuda3std3__45__cpo6rbeginE[1];
.global .align 1 .b8 _ZN34_INTERNAL_7c4f82b9_4_k_cu_7f02780c4cuda3std3__45__cpo4rendE[1];
.global .align 1 .b8 _ZN34_INTERNAL_7c4f82b9_4_k_cu_7f02780c4cuda3std3__45__cpo7crbeginE[1];
.global .align 1 .b8 _ZN34_INTERNAL_7c4f82b9_4_k_cu_7f02780c4cuda3std3__45__cpo5crendE[1];
.global .align 1 .b8 _ZN34_INTERNAL_7c4f82b9_4_k_cu_7f02780c4cuda3std3__436_GLOBAL__N__7c4f82b9_4_k_cu_7f02780c6ignoreE[1];
.global .align 1 .b8 _ZN34_INTERNAL_7c4f82b9_4_k_cu_7f02780c4cuda3std3__419piecewise_constructE[1];
.global .align 1 .b8 _ZN34_INTERNAL_7c4f82b9_4_k_cu_7f02780c4cuda3std3__48in_placeE[1];
.global .align 1 .b8 _ZN34_INTERNAL_7c4f82b9_4_k_cu_7f02780c4cuda3std3__420unreachable_sentinelE[1];
.global .align 1 .b8 _ZN34_INTERNAL_7c4f82b9_4_k_cu_7f02780c4cuda3std3__47nulloptE[1];
.global .align 1 .b8 _ZN34_INTERNAL_7c4f82b9_4_k_cu_7f02780c4cuda3std3__48unexpectE[1];
.global .align 1 .b8 _ZN34_INTERNAL_7c4f82b9_4_k_cu_7f02780c4cuda3std6ranges3__45__cpo4swapE[1];
.global .align 1 .b8 _ZN34_INTERNAL_7c4f82b9_4_k_cu_7f02780c4cuda3std6ranges3__45__cpo9iter_moveE[1];
.global .align 1 .b8 _ZN34_INTERNAL_7c4f82b9_4_k_cu_7f02780c4cuda3std6ranges3__45__cpo5beginE[1];
.global .align 1 .b8 _ZN34_INTERNAL_7c4f82b9_4_k_cu_7f02780c4cuda3std6ranges3__45__cpo3endE[1];
.global .align 1 .b8 _ZN34_INTERNAL_7c4f82b9_4_k_cu_7f02780c4cuda3std6ranges3__45__cpo6cbeginE[1];
.global .align 1 .b8 _ZN34_INTERNAL_7c4f82b9_4_k_cu_7f02780c4cuda3std6ranges3__45__cpo4cendE[1];
.global .align 1 .b8 _ZN34_INTERNAL_7c4f82b9_4_k_cu_7f02780c4cuda3std6ranges3__45__cpo7advanceE[1];
.global .align 1 .b8 _ZN34_INTERNAL_7c4f82b9_4_k_cu_7f02780c4cuda3std6ranges3__45__cpo9iter_swapE[1];
.global .align 1 .b8 _ZN34_INTERNAL_7c4f82b9_4_k_cu_7f02780c4cuda3std6ranges3__45__cpo4nextE[1];
.global .align 1 .b8 _ZN34_INTERNAL_7c4f82b9_4_k_cu_7f02780c4cuda3std6ranges3__45__cpo4prevE[1];
.global .align 1 .b8 _ZN34_INTERNAL_7c4f82b9_4_k_cu_7f02780c4cuda3std6ranges3__45__cpo4dataE[1];
.global .align 1 .b8 _ZN34_INTERNAL_7c4f82b9_4_k_cu_7f02780c4cuda3std6ranges3__45__cpo5cdataE[1];
.global .align 1 .b8 _ZN34_INTERNAL_7c4f82b9_4_k_cu_7f02780c4cuda3std6ranges3__45__cpo4sizeE[1];
.global .align 1 .b8 _ZN34_INTERNAL_7c4f82b9_4_k_cu_7f02780c4cuda3std6ranges3__45__cpo5ssizeE[1];
.global .align 1 .b8 _ZN34_INTERNAL_7c4f82b9_4_k_cu_7f02780c4cuda3std6ranges3__45__cpo8distanceE[1];
.global .align 1 .b8 _ZN34_INTERNAL_7c4f82b9_4_k_cu_7f02780c6thrust24THRUST_300001_SM_1000_NS8cuda_cub3parE[1];
.global .align 1 .b8 _ZN34_INTERNAL_7c4f82b9_4_k_cu_7f02780c6thrust24THRUST_300001_SM_1000_NS8cuda_cub10par_nosyncE[1];
.global .align 1 .b8 _ZN34_INTERNAL_7c4f82b9_4_k_cu_7f02780c6thrust24THRUST_300001_SM_1000_NS6system6detail10sequential3seqE[1];
.global .align 1 .b8 _ZN34_INTERNAL_7c4f82b9_4_k_cu_7f02780c6thrust24THRUST_300001_SM_1000_NS12placeholders2_1E[1];
.global .align 1 .b8 _ZN34_INTERNAL_7c4f82b9_4_k_cu_7f02780c6thrust24THRUST_300001_SM_1000_NS12placeholders2_2E[1];
.global .align 1 .b8 _ZN34_INTERNAL_7c4f82b9_4_k_cu_7f02780c6thrust24THRUST_300001_SM_1000_NS12placeholders2_3E[1];
.global .align 1 .b8 _ZN34_INTERNAL_7c4f82b9_4_k_cu_7f02780c6thrust24THRUST_300001_SM_1000_NS12placeholders2_4E[1];
.global .align 1 .b8 _ZN34_INTERNAL_7c4f82b9_4_k_cu_7f02780c6thrust24THRUST_300001_SM_1000_NS12placeholders2_5E[1];
.global .align 1 .b8 _ZN34_INTERNAL_7c4f82b9_4_k_cu_7f02780c6thrust24THRUST_300001_SM_1000_NS12placeholders2_6E[1];
.global .align 1 .b8 _ZN34_INTERNAL_7c4f82b9_4_k_cu_7f02780c6thrust24THRUST_300001_SM_1000_NS12placeholders2_7E[1];
.global .align 1 .b8 _ZN34_INTERNAL_7c4f82b9_4_k_cu_7f02780c6thrust24THRUST_300001_SM_1000_NS12placeholders2_8E[1];
.global .align 1 .b8 _ZN34_INTERNAL_7c4f82b9_4_k_cu_7f02780c6thrust24THRUST_300001_SM_1000_NS12placeholders2_9E[1];
.global .align 1 .b8 _ZN34_INTERNAL_7c4f82b9_4_k_cu_7f02780c6thrust24THRUST_300001_SM_1000_NS12placeholders3_10E[1];
.global .align 1 .b8 _ZN34_INTERNAL_7c4f82b9_4_k_cu_7f02780c6thrust24THRUST_300001_SM_1000_NS3seqE[1];

.visible .entry _Z14function_1_gpuPdS_i(
	.param .u64 .ptr .align 1 _Z14function_1_gpuPdS_i_param_0,
	.param .u64 .ptr .align 1 _Z14function_1_gpuPdS_i_param_1,
	.param .u32 _Z14function_1_gpuPdS_i_param_2
)
{
	.reg .pred 	%p<2>;
	.reg .b32 	%r<6>;
	.reg .b64 	%rd<8>;
	.reg .b64 	%fd<3>;

	ld.param.u64 	%rd1, [_Z14function_1_gpuPdS_i_param_0];
	ld.param.u64 	%rd2, [_Z14function_1_gpuPdS_i_param_1];
	ld.param.u32 	%r2, [_Z14function_1_gpuPdS_i_param_2];
	mov.u32 	%r3, %ctaid.x;
	mov.u32 	%r4, %ntid.x;
	mov.u32 	%r5, %tid.x;
	mad.lo.s32 	%r1, %r3, %r4, %r5;
	setp.ge.s32 	%p1, %r1, %r2;
	@%p1 bra 	$L__BB0_2;
	cvta.to.global.u64 	%rd3, %rd1;
	cvta.to.global.u64 	%rd4, %rd2;
	mul.wide.s32 	%rd5, %r1, 8;
	add.s64 	%rd6, %rd3, %rd5;
	ld.global.f64 	%fd1, [%rd6];
	add.s64 	%rd7, %rd4, %rd5;
	add.f64 	%fd2, %fd1, 0d3FF0000000000000;
	st.global.f64 	[%rd7], %fd2;
$L__BB0_2:
	ret;

}
	// .globl	_Z14function_2_gpuPdS_S_i
.visible .entry _Z14function_2_gpuPdS_S_i(
	.param .u64 .ptr .align 1 _Z14function_2_gpuPdS_S_i_param_0,
	.param .u64 .ptr .align 1 _Z14function_2_gpuPdS_S_i_param_1,
	.param .u64 .ptr .align 1 _Z14function_2_gpuPdS_S_i_param_2,
	.param .u32 _Z14function_2_gpuPdS_S_i_param_3
)
{
	.reg .pred 	%p<2>;
	.reg .b32 	%r<6>;
	.reg .b64 	%rd<11>;
	.reg .b64 	%fd<4>;

	ld.param.u64 	%rd1, [_Z14function_2_gpuPdS_S_i_param_0];
	ld.param.u64 	%rd2, [_Z14function_2_gpuPdS_S_i_param_1];
	ld.param.u64 	%rd3, [_Z14function_2_gpuPdS_S_i_param_2];
	ld.param.u32 	%r2, [_Z14function_2_gpuPdS_S_i_param_3];
	mov.u32 	%r3, %ctaid.x;
	mov.u32 	%r4, %ntid.x;
	mov.u32 	%r5, %tid.x;
	mad.lo.s32 	%r1, %r3, %r4, %r5;
	setp.ge.s32 	%p1, %r1, %r2;
	@%p1 bra 	$L__BB1_2;
	cvta.to.global.u64 	%rd4, %rd1;
	cvta.to.global.u64 	%rd5, %rd2;
	cvta.to.global.u64 	%rd6, %rd3;
	mul.wide.s32 	%rd7, %r1, 8;
	add.s64 	%rd8, %rd4, %rd7;
	ld.global.f64 	%fd1, [%rd8];
	add.s64 	%rd9, %rd5, %rd7;
	ld.global.f64 	%fd2, [%rd9];
	add.f64 	%fd3, %fd1, %fd2;
	add.s64 	%rd10, %rd6, %rd7;
	st.global.f64 	[%rd10], %fd3;
$L__BB1_2:
	ret;

}
	// .globl	_Z14function_3_gpuPdS_i
.visible .entry _Z14function_3_gpuPdS_i(
	.param .u64 .ptr .align 1 _Z14function_3_gpuPdS_i_param_0,
	.param .u64 .ptr .align 1 _Z14function_3_gpuPdS_i_param_1,
	.param .u32 _Z14function_3_gpuPdS_i_param_2
)
{
	.reg .pred 	%p<6>;
	.reg .b32 	%r<34>;
	.reg .b64 	%rd<9>;
	.reg .b64 	%fd<46>;

	ld.param.u64 	%rd1, [_Z14function_3_gpuPdS_i_param_0];
	ld.param.u64 	%rd2, [_Z14function_3_gpuPdS_i_param_1];
	ld.param.u32 	%r12, [_Z14function_3_gpuPdS_i_param_2];
	mov.u32 	%r13, %ctaid.x;
	mov.u32 	%r14, %ntid.x;
	mov.u32 	%r15, %tid.x;
	mad.lo.s32 	%r1, %r13, %r14, %r15;
	setp.ge.s32 	%p1, %r1, %r12;
	@%p1 bra 	$L__BB2_9;
	cvta.to.global.u64 	%rd3, %rd1;
	mul.wide.s32 	%rd4, %r1, 8;
	add.s64 	%rd5, %rd3, %rd4;
	ld.global.f64 	%fd43, [%rd5];
	{
	.reg .b32 %temp; 
	mov.b64 	{%temp, %r30}, %fd43;
	}
	{
	.reg .b32 %temp; 
	mov.b64 	{%r31, %temp}, %fd43;
	}
	setp.gt.s32 	%p2, %r30, 1048575;
	mov.b32 	%r32, -1023;
	@%p2 bra 	$L__BB2_3;
	mul.f64 	%fd43, %fd43, 0d4350000000000000;
	{
	.reg .b32 %temp; 
	mov.b64 	{%temp, %r30}, %fd43;
	}
	{
	.reg .b32 %temp; 
	mov.b64 	{%r31, %temp}, %fd43;
	}
	mov.b32 	%r32, -1077;
$L__BB2_3:
	add.s32 	%r18, %r30, -1;
	setp.gt.u32 	%p3, %r18, 2146435070;
	@%p3 bra 	$L__BB2_7;
	shr.u32 	%r21, %r30, 20;
	add.s32 	%r33, %r32, %r21;
	and.b32  	%r22, %r30, 1048575;
	or.b32  	%r23, %r22, 1072693248;
	mov.b64 	%fd44, {%r31, %r23};
	setp.lt.u32 	%p5, %r23, 1073127583;
	@%p5 bra 	$L__BB2_6;
	{
	.reg .b32 %temp; 
	mov.b64 	{%r24, %temp}, %fd44;
	}
	{
	.reg .b32 %temp; 
	mov.b64 	{%temp, %r25}, %fd44;
	}
	add.s32 	%r26, %r25, -1048576;
	mov.b64 	%fd44, {%r24, %r26};
	add.s32 	%r33, %r33, 1;
$L__BB2_6:
	add.f64 	%fd11, %fd44, 0dBFF0000000000000;
	add.f64 	%fd12, %fd44, 0d3FF0000000000000;
	rcp.approx.ftz.f64 	%fd13, %fd12;
	neg.f64 	%fd14, %fd12;
	fma.rn.f64 	%fd15, %fd14, %fd13, 0d3FF0000000000000;
	fma.rn.f64 	%fd16, %fd15, %fd15, %fd15;
	fma.rn.f64 	%fd17, %fd16, %fd13, %fd13;
	mul.f64 	%fd18, %fd11, %fd17;
	fma.rn.f64 	%fd19, %fd11, %fd17, %fd18;
	mul.f64 	%fd20, %fd19, %fd19;
	fma.rn.f64 	%fd21, %fd20, 0d3EB1380B3AE80F1E, 0d3ED0EE258B7A8B04;
	fma.rn.f64 	%fd22, %fd21, %fd20, 0d3EF3B2669F02676F;
	fma.rn.f64 	%fd23, %fd22, %fd20, 0d3F1745CBA9AB0956;
	fma.rn.f64 	%fd24, %fd23, %fd20, 0d3F3C71C72D1B5154;
	fma.rn.f64 	%fd25, %fd24, %fd20, 0d3F624924923BE72D;
	fma.rn.f64 	%fd26, %fd25, %fd20, 0d3F8999999999A3C4;
	fma.rn.f64 	%fd27, %fd26, %fd20, 0d3FB5555555555554;
	sub.f64 	%fd28, %fd11, %fd19;
	add.f64 	%fd29, %fd28, %fd28;
	neg.f64 	%fd30, %fd19;
	fma.rn.f64 	%fd31, %fd30, %fd11, %fd29;
	mul.f64 	%fd32, %fd17, %fd31;
	mul.f64 	%fd33, %fd20, %fd27;
	fma.rn.f64 	%fd34, %fd33, %fd19, %fd32;
	xor.b32  	%r27, %r33, -2147483648;
	mov.b32 	%r28, 1127219200;
	mov.b64 	%fd35, {%r27, %r28};
	mov.b32 	%r29, -2147483648;
	mov.b64 	%fd36, {%r29, %r28};
	sub.f64 	%fd37, %fd35, %fd36;
	fma.rn.f64 	%fd38, %fd37, 0d3FE62E42FEFA39EF, %fd19;
	fma.rn.f64 	%fd39, %fd37, 0dBFE62E42FEFA39EF, %fd38;
	sub.f64 	%fd40, %fd39, %fd19;
	sub.f64 	%fd41, %fd34, %fd40;
	fma.rn.f64 	%fd42, %fd37, 0d3C7ABC9E3B39803F, %fd41;
	add.f64 	%fd45, %fd38, %fd42;
	bra.uni 	$L__BB2_8;
$L__BB2_7:
	fma.rn.f64 	%fd10, %fd43, 0d7FF0000000000000, 0d7FF0000000000000;
	{
	.reg .b32 %temp; 
	mov.b64 	{%temp, %r19}, %fd43;
	}
	and.b32  	%r20, %r19, 2147483647;
	setp.eq.s32 	%p4, %r20, 0;
	selp.f64 	%fd45, 0dFFF0000000000000, %fd10, %p4;
$L__BB2_8:
	cvta.to.global.u64 	%rd6, %rd2;
	add.s64 	%rd8, %rd6, %rd4;
	st.global.f64 	[%rd8], %fd45;
$L__BB2_9:
	ret;

}
	// .globl	_Z14function_4_gpuPdS_i
.visible .entry _Z14function_4_gpuPdS_i(
	.param .u64 .ptr .align 1 _Z14function_4_gpuPdS_i_param_0,
	.param .u64 .ptr .align 1 _Z14function_4_gpuPdS_i_param_1,
	.param .u32 _Z14function_4_gpuPdS_i_param_2
)
{
	.reg .pred 	%p<5>;
	.reg .b32 	%r<21>;
	.reg .b32 	%f<3>;
	.reg .b64 	%rd<9>;
	.reg .b64 	%fd<26>;

	ld.param.u64 	%rd1, [_Z14function_4_gpuPdS_i_param_0];
	ld.param.u64 	%rd2, [_Z14function_4_gpuPdS_i_param_1];
	ld.param.u32 	%r5, [_Z14function_4_gpuPdS_i_param_2];
	mov.u32 	%r6, %ctaid.x;
	mov.u32 	%r7, %ntid.x;
	mov.u32 	%r8, %tid.x;
	mad.lo.s32 	%r1, %r6, %r7, %r8;
	setp.ge.s32 	%p1, %r1, %r5;
	@%p1 bra 	$L__BB3_5;
	cvta.to.global.u64 	%rd3, %rd2;
	mul.wide.s32 	%rd4, %r1, 8;
	add.s64 	%rd5, %rd3, %rd4;
	ld.global.f64 	%fd1, [%rd5];
	fma.rn.f64 	%fd6, %fd1, 0d3FF71547652B82FE, 0d4338000000000000;
	{
	.reg .b32 %temp; 
	mov.b64 	{%r2, %temp}, %fd6;
	}
	mov.f64 	%fd7, 0dC338000000000000;
	add.rn.f64 	%fd8, %fd6, %fd7;
	fma.rn.f64 	%fd9, %fd8, 0dBFE62E42FEFA39EF, %fd1;
	fma.rn.f64 	%fd10, %fd8, 0dBC7ABC9E3B39803F, %fd9;
	fma.rn.f64 	%fd11, %fd10, 0d3E5ADE1569CE2BDF, 0d3E928AF3FCA213EA;
	fma.rn.f64 	%fd12, %fd11, %fd10, 0d3EC71DEE62401315;
	fma.rn.f64 	%fd13, %fd12, %fd10, 0d3EFA01997C89EB71;
	fma.rn.f64 	%fd14, %fd13, %fd10, 0d3F2A01A014761F65;
	fma.rn.f64 	%fd15, %fd14, %fd10, 0d3F56C16C1852B7AF;
	fma.rn.f64 	%fd16, %fd15, %fd10, 0d3F81111111122322;
	fma.rn.f64 	%fd17, %fd16, %fd10, 0d3FA55555555502A1;
	fma.rn.f64 	%fd18, %fd17, %fd10, 0d3FC5555555555511;
	fma.rn.f64 	%fd19, %fd18, %fd10, 0d3FE000000000000B;
	fma.rn.f64 	%fd20, %fd19, %fd10, 0d3FF0000000000000;
	fma.rn.f64 	%fd21, %fd20, %fd10, 0d3FF0000000000000;
	{
	.reg .b32 %temp; 
	mov.b64 	{%r3, %temp}, %fd21;
	}
	{
	.reg .b32 %temp; 
	mov.b64 	{%temp, %r4}, %fd21;
	}
	shl.b32 	%r9, %r2, 20;
	add.s32 	%r10, %r9, %r4;
	mov.b64 	%fd25, {%r3, %r10};
	{
	.reg .b32 %temp; 
	mov.b64 	{%temp, %r11}, %fd1;
	}
	mov.b32 	%f2, %r11;
	abs.f32 	%f1, %f2;
	setp.lt.f32 	%p2, %f1, 0f4086232B;
	@%p2 bra 	$L__BB3_4;
	setp.lt.f64 	%p3, %fd1, 0d0000000000000000;
	add.f64 	%fd22, %fd1, 0d7FF0000000000000;
	selp.f64 	%fd25, 0d0000000000000000, %fd22, %p3;
	setp.geu.f32 	%p4, %f1, 0f40874800;
	@%p4 bra 	$L__BB3_4;
	shr.u32 	%r12, %r2, 31;
	add.s32 	%r13, %r2, %r12;
	shr.s32 	%r14, %r13, 1;
	shl.b32 	%r15, %r14, 20;
	add.s32 	%r16, %r4, %r15;
	mov.b64 	%fd23, {%r3, %r16};
	sub.s32 	%r17, %r2, %r14;
	shl.b32 	%r18, %r17, 20;
	add.s32 	%r19, %r18, 1072693248;
	mov.b32 	%r20, 0;
	mov.b64 	%fd24, {%r20, %r19};
	mul.f64 	%fd25, %fd24, %fd23;
$L__BB3_4:
	cvta.to.global.u64 	%rd6, %rd1;
	add.s64 	%rd8, %rd6, %rd4;
	st.global.f64 	[%rd8], %fd25;
$L__BB3_5:
	ret;

}
	// .globl	_Z14gpu_add_scalariPdd
.visible .entry _Z14gpu_add_scalariPdd(
	.param .u32 _Z14gpu_add_scalariPdd_param_0,
	.param .u64 .ptr .align 1 _Z14gpu_add_scalariPdd_param_1,
	.param .f64 _Z14gpu_add_scalariPdd_param_2
)
{
	.reg .pred 	%p<2>;
	.reg .b32 	%r<6>;
	.reg .b64 	%rd<5>;
	.reg .b64 	%fd<4>;

	ld.param.u32 	%r2, [_Z14gpu_add_scalariPdd_param_0];
	ld.param.u64 	%rd1, [_Z14gpu_add_scalariPdd_param_1];
	ld.param.f64 	%fd1, [_Z14gpu_add_scalariPdd_param_2];
	mov.u32 	%r3, %ctaid.x;
	mov.u32 	%r4, %ntid.x;
	mov.u32 	%r5, %tid.x;
	mad.lo.s32 	%r1, %r3, %r4, %r5;
	setp.ge.s32 	%p1, %r1, %r2;
	@%p1 bra 	$L__BB4_2;
	cvta.to.global.u64 	%rd2, %rd1;
	mul.wide.s32 	%rd3, %r1, 8;
	add.s64 	%rd4, %rd2, %rd3;
	ld.global.f64 	%fd2, [%rd4];
	add.f64 	%fd3, %fd1, %fd2;
	st.global.f64 	[%rd4], %fd3;
$L__BB4_2:
	ret;

}
	// .globl	_ZN3cub18CUB_300001_SM_10006detail11EmptyKernelIvEEvv
.visible .entry _ZN3cub18CUB_300001_SM_10006detail11EmptyKernelIvEEvv()
{


	ret;

}
	// .globl	_ZN3cub18CUB_300001_SM_10006detail9transform16transform_kernelINS2_10policy_hubILb1EN4cuda3std3__45tupleIJN6thrust24THRUST_300001_SM_1000_NS6detail15normal_iteratorINSA_10device_ptrIdEEEEEEEE10policy1000Ei16thrust_function1SF_JPdEEEvT0_iT1_T2_DpNS2_10kernel_argIT3_EE
.visible .entry _ZN3cub18CUB_300001_SM_10006detail9transform16transform_kernelINS2_10policy_hubILb1EN4cuda3std3__45tupleIJN6thrust24THRUST_300001_SM_1000_NS6detail15normal_iteratorINSA_10device_ptrIdEEEEEEEE10policy1000Ei16thrust_function1SF_JPdEEEvT0_iT1_T2_DpNS2_10kernel_argIT3_EE(
	.param .u32 _ZN3cub18CUB_300001_SM_10006detail9transform16transform_kernelINS2_10policy_hubILb1EN4cuda3std3__45tupleIJN6thrust24THRUST_300001_SM_1000_NS6detail15normal_iteratorINSA_10device_ptrIdEEEEEEEE10policy1000Ei16thrust_function1SF_JPdEEEvT0_iT1_T2_DpNS2_10kernel_argIT3_EE_param_0,
	.param .u32 _ZN3cub18CUB_300001_SM_10006detail9transform16transform_kernelINS2_10policy_hubILb1EN4cuda3std3__45tupleIJN6thrust24THRUST_300001_SM_1000_NS6detail15normal_iteratorINSA_10device_ptrIdEEEEEEEE10policy1000Ei16thrust_function1SF_JPdEEEvT0_iT1_T2_DpNS2_10kernel_argIT3_EE_param_1,
	.param .align 1 .b8 _ZN3cub18CUB_300001_SM_10006detail9transform16transform_kernelINS2_10policy_hubILb1EN4cuda3std3__45tupleIJN6thrust24THRUST_300001_SM_1000_NS6detail15normal_iteratorINSA_10device_ptrIdEEEEEEEE10policy1000Ei16thrust_function1SF_JPdEEEvT0_iT1_T2_DpNS2_10kernel_argIT3_EE_param_2[1],
	.param .align 8 .b8 _ZN3cub18CUB_300001_SM_10006detail9transform16transform_kernelINS2_10policy_hubILb1EN4cuda3std3__45tupleIJN6thrust24THRUST_300001_SM_1000_NS6detail15normal_iteratorINSA_10device_ptrIdEEEEEEEE10policy1000Ei16thrust_function1SF_JPdEEEvT0_iT1_T2_DpNS2_10kernel_argIT3_EE_param_3[8],
	.param .align 8 .b8 _ZN3cub18CUB_300001_SM_10006detail9transform16transform_kernelINS2_10policy_hubILb1EN4cuda3std3__45tupleIJN6thrust24THRUST_300001_SM_1000_NS6detail15normal_iteratorINSA_10device_ptrIdEEEEEEEE10policy1000Ei16thrust_function1SF_JPdEEEvT0_iT1_T2_DpNS2_10kernel_argIT3_EE_param_4[16]
)
.maxntid 128
{
	.reg .pred 	%p<37>;
	.reg .b32 	%r<84>;
	.reg .b64 	%rd<66>;
	.reg .b64 	%fd<89>;

	ld.param.u32 	%r50, [_ZN3cub18CUB_300001_SM_10006detail9transform16transform_kernelINS2_10policy_hubILb1EN4cuda3std3__45tupleIJN6thrust24THRUST_300001_SM_1000_NS6detail15normal_iteratorINSA_10device_ptrIdEEEEEEEE10policy1000Ei16thrust_function1SF_JPdEEEvT0_iT1_T2_DpNS2_10kernel_argIT3_EE_param_0];
	ld.param.u64 	%rd15, [_ZN3cub18CUB_300001_SM_10006detail9transform16transform_kernelINS2_10policy_hubILb1EN4cuda3std3__45tupleIJN6thrust24THRUST_300001_SM_1000_NS6detail15normal_iteratorINSA_10device_ptrIdEEEEEEEE10policy1000Ei16thrust_function1SF_JPdEEEvT0_iT1_T2_DpNS2_10kernel_argIT3_EE_param_4];
	ld.param.u64 	%rd16, [_ZN3cub18CUB_300001_SM_10006detail9transform16transform_kernelINS2_10policy_hubILb1EN4cuda3std3__45tupleIJN6thrust24THRUST_300001_SM_1000_NS6detail15normal_iteratorINSA_10device_ptrIdEEEEEEEE10policy1000Ei16thrust_function1SF_JPdEEEvT0_iT1_T2_DpNS2_10kernel_argIT3_EE_param_3];
	ld.param.u32 	%r49, [_ZN3cub18CUB_300001_SM_10006detail9transform16transform_kernelINS2_10policy_hubILb1EN4cuda3std3__45tupleIJN6thrust24THRUST_300001_SM_1000_NS6detail15normal_iteratorINSA_10device_ptrIdEEEEEEEE10policy1000Ei16thrust_function1SF_JPdEEEvT0_iT1_T2_DpNS2_10kernel_argIT3_EE_param_1];
	cvta.to.global.u64 	%rd1, %rd16;
	cvta.to.global.u64 	%rd2, %rd15;
	shl.b32 	%r1, %r49, 7;
	mov.u32 	%r51, %ctaid.x;
	mul.lo.s32 	%r2, %r1, %r51;
	sub.s32 	%r3, %r50, %r2;
	min.s32 	%r4, %r1, %r3;
	shl.b32 	%r5, %r4, 3;
	mov.u32 	%r6, %tid.x;
	shl.b32 	%r72, %r6, 7;
	setp.ge.s32 	%p1, %r72, %r5;
	@%p1 bra 	$L__BB6_3;
	mul.wide.u32 	%rd17, %r6, 128;
	add.s64 	%rd18, %rd2, %rd17;
	mul.wide.s32 	%rd19, %r2, 8;
	add.s64 	%rd64, %rd18, %rd19;
$L__BB6_2:
	.pragma "nounroll";
	// begin inline asm
	prefetch.global.L2 [%rd64];
	// end inline asm
	add.s32 	%r72, %r72, 16384;
	add.s64 	%rd64, %rd64, 16384;
	setp.lt.s32 	%p2, %r72, %r5;
	@%p2 bra 	$L__BB6_2;
$L__BB6_3:
	mul.wide.s32 	%rd21, %r2, 8;
	add.s64 	%rd6, %rd2, %rd21;
	add.s64 	%rd7, %rd1, %rd21;
	setp.gt.s32 	%p3, %r1, %r3;
	@%p3 bra 	$L__BB6_17;
	setp.lt.s32 	%p4, %r49, 1;
	@%p4 bra 	$L__BB6_58;
	and.b32  	%r10, %r49, 15;
	setp.lt.u32 	%p5, %r49, 16;
	mov.b32 	%r79, 0;
	@%p5 bra 	$L__BB6_8;
	and.b32  	%r79, %r49, 2147483632;
	neg.s32 	%r74, %r79;
	add.s32 	%r73, %r6, 1152;
	mul.wide.u32 	%rd22, %r6, 8;
	or.b64  	%rd65, %rd22, 8192;
$L__BB6_7:
	.pragma "nounroll";
	mul.wide.s32 	%rd23, %r73, 8;
	add.s64 	%rd24, %rd23, 3072;
	add.s64 	%rd25, %rd6, %rd65;
	ld.global.f64 	%fd1, [%rd25+-8192];
	add.f64 	%fd2, %fd1, 0d3FF0000000000000;
	add.s64 	%rd26, %rd7, %rd65;
	st.global.f64 	[%rd26+-8192], %fd2;
	ld.global.f64 	%fd3, [%rd25+-7168];
	add.f64 	%fd4, %fd3, 0d3FF0000000000000;
	st.global.f64 	[%rd26+-7168], %fd4;
	ld.global.f64 	%fd5, [%rd25+-6144];
	add.f64 	%fd6, %fd5, 0d3FF0000000000000;
	st.global.f64 	[%rd26+-6144], %fd6;
	ld.global.f64 	%fd7, [%rd25+-5120];
	add.f64 	%fd8, %fd7, 0d3FF0000000000000;
	st.global.f64 	[%rd26+-5120], %fd8;
	ld.global.f64 	%fd9, [%rd25+-4096];
	add.f64 	%fd10, %fd9, 0d3FF0000000000000;
	st.global.f64 	[%rd26+-4096], %fd10;
	ld.global.f64 	%fd11, [%rd25+-3072];
	add.f64 	%fd12, %fd11, 0d3FF0000000000000;
	st.global.f64 	[%rd26+-3072], %fd12;
	ld.global.f64 	%fd13, [%rd25+-2048];
	add.f64 	%fd14, %fd13, 0d3FF0000000000000;
	st.global.f64 	[%rd26+-2048], %fd14;
	ld.global.f64 	%fd15, [%rd25+-1024];
	add.f64 	%fd16, %fd15, 0d3FF0000000000000;
	st.global.f64 	[%rd26+-1024], %fd16;
	ld.global.f64 	%fd17, [%rd25];
	add.f64 	%fd18, %fd17, 0d3FF0000000000000;
	st.global.f64 	[%rd26], %fd18;
	add.s64 	%rd27, %rd6, %rd24;
	ld.global.f64 	%fd19, [%rd27+-3072];
	add.f64 	%fd20, %fd19, 0d3FF0000000000000;
	add.s64 	%rd28, %rd7, %rd24;
	st.global.f64 	[%rd28+-3072], %fd20;
	ld.global.f64 	%fd21, [%rd27+-2048];
	add.f64 	%fd22, %fd21, 0d3FF0000000000000;
	st.global.f64 	[%rd28+-2048], %fd22;
	ld.global.f64 	%fd23, [%rd27+-1024];
	add.f64 	%fd24, %fd23, 0d3FF0000000000000;
	st.global.f64 	[%rd28+-1024], %fd24;
	ld.global.f64 	%fd25, [%rd27];
	add.f64 	%fd26, %fd25, 0d3FF0000000000000;
	st.global.f64 	[%rd28], %fd26;
	ld.global.f64 	%fd27, [%rd27+1024];
	add.f64 	%fd28, %fd27, 0d3FF0000000000000;
	st.global.f64 	[%rd28+1024], %fd28;
	ld.global.f64 	%fd29, [%rd27+2048];
	add.f64 	%fd30, %fd29, 0d3FF0000000000000;
	st.global.f64 	[%rd28+2048], %fd30;
	ld.global.f64 	%fd31, [%rd27+3072];
	add.f64 	%fd32, %fd31, 0d3FF0000000000000;
	st.global.f64 	[%rd28+3072], %fd32;
	add.s32 	%r74, %r74, 16;
	add.s32 	%r73, %r73, 2048;
	add.s64 	%rd65, %rd65, 16384;
	setp.eq.s32 	%p6, %r74, 0;
	@%p6 bra 	$L__BB6_8;
	bra.uni 	$L__BB6_7;
$L__BB6_8:
	setp.eq.s32 	%p7, %r10, 0;
	@%p7 bra 	$L__BB6_58;
	and.b32  	%r37, %r49, 7;
	setp.lt.u32 	%p8, %r10, 8;
	@%p8 bra 	$L__BB6_11;
	shl.b32 	%r53, %r79, 7;
	add.s32 	%r54, %r53, %r6;
	mul.wide.s32 	%rd29, %r54, 8;
	add.s64 	%rd30, %rd6, %rd29;
	ld.global.f64 	%fd33, [%rd30];
	add.f64 	%fd34, %fd33, 0d3FF0000000000000;
	add.s64 	%rd31, %rd7, %rd29;
	st.global.f64 	[%rd31], %fd34;
	ld.global.f64 	%fd35, [%rd30+1024];
	add.f64 	%fd36, %fd35, 0d3FF0000000000000;
	st.global.f64 	[%rd31+1024], %fd36;
	ld.global.f64 	%fd37, [%rd30+2048];
	add.f64 	%fd38, %fd37, 0d3FF0000000000000;
	st.global.f64 	[%rd31+2048], %fd38;
	ld.global.f64 	%fd39, [%rd30+3072];
	add.f64 	%fd40, %fd39, 0d3FF0000000000000;
	st.global.f64 	[%rd31+3072], %fd40;
	ld.global.f64 	%fd41, [%rd30+4096];
	add.f64 	%fd42, %fd41, 0d3FF0000000000000;
	st.global.f64 	[%rd31+4096], %fd42;
	ld.global.f64 	%fd43, [%rd30+5120];
	add.f64 	%fd44, %fd43, 0d3FF0000000000000;
	st.global.f64 	[%rd31+5120], %fd44;
	ld.global.f64 	%fd45, [%rd30+6144];
	add.f64 	%fd46, %fd45, 0d3FF0000000000000;
	st.global.f64 	[%rd31+6144], %fd46;
	ld.global.f64 	%fd47, [%rd30+7168];
	add.f64 	%fd48, %fd47, 0d3FF0000000000000;
	st.global.f64 	[%rd31+7168], %fd48;
	add.s32 	%r79, %r79, 8;
$L__BB6_11:
	setp.eq.s32 	%p9, %r37, 0;
	@%p9 bra 	$L__BB6_58;
	and.b32  	%r40, %r49, 3;
	setp.lt.u32 	%p10, %r37, 4;
	@%p10 bra 	$L__BB6_14;
	shl.b32 	%r55, %r79, 7;
	add.s32 	%r56, %r55, %r6;
	mul.wide.s32 	%rd32, %r56, 8;
	add.s64 	%rd33, %rd6, %rd32;
	ld.global.f64 	%fd49, [%rd33];
	add.f64 	%fd50, %fd49, 0d3FF0000000000000;
	add.s64 	%rd34, %rd7, %rd32;
	st.global.f64 	[%rd34], %fd50;
	ld.global.f64 	%fd51, [%rd33+1024];
	add.f64 	%fd52, %fd51, 0d3FF0000000000000;
	st.global.f64 	[%rd34+1024], %fd52;
	ld.global.f64 	%fd53, [%rd33+2048];
	add.f64 	%fd54, %fd53, 0d3FF0000000000000;
	st.global.f64 	[%rd34+2048], %fd54;
	ld.global.f64 	%fd55, [%rd33+3072];
	add.f64 	%fd56, %fd55, 0d3FF0000000000000;
	st.global.f64 	[%rd34+3072], %fd56;
	add.s32 	%r79, %r79, 4;
$L__BB6_14:
	setp.eq.s32 	%p11, %r40, 0;
	@%p11 bra 	$L__BB6_58;
	shl.b32 	%r57, %r79, 7;
	add.s32 	%r83, %r6, %r57;
	neg.s32 	%r82, %r40;
$L__BB6_16:
	.pragma "nounroll";
	mul.wide.s32 	%rd36, %r83, 8;
	add.s64 	%rd37, %rd7, %rd36;
	add.s64 	%rd38, %rd6, %rd36;
	ld.global.f64 	%fd57, [%rd38];
	add.f64 	%fd58, %fd57, 0d3FF0000000000000;
	st.global.f64 	[%rd37], %fd58;
	add.s32 	%r83, %r83, 128;
	add.s32 	%r82, %r82, 1;
	setp.ne.s32 	%p12, %r82, 0;
	@%p12 bra 	$L__BB6_16;
	bra.uni 	$L__BB6_58;
$L__BB6_17:
	setp.lt.s32 	%p13, %r49, 1;
	@%p13 bra 	$L__BB6_58;
	and.b32  	%r14, %r49, 7;
	setp.lt.u32 	%p14, %r49, 8;
	mov.b32 	%r76, 0;
	@%p14 bra 	$L__BB6_37;
	and.b32  	%r76, %r49, 2147483640;
	mov.b32 	%r75, 0;
$L__BB6_20:
	.pragma "nounroll";
	shl.b32 	%r60, %r75, 7;
	add.s32 	%r21, %r60, %r6;
	setp.ge.s32 	%p15, %r21, %r4;
	@%p15 bra 	$L__BB6_22;
	mul.wide.u32 	%rd39, %r21, 8;
	add.s64 	%rd40, %rd6, %rd39;
	ld.global.f64 	%fd59, [%rd40];
	add.f64 	%fd60, %fd59, 0d3FF0000000000000;
	add.s64 	%rd41, %rd7, %rd39;
	st.global.f64 	[%rd41], %fd60;
$L__BB6_22:
	add.s32 	%r61, %r21, 128;
	setp.ge.s32 	%p16, %r61, %r4;
	mul.wide.s32 	%rd42, %r61, 8;
	add.s64 	%rd11, %rd6, %rd42;
	add.s64 	%rd12, %rd7, %rd42;
	@%p16 bra 	$L__BB6_24;
	ld.global.f64 	%fd61, [%rd11];
	add.f64 	%fd62, %fd61, 0d3FF0000000000000;
	st.global.f64 	[%rd12], %fd62;
$L__BB6_24:
	add.s32 	%r62, %r21, 256;
	setp.ge.s32 	%p17, %r62, %r4;
	@%p17 bra 	$L__BB6_26;
	ld.global.f64 	%fd63, [%rd11+1024];
	add.f64 	%fd64, %fd63, 0d3FF0000000000000;
	st.global.f64 	[%rd12+1024], %fd64;
$L__BB6_26:
	add.s32 	%r63, %r21, 384;
	setp.ge.s32 	%p18, %r63, %r4;
	@%p18 bra 	$L__BB6_28;
	ld.global.f64 	%fd65, [%rd11+2048];
	add.f64 	%fd66, %fd65, 0d3FF0000000000000;
	st.global.f64 	[%rd12+2048], %fd66;
$L__BB6_28:
	add.s32 	%r64, %r21, 512;
	setp.ge.s32 	%p19, %r64, %r4;
	@%p19 bra 	$L__BB6_30;
	ld.global.f64 	%fd67, [%rd11+3072];
	add.f64 	%fd68, %fd67, 0d3FF0000000000000;
	st.global.f64 	[%rd12+3072], %fd68;
$L__BB6_30:
	add.s32 	%r65, %r21, 640;
	setp.ge.s32 	%p20, %r65, %r4;
	@%p20 bra 	$L__BB6_32;
	ld.global.f64 	%fd69, [%rd11+4096];
	add.f64 	%fd70, %fd69, 0d3FF0000000000000;
	st.global.f64 	[%rd12+4096], %fd70;
$L__BB6_32:
	add.s32 	%r66, %r21, 768;
	setp.ge.s32 	%p21, %r66, %r4;
	@%p21 bra 	$L__BB6_34;
	ld.global.f64 	%fd71, [%rd11+5120];
	add.f64 	%fd72, %fd71, 0d3FF0000000000000;
	st.global.f64 	[%rd12+5120], %fd72;
$L__BB6_34:
	add.s32 	%r67, %r21, 896;
	setp.ge.s32 	%p22, %r67, %r4;
	@%p22 bra 	$L__BB6_36;
	ld.global.f64 	%fd73, [%rd11+6144];
	add.f64 	%fd74, %fd73, 0d3FF0000000000000;
	st.global.f64 	[%rd12+6144], %fd74;
$L__BB6_36:
	add.s32 	%r75, %r75, 8;
	setp.ne.s32 	%p23, %r75, %r76;
	@%p23 bra 	$L__BB6_20;
$L__BB6_37:
	setp.eq.s32 	%p24, %r14, 0;
	@%p24 bra 	$L__BB6_58;
	and.b32  	%r24, %r49, 3;
	setp.lt.u32 	%p25, %r14, 4;
	@%p25 bra 	$L__BB6_48;
	shl.b32 	%r68, %r76, 7;
	add.s32 	%r25, %r68, %r6;
	setp.ge.s32 	%p26, %r25, %r4;
	@%p26 bra 	$L__BB6_41;
	mul.wide.s32 	%rd43, %r25, 8;
	add.s64 	%rd44, %rd6, %rd43;
	ld.global.f64 	%fd75, [%rd44];
	add.f64 	%fd76, %fd75, 0d3FF0000000000000;
	add.s64 	%rd45, %rd7, %rd43;
	st.global.f64 	[%rd45], %fd76;
$L__BB6_41:
	add.s32 	%r26, %r25, 128;
	setp.ge.s32 	%p27, %r26, %r4;
	@%p27 bra 	$L__BB6_43;
	mul.wide.s32 	%rd46, %r26, 8;
	add.s64 	%rd47, %rd6, %rd46;
	ld.global.f64 	%fd77, [%rd47];
	add.f64 	%fd78, %fd77, 0d3FF0000000000000;
	add.s64 	%rd48, %rd7, %rd46;
	st.global.f64 	[%rd48], %fd78;
$L__BB6_43:
	add.s32 	%r27, %r25, 256;
	setp.ge.s32 	%p28, %r27, %r4;
	@%p28 bra 	$L__BB6_45;
	mul.wide.s32 	%rd49, %r27, 8;
	add.s64 	%rd50, %rd6, %rd49;
	ld.global.f64 	%fd79, [%rd50];
	add.f64 	%fd80, %fd79, 0d3FF0000000000000;
	add.s64 	%rd51, %rd7, %rd49;
	st.global.f64 	[%rd51], %fd80;
$L__BB6_45:
	add.s32 	%r28, %r25, 384;
	setp.ge.s32 	%p29, %r28, %r4;
	@%p29 bra 	$L__BB6_47;
	mul.wide.s32 	%rd52, %r28, 8;
	add.s64 	%rd53, %rd6, %rd52;
	ld.global.f64 	%fd81, [%rd53];
	add.f64 	%fd82, %fd81, 0d3FF0000000000000;
	add.s64 	%rd54, %rd7, %rd52;
	st.global.f64 	[%rd54], %fd82;
$L__BB6_47:
	add.s32 	%r76, %r76, 4;
$L__BB6_48:
	setp.eq.s32 	%p30, %r24, 0;
	@%p30 bra 	$L__BB6_58;
	setp.eq.s32 	%p31, %r24, 1;
	@%p31 bra 	$L__BB6_55;
	shl.b32 	%r69, %r76, 7;
	add.s32 	%r31, %r69, %r6;
	setp.ge.s32 	%p32, %r31, %r4;
	@%p32 bra 	$L__BB6_52;
	mul.wide.s32 	%rd55, %r31, 8;
	add.s64 	%rd56, %rd6, %rd55;
	ld.global.f64 	%fd83, [%rd56];
	add.f64 	%fd84, %fd83, 0d3FF0000000000000;
	add.s64 	%rd57, %rd7, %rd55;
	st.global.f64 	[%rd57], %fd84;
$L__BB6_52:
	add.s32 	%r32, %r31, 128;
	setp.ge.s32 	%p33, %r32, %r4;
	@%p33 bra 	$L__BB6_54;
	mul.wide.s32 	%rd58, %r32, 8;
	add.s64 	%rd59, %rd6, %rd58;
	ld.global.f64 	%fd85, [%rd59];
	add.f64 	%fd86, %fd85, 0d3FF0000000000000;
	add.s64 	%rd60, %rd7, %rd58;
	st.global.f64 	[%rd60], %fd86;
$L__BB6_54:
	add.s32 	%r76, %r76, 2;
$L__BB6_55:
	and.b32  	%r70, %r49, 1;
	setp.eq.b32 	%p34, %r70, 1;
	not.pred 	%p35, %p34;
	@%p35 bra 	$L__BB6_58;
	shl.b32 	%r71, %r76, 7;
	add.s32 	%r35, %r71, %r6;
	setp.ge.s32 	%p36, %r35, %r4;
	@%p36 bra 	$L__BB6_58;
	mul.wide.s32 	%rd61, %r35, 8;
	add.s64 	%rd62, %rd6, %rd61;
	ld.global.f64 	%fd87, [%rd62];
	add.f64 	%fd88, %fd87, 0d3FF0000000000000;
	add.s64 	%rd63, %rd7, %rd61;
	st.global.f64 	[%rd63], %fd88;
$L__BB6_58:
	ret;

}
	// .globl	_ZN3cub18CUB_300001_SM_10006detail9transform16transform_kernelINS2_10policy_hubILb1EN4cuda3std3__45tupleIJN6thrust24THRUST_300001_SM_1000_NS6detail15normal_iteratorINSA_10device_ptrIdEEEEEEEE10policy1000El16thrust_function1SF_JPdEEEvT0_iT1_T2_DpNS2_10kernel_argIT3_EE
.visible .entry _ZN3cub18CUB_300001_SM_10006detail9transform16transform_kernelINS2_10policy_hubILb1EN4cuda3std3__45tupleIJN6thrust24THRUST_300001_SM_1000_NS6detail15normal_iteratorINSA_10device_ptrIdEEEEEEEE10policy1000El16thrust_function1SF_JPdEEEvT0_iT1_T2_DpNS2_10kernel_argIT3_EE(
	.param .u64 _ZN3cub18CUB_300001_SM_10006detail9transform16transform_kernelINS2_10policy_hubILb1EN4cuda3std3__45tupleIJN6thrust24THRUST_300001_SM_1000_NS6detail15normal_iteratorINSA_10device_ptrIdEEEEEEEE10policy1000El16thrust_function1SF_JPdEEEvT0_iT1_T2_DpNS2_10kernel_argIT3_EE_param_0,
	.param .u32 _ZN3cub18CUB_300001_SM_10006detail9transform16transform_kernelINS2_10policy_hubILb1EN4cuda3std3__45tupleIJN6thrust24THRUST_300001_SM_1000_NS6detail15normal_iteratorINSA_10device_ptrIdEEEEEEEE10policy1000El16thrust_function1SF_JPdEEEvT0_iT1_T2_DpNS2_10kernel_argIT3_EE_param_1,
	.param .align 1 .b8 _ZN3cub18CUB_300001_SM_10006detail9transform16transform_kernelINS2_10policy_hubILb1EN4cuda3std3__45tupleIJN6thrust24THRUST_300001_SM_1000_NS6detail15normal_iteratorINSA_10device_ptrIdEEEEEEEE10policy1000El16thrust_function1SF_JPdEEEvT0_iT1_T2_DpNS2_10kernel_argIT3_EE_param_2[1],
	.param .align 8 .b8 _ZN3cub18CUB_300001_SM_10006detail9transform16transform_kernelINS2_10policy_hubILb1EN4cuda3std3__45tupleIJN6thrust24THRUST_300001_SM_1000_NS6detail15normal_iteratorINSA_10device_ptrIdEEEEEEEE10policy1000El16thrust_function1SF_JPdEEEvT0_iT1_T2_DpNS2_10kernel_argIT3_EE_param_3[8],
	.param .align 8 .b8 _ZN3cub18CUB_300001_SM_10006detail9transform16transform_kernelINS2_10policy_hubILb1EN4cuda3std3__45tupleIJN6thrust24THRUST_300001_SM_1000_NS6detail15normal_iteratorINSA_10device_ptrIdEEEEEEEE10policy1000El16thrust_function1SF_JPdEEEvT0_iT1_T2_DpNS2_10kernel_argIT3_EE_param_4[16]
)
.maxntid 128
{
	.reg .pred 	%p<37>;
	.reg .b32 	%r<81>;
	.reg .b64 	%rd<72>;
	.reg .b64 	%fd<89>;

	ld.param.u64 	%rd16, [_ZN3cub18CUB_300001_SM_10006detail9transform16transform_kernelINS2_10policy_hubILb1EN4cuda3std3__45tupleIJN6thrust24THRUST_300001_SM_1000_NS6detail15normal_iteratorINSA_10device_ptrIdEEEEEEEE10policy1000El16thrust_function1SF_JPdEEEvT0_iT1_T2_DpNS2_10kernel_argIT3_EE_param_0];
	ld.param.u64 	%rd17, [_ZN3cub18CUB_300001_SM_10006detail9transform16transform_kernelINS2_10policy_hubILb1EN4cuda3std3__45tupleIJN6thrust24THRUST_300001_SM_1000_NS6detail15normal_iteratorINSA_10device_ptrIdEEEEEEEE10policy1000El16thrust_function1SF_JPdEEEvT0_iT1_T2_DpNS2_10kernel_argIT3_EE_param_4];
	ld.param.u64 	%rd18, [_ZN3cub18CUB_300001_SM_10006detail9transform16transform_kernelINS2_10policy_hubILb1EN4cuda3std3__45tupleIJN6thrust24THRUST_300001_SM_1000_NS6detail15normal_iteratorINSA_10device_ptrIdEEEEEEEE10policy1000El16thrust_function1SF_JPdEEEvT0_iT1_T2_DpNS2_10kernel_argIT3_EE_param_3];
	ld.param.u32 	%r47, [_ZN3cub18CUB_300001_SM_10006detail9transform16transform_kernelINS2_10policy_hubILb1EN4cuda3std3__45tupleIJN6thrust24THRUST_300001_SM_1000_NS6detail15normal_iteratorINSA_10device_ptrIdEEEEEEEE10policy1000El16thrust_function1SF_JPdEEEvT0_iT1_T2_DpNS2_10kernel_argIT3_EE_param_1];
	cvta.to.global.u64 	%rd1, %rd18;
	cvta.to.global.u64 	%rd2, %rd17;
	shl.b32 	%r1, %r47, 7;
	mov.u32 	%r48, %ctaid.x;
	cvt.u64.u32 	%rd19, %r48;
	cvt.s64.s32 	%rd20, %r1;
	mul.lo.s64 	%rd3, %rd20, %rd19;
	sub.s64 	%rd21, %rd16, %rd3;
	min.s64 	%rd22, %rd21, %rd20;
	cvt.u32.u64 	%r2, %rd22;
	shl.b32 	%r3, %r2, 3;
	mov.u32 	%r4, %tid.x;
	shl.b32 	%r69, %r4, 7;
	setp.ge.s32 	%p1, %r69, %r3;
	@%p1 bra 	$L__BB7_3;
	shl.b64 	%rd23, %rd3, 3;
	add.s64 	%rd24, %rd2, %rd23;
	mul.wide.u32 	%rd25, %r4, 128;
	add.s64 	%rd70, %rd24, %rd25;
$L__BB7_2:
	.pragma "nounroll";
	// begin inline asm
	prefetch.global.L2 [%rd70];
	// end inline asm
	add.s32 	%r69, %r69, 16384;
	add.s64 	%rd70, %rd70, 16384;
	setp.lt.s32 	%p2, %r69, %r3;
	@%p2 bra 	$L__BB7_2;
$L__BB7_3:
	shl.b64 	%rd27, %rd3, 3;
	add.s64 	%rd7, %rd2, %rd27;
	add.s64 	%rd8, %rd1, %rd27;
	setp.eq.s32 	%p3, %r1, %r2;
	@%p3 bra 	$L__BB7_45;
	setp.lt.s32 	%p4, %r47, 1;
	@%p4 bra 	$L__BB7_58;
	and.b32  	%r8, %r47, 7;
	setp.lt.u32 	%p5, %r47, 8;
	mov.b32 	%r78, 0;
	@%p5 bra 	$L__BB7_24;
	and.b32  	%r78, %r47, 2147483640;
	mov.b32 	%r72, 0;
$L__BB7_7:
	.pragma "nounroll";
	shl.b32 	%r51, %r72, 7;
	add.s32 	%r19, %r51, %r4;
	setp.ge.s32 	%p6, %r19, %r2;
	@%p6 bra 	$L__BB7_9;
	mul.wide.u32 	%rd28, %r19, 8;
	add.s64 	%rd29, %rd7, %rd28;
	ld.global.f64 	%fd1, [%rd29];
	add.f64 	%fd2, %fd1, 0d3FF0000000000000;
	add.s64 	%rd30, %rd8, %rd28;
	st.global.f64 	[%rd30], %fd2;
$L__BB7_9:
	add.s32 	%r52, %r19, 128;
	setp.ge.s32 	%p7, %r52, %r2;
	mul.wide.s32 	%rd31, %r52, 8;
	add.s64 	%rd12, %rd7, %rd31;
	add.s64 	%rd13, %rd8, %rd31;
	@%p7 bra 	$L__BB7_11;
	ld.global.f64 	%fd3, [%rd12];
	add.f64 	%fd4, %fd3, 0d3FF0000000000000;
	st.global.f64 	[%rd13], %fd4;
$L__BB7_11:
	add.s32 	%r53, %r19, 256;
	setp.ge.s32 	%p8, %r53, %r2;
	@%p8 bra 	$L__BB7_13;
	ld.global.f64 	%fd5, [%rd12+1024];
	add.f64 	%fd6, %fd5, 0d3FF0000000000000;
	st.global.f64 	[%rd13+1024], %fd6;
$L__BB7_13:
	add.s32 	%r54, %r19, 384;
	setp.ge.s32 	%p9, %r54, %r2;
	@%p9 bra 	$L__BB7_15;
	ld.global.f64 	%fd7, [%rd12+2048];
	add.f64 	%fd8, %fd7, 0d3FF0000000000000;
	st.global.f64 	[%rd13+2048], %fd8;
$L__BB7_15:
	add.s32 	%r55, %r19, 512;
	setp.ge.s32 	%p10, %r55, %r2;
	@%p10 bra 	$L__BB7_17;
	ld.global.f64 	%fd9, [%rd12+3072];
	add.f64 	%fd10, %fd9, 0d3FF0000000000000;
	st.global.f64 	[%rd13+3072], %fd10;
$L__BB7_17:
	add.s32 	%r56, %r19, 640;
	setp.ge.s32 	%p11, %r56, %r2;
	@%p11 bra 	$L__BB7_19;
	ld.global.f64 	%fd11, [%rd12+4096];
	add.f64 	%fd12, %fd11, 0d3FF0000000000000;
	st.global.f64 	[%rd13+4096], %fd12;
$L__BB7_19:
	add.s32 	%r57, %r19, 768;
	setp.ge.s32 	%p12, %r57, %r2;
	@%p12 bra 	$L__BB7_21;
	ld.global.f64 	%fd13, [%rd12+5120];
	add.f64 	%fd14, %fd13, 0d3FF0000000000000;
	st.global.f64 	[%rd13+5120], %fd14;
$L__BB7_21:
	add.s32 	%r58, %r19, 896;
	setp.ge.s32 	%p13, %r58, %r2;
	@%p13 bra 	$L__BB7_23;
	ld.global.f64 	%fd15, [%rd12+6144];
	add.f64 	%fd16, %fd15, 0d3FF0000000000000;
	st.global.f64 	[%rd13+6144], %fd16;
$L__BB7_23:
	add.s32 	%r72, %r72, 8;
	setp.eq.s32 	%p14, %r72, %r78;
	@%p14 bra 	$L__BB7_24;
	bra.uni 	$L__BB7_7;
$L__BB7_24:
	setp.eq.s32 	%p15, %r8, 0;
	@%p15 bra 	$L__BB7_58;
	and.b32  	%r35, %r47, 3;
	setp.lt.u32 	%p16, %r8, 4;
	@%p16 bra 	$L__BB7_35;
	shl.b32 	%r59, %r78, 7;
	add.s32 	%r36, %r59, %r4;
	setp.ge.s32 	%p17, %r36, %r2;
	@%p17 bra 	$L__BB7_28;
	mul.wide.s32 	%rd32, %r36, 8;
	add.s64 	%rd33, %rd7, %rd32;
	ld.global.f64 	%fd17, [%rd33];
	add.f64 	%fd18, %fd17, 0d3FF0000000000000;
	add.s64 	%rd34, %rd8, %rd32;
	st.global.f64 	[%rd34], %fd18;
$L__BB7_28:
	add.s32 	%r37, %r36, 128;
	setp.ge.s32 	%p18, %r37, %r2;
	@%p18 bra 	$L__BB7_30;
	mul.wide.s32 	%rd35, %r37, 8;
	add.s64 	%rd36, %rd7, %rd35;
	ld.global.f64 	%fd19, [%rd36];
	add.f64 	%fd20, %fd19, 0d3FF0000000000000;
	add.s64 	%rd37, %rd8, %rd35;
	st.global.f64 	[%rd37], %fd20;
$L__BB7_30:
	add.s32 	%r38, %r36, 256;
	setp.ge.s32 	%p19, %r38, %r2;
	@%p19 bra 	$L__BB7_32;
	mul.wide.s32 	%rd38, %r38, 8;
	add.s64 	%rd39, %rd7, %rd38;
	ld.global.f64 	%fd21, [%rd39];
	add.f64 	%fd22, %fd21, 0d3FF0000000000000;
	add.s64 	%rd40, %rd8, %rd38;
	st.global.f64 	[%rd40], %fd22;
$L__BB7_32:
	add.s32 	%r39, %r36, 384;
	setp.ge.s32 	%p20, %r39, %r2;
	@%p20 bra 	$L__BB7_34;
	mul.wide.s32 	%rd41, %r39, 8;
	add.s64 	%rd42, %rd7, %rd41;
	ld.global.f64 	%fd23, [%rd42];
	add.f64 	%fd24, %fd23, 0d3FF0000000000000;
	add.s64 	%rd43, %rd8, %rd41;
	st.global.f64 	[%rd43], %fd24;
$L__BB7_34:
	add.s32 	%r78, %r78, 4;
$L__BB7_35:
	setp.eq.s32 	%p21, %r35, 0;
	@%p21 bra 	$L__BB7_58;
	setp.eq.s32 	%p22, %r35, 1;
	@%p22 bra 	$L__BB7_42;
	shl.b32 	%r60, %r78, 7;
	add.s32 	%r42, %r60, %r4;
	setp.ge.s32 	%p23, %r42, %r2;
	@%p23 bra 	$L__BB7_39;
	mul.wide.s32 	%rd44, %r42, 8;
	add.s64 	%rd45, %rd7, %rd44;
	ld.global.f64 	%fd25, [%rd45];
	add.f64 	%fd26, %fd25, 0d3FF0000000000000;
	add.s64 	%rd46, %rd8, %rd44;
	st.global.f64 	[%rd46], %fd26;
$L__BB7_39:
	add.s32 	%r43, %r42, 128;
	setp.ge.s32 	%p24, %r43, %r2;
	@%p24 bra 	$L__BB7_41;
	mul.wide.s32 	%rd47, %r43, 8;
	add.s64 	%rd48, %rd7, %rd47;
	ld.global.f64 	%fd27, [%rd48];
	add.f64 	%fd28, %fd27, 0d3FF0000000000000;
	add.s64 	%rd49, %rd8, %rd47;
	st.global.f64 	[%rd49], %fd28;
$L__BB7_41:
	add.s32 	%r78, %r78, 2;
$L__BB7_42:
	and.b32  	%r61, %r47, 1;
	setp.eq.b32 	%p25, %r61, 1;
	not.pred 	%p26, %p25;
	@%p26 bra 	$L__BB7_58;
	shl.b32 	%r62, %r78, 7;
	add.s32 	%r46, %r62, %r4;
	setp.ge.s32 	%p27, %r46, %r2;
	@%p27 bra 	$L__BB7_58;
	mul.wide.s32 	%rd50, %r46, 8;
	add.s64 	%rd51, %rd7, %rd50;
	ld.global.f64 	%fd29, [%rd51];
	add.f64 	%fd30, %fd29, 0d3FF0000000000000;
	add.s64 	%rd52, %rd8, %rd50;
	st.global.f64 	[%rd52], %fd30;
	bra.uni 	$L__BB7_58;
$L__BB7_45:
	setp.lt.s32 	%p28, %r47, 1;
	@%p28 bra 	$L__BB7_58;
	and.b32  	%r10, %r47, 15;
	setp.lt.u32 	%p29, %r47, 16;
	mov.b32 	%r74, 0;
	@%p29 bra 	$L__BB7_49;
	and.b32  	%r74, %r47, 2147483632;
	neg.s32 	%r71, %r74;
	add.s32 	%r70, %r4, 1152;
	mul.wide.u32 	%rd53, %r4, 8;
	or.b64  	%rd71, %rd53, 8192;
$L__BB7_48:
	.pragma "nounroll";
	mul.wide.s32 	%rd54, %r70, 8;
	add.s64 	%rd55, %rd54, 3072;
	add.s64 	%rd56, %rd7, %rd71;
	ld.global.f64 	%fd31, [%rd56+-8192];
	add.f64 	%fd32, %fd31, 0d3FF0000000000000;
	add.s64 	%rd57, %rd8, %rd71;
	st.global.f64 	[%rd57+-8192], %fd32;
	ld.global.f64 	%fd33, [%rd56+-7168];
	add.f64 	%fd34, %fd33, 0d3FF0000000000000;
	st.global.f64 	[%rd57+-7168], %fd34;
	ld.global.f64 	%fd35, [%rd56+-6144];
	add.f64 	%fd36, %fd35, 0d3FF0000000000000;
	st.global.f64 	[%rd57+-6144], %fd36;
	ld.global.f64 	%fd37, [%rd56+-5120];
	add.f64 	%fd38, %fd37, 0d3FF0000000000000;
	st.global.f64 	[%rd57+-5120], %fd38;
	ld.global.f64 	%fd39, [%rd56+-4096];
	add.f64 	%fd40, %fd39, 0d3FF0000000000000;
	st.global.f64 	[%rd57+-4096], %fd40;
	ld.global.f64 	%fd41, [%rd56+-3072];
	add.f64 	%fd42, %fd41, 0d3FF0000000000000;
	st.global.f64 	[%rd57+-3072], %fd42;
	ld.global.f64 	%fd43, [%rd56+-2048];
	add.f64 	%fd44, %fd43, 0d3FF0000000000000;
	st.global.f64 	[%rd57+-2048], %fd44;
	ld.global.f64 	%fd45, [%rd56+-1024];
	add.f64 	%fd46, %fd45, 0d3FF0000000000000;
	st.global.f64 	[%rd57+-1024], %fd46;
	ld.global.f64 	%fd47, [%rd56];
	add.f64 	%fd48, %fd47, 0d3FF0000000000000;
	st.global.f64 	[%rd57], %fd48;
	add.s64 	%rd58, %rd7, %rd55;
	ld.global.f64 	%fd49, [%rd58+-3072];
	add.f64 	%fd50, %fd49, 0d3FF0000000000000;
	add.s64 	%rd59, %rd8, %rd55;
	st.global.f64 	[%rd59+-3072], %fd50;
	ld.global.f64 	%fd51, [%rd58+-2048];
	add.f64 	%fd52, %fd51, 0d3FF0000000000000;
	st.global.f64 	[%rd59+-2048], %fd52;
	ld.global.f64 	%fd53, [%rd58+-1024];
	add.f64 	%fd54, %fd53, 0d3FF0000000000000;
	st.global.f64 	[%rd59+-1024], %fd54;
	ld.global.f64 	%fd55, [%rd58];
	add.f64 	%fd56, %fd55, 0d3FF0000000000000;
	st.global.f64 	[%rd59], %fd56;
	ld.global.f64 	%fd57, [%rd58+1024];
	add.f64 	%fd58, %fd57, 0d3FF0000000000000;
	st.global.f64 	[%rd59+1024], %fd58;
	ld.global.f64 	%fd59, [%rd58+2048];
	add.f64 	%fd60, %fd59, 0d3FF0000000000000;
	st.global.f64 	[%rd59+2048], %fd60;
	ld.global.f64 	%fd61, [%rd58+3072];
	add.f64 	%fd62, %fd61, 0d3FF0000000000000;
	st.global.f64 	[%rd59+3072], %fd62;
	add.s32 	%r71, %r71, 16;
	add.s32 	%r70, %r70, 2048;
	add.s64 	%rd71, %rd71, 16384;
	setp.eq.s32 	%p30, %r71, 0;
	@%p30 bra 	$L__BB7_49;
	bra.uni 	$L__BB7_48;
$L__BB7_49:
	setp.eq.s32 	%p31, %r10, 0;
	@%p31 bra 	$L__BB7_58;
	and.b32  	%r22, %r47, 7;
	setp.lt.u32 	%p32, %r10, 8;
	@%p32 bra 	$L__BB7_52;
	shl.b32 	%r64, %r74, 7;
	add.s32 	%r65, %r64, %r4;
	mul.wide.s32 	%rd60, %r65, 8;
	add.s64 	%rd61, %rd7, %rd60;
	ld.global.f64 	%fd63, [%rd61];
	add.f64 	%fd64, %fd63, 0d3FF0000000000000;
	add.s64 	%rd62, %rd8, %rd60;
	st.global.f64 	[%rd62], %fd64;
	ld.global.f64 	%fd65, [%rd61+1024];
	add.f64 	%fd66, %fd65, 0d3FF0000000000000;
	st.global.f64 	[%rd62+1024], %fd66;
	ld.global.f64 	%fd67, [%rd61+2048];
	add.f64 	%fd68, %fd67, 0d3FF0000000000000;
	st.global.f64 	[%rd62+2048], %fd68;
	ld.global.f64 	%fd69, [%rd61+3072];
	add.f64 	%fd70, %fd69, 0d3FF0000000000000;
	st.global.f64 	[%rd62+3072], %fd70;
	ld.global.f64 	%fd71, [%rd61+4096];
	add.f64 	%fd72, %fd71, 0d3FF0000000000000;
	st.global.f64 	[%rd62+4096], %fd72;
	ld.global.f64 	%fd73, [%rd61+5120];
	add.f64 	%fd74, %fd73, 0d3FF0000000000000;
	st.global.f64 	[%rd62+5120], %fd74;
	ld.global.f64 	%fd75, [%rd61+6144];
	add.f64 	%fd76, %fd75, 0d3FF0000000000000;
	st.global.f64 	[%rd62+6144], %fd76;
	ld.global.f64 	%fd77, [%rd61+7168];
	add.f64 	%fd78, %fd77, 0d3FF0000000000000;
	st.global.f64 	[%rd62+7168], %fd78;
	add.s32 	%r74, %r74, 8;
$L__BB7_52:
	setp.eq.s32 	%p33, %r22, 0;
	@%p33 bra 	$L__BB7_58;
	and.b32  	%r25, %r47, 3;
	setp.lt.u32 	%p34, %r22, 4;
	@%p34 bra 	$L__BB7_55;
	shl.b32 	%r66, %r74, 7;
	add.s32 	%r67, %r66, %r4;
	mul.wide.s32 	%rd63, %r67, 8;
	add.s64 	%rd64, %rd7, %rd63;
	ld.global.f64 	%fd79, [%rd64];
	add.f64 	%fd80, %fd79, 0d3FF0000000000000;
	add.s64 	%rd65, %rd8, %rd63;
	st.global.f64 	[%rd65], %fd80;
	ld.global.f64 	%fd81, [%rd64+1024];
	add.f64 	%fd82, %fd81, 0d3FF0000000000000;
	st.global.f64 	[%rd65+1024], %fd82;
	ld.global.f64 	%fd83, [%rd64+2048];
	add.f64 	%fd84, %fd83, 0d3FF0000000000000;
	st.global.f64 	[%rd65+2048], %fd84;
	ld.global.f64 	%fd85, [%rd64+3072];
	add.f64 	%fd86, %fd85, 0d3FF0000000000000;
	st.global.f64 	[%rd65+3072], %fd86;
	add.s32 	%r74, %r74, 4;
$L__BB7_55:
	setp.eq.s32 	%p35, %r25, 0;
	@%p35 bra 	$L__BB7_58;
	shl.b32 	%r68, %r74, 7;
	add.s32 	%r77, %r4, %r68;
	neg.s32 	%r76, %r25;
$L__BB7_57:
	.pragma "nounroll";
	mul.wide.s32 	%rd67, %r77, 8;
	add.s64 	%rd68, %rd8, %rd67;
	add.s64 	%rd69, %rd7, %rd67;
	ld.global.f64 	%fd87, [%rd69];
	add.f64 	%fd88, %fd87, 0d3FF0000000000000;
	st.global.f64 	[%rd68], %fd88;
	add.s32 	%r77, %r77, 128;
	add.s32 	%r76, %r76, 1;
	setp.eq.s32 	%p36, %r76, 0;
	@%p36 bra 	$L__BB7_58;
	bra.uni 	$L__BB7_57;
$L__BB7_58:
	ret;

}
	// .globl	_ZN3cub18CUB_300001_SM_10006detail9transform16transform_kernelINS2_10policy_hubILb1EN4cuda3std3__45tupleIJN6thrust24THRUST_300001_SM_1000_NS6detail15normal_iteratorINSA_10device_ptrIdEEEESF_EEEE10policy1000Ei16thrust_function2SF_JPdSK_EEEvT0_iT1_T2_DpNS2_10kernel_argIT3_EE
.visible .entry _ZN3cub18CUB_300001_SM_10006detail9transform16transform_kernelINS2_10policy_hubILb1EN4cuda3std3__45tupleIJN6thrust24THRUST_300001_SM_1000_NS6detail15normal_iteratorINSA_10device_ptrIdEEEESF_EEEE10policy1000Ei16thrust_function2SF_JPdSK_EEEvT0_iT1_T2_DpNS2_10kernel_argIT3_EE(
	.param .u32 _ZN3cub18CUB_300001_SM_10006detail9transform16transform_kernelINS2_10policy_hubILb1EN4cuda3std3__45tupleIJN6thrust24THRUST_300001_SM_1000_NS6detail15normal_iteratorINSA_10device_ptrIdEEEESF_EEEE10policy1000Ei16thrust_function2SF_JPdSK_EEEvT0_iT1_T2_DpNS2_10kernel_argIT3_EE_param_0,
	.param .u32 _ZN3cub18CUB_300001_SM_10006detail9transform16transform_kernelINS2_10policy_hubILb1EN4cuda3std3__45tupleIJN6thrust24THRUST_300001_SM_1000_NS6detail15normal_iteratorINSA_10device_ptrIdEEEESF_EEEE10policy1000Ei16thrust_function2SF_JPdSK_EEEvT0_iT1_T2_DpNS2_10kernel_argIT3_EE_param_1,
	.param .align 1 .b8 _ZN3cub18CUB_300001_SM_10006detail9transform16transform_kernelINS2_10policy_hubILb1EN4cuda3std3__45tupleIJN6thrust24THRUST_300001_SM_1000_NS6detail15normal_iteratorINSA_10device_ptrIdEEEESF_EEEE10policy1000Ei16thrust_function2SF_JPdSK_EEEvT0_iT1_T2_DpNS2_10kernel_argIT3_EE_param_2[1],
	.param .align 8 .b8 _ZN3cub18CUB_300001_SM_10006detail9transform16transform_kernelINS2_10policy_hubILb1EN4cuda3std3__45tupleIJN6thrust24THRUST_300001_SM_1000_NS6detail15normal_iteratorINSA_10device_ptrIdEEEESF_EEEE10policy1000Ei16thrust_function2SF_JPdSK_EEEvT0_iT1_T2_DpNS2_10kernel_argIT3_EE_param_3[8],
	.param .align 8 .b8 _ZN3cub18CUB_300001_SM_10006detail9transform16transform_kernelINS2_10policy_hubILb1EN4cuda3std3__45tupleIJN6thrust24THRUST_300001_SM_1000_NS6detail15normal_iteratorINSA_10device_ptrIdEEEESF_EEEE10policy1000Ei16thrust_function2SF_JPdSK_EEEvT0_iT1_T2_DpNS2_10kernel_argIT3_EE_param_4[16],
	.param .align 8 .b8 _ZN3cub18CUB_300001_SM_10006detail9transform16transform_kernelINS2_10policy_hubILb1EN4cuda3std3__45tupleIJN6thrust24THRUST_300001_SM_1000_NS6detail15normal_iteratorINSA_10device_ptrIdEEEESF_EEEE10policy1000Ei16thrust_function2SF_JPdSK_EEEvT0_iT1_T2_DpNS2_10kernel_argIT3_EE_param_5[16]
)
.maxntid 128
{
	.reg .pred 	%p<38>;
	.reg .b32 	%r<87>;
	.reg .b64 	%rd<100>;
	.reg .b64 	%fd<133>;

	ld.param.u32 	%r52, [_ZN3cub18CUB_300001_SM_10006detail9transform16transform_kernelINS2_10policy_hubILb1EN4cuda3std3__45tupleIJN6thrust24THRUST_300001_SM_1000_NS6detail15normal_iteratorINSA_10device_ptrIdEEEESF_EEEE10policy1000Ei16thrust_function2SF_JPdSK_EEEvT0_iT1_T2_DpNS2_10kernel_argIT3_EE_param_0];
	ld.param.u64 	%rd28, [_ZN3cub18CUB_300001_SM_10006detail9transform16transform_kernelINS2_10policy_hubILb1EN4cuda3std3__45tupleIJN6thrust24THRUST_300001_SM_1000_NS6detail15normal_iteratorINSA_10device_ptrIdEEEESF_EEEE10policy1000Ei16thrust_function2SF_JPdSK_EEEvT0_iT1_T2_DpNS2_10kernel_argIT3_EE_param_5];
	ld.param.u64 	%rd29, [_ZN3cub18CUB_300001_SM_10006detail9transform16transform_kernelINS2_10policy_hubILb1EN4cuda3std3__45tupleIJN6thrust24THRUST_300001_SM_1000_NS6detail15normal_iteratorINSA_10device_ptrIdEEEESF_EEEE10policy1000Ei16thrust_function2SF_JPdSK_EEEvT0_iT1_T2_DpNS2_10kernel_argIT3_EE_param_4];
	ld.param.u64 	%rd30, [_ZN3cub18CUB_300001_SM_10006detail9transform16transform_kernelINS2_10policy_hubILb1EN4cuda3std3__45tupleIJN6thrust24THRUST_300001_SM_1000_NS6detail15normal_iteratorINSA_10device_ptrIdEEEESF_EEEE10policy1000Ei16thrust_function2SF_JPdSK_EEEvT0_iT1_T2_DpNS2_10kernel_argIT3_EE_param_3];
	ld.param.u32 	%r51, [_ZN3cub18CUB_300001_SM_10006detail9transform16transform_kernelINS2_10policy_hubILb1EN4cuda3std3__45tupleIJN6thrust24THRUST_300001_SM_1000_NS6detail15normal_iteratorINSA_10device_ptrIdEEEESF_EEEE10policy1000Ei16thrust_function2SF_JPdSK_EEEvT0_iT1_T2_DpNS2_10kernel_argIT3_EE_param_1];
	cvta.to.global.u64 	%rd1, %rd30;
	cvta.to.global.u64 	%rd2, %rd29;
	cvta.to.global.u64 	%rd3, %rd28;
	shl.b32 	%r1, %r51, 7;
	mov.u32 	%r53, %ctaid.x;
	mul.lo.s32 	%r2, %r1, %r53;
	sub.s32 	%r3, %r52, %r2;
	min.s32 	%r4, %r1, %r3;
	shl.b32 	%r5, %r4, 3;
	mov.u32 	%r6, %tid.x;
	shl.b32 	%r75, %r6, 7;
	setp.ge.s32 	%p1, %r75, %r5;
	@%p1 bra 	$L__BB8_5;
	mul.wide.u32 	%rd4, %r6, 128;
	add.s64 	%rd31, %rd2, %rd4;
	mul.wide.s32 	%rd5, %r2, 8;
	add.s64 	%rd97, %rd31, %rd5;
	mov.u32 	%r74, %r75;
$L__BB8_2:
	.pragma "nounroll";
	// begin inline asm
	prefetch.global.L2 [%rd97];
	// end inline asm
	add.s32 	%r74, %r74, 16384;
	add.s64 	%rd97, %rd97, 16384;
	setp.lt.s32 	%p2, %r74, %r5;
	@%p2 bra 	$L__BB8_2;
	add.s64 	%rd33, %rd3, %rd4;
	add.s64 	%rd98, %rd33, %rd5;
$L__BB8_4:
	.pragma "nounroll";
	// begin inline asm
	prefetch.global.L2 [%rd98];
	// end inline asm
	add.s32 	%r75, %r75, 16384;
	add.s64 	%rd98, %rd98, 16384;
	setp.lt.s32 	%p3, %r75, %r5;
	@%p3 bra 	$L__BB8_4;
$L__BB8_5:
	mul.wide.s32 	%rd99, %r2, 8;
	add.s64 	%rd12, %rd2, %rd99;
	add.s64 	%rd13, %rd3, %rd99;
	add.s64 	%rd14, %rd1, %rd99;
	setp.gt.s32 	%p4, %r1, %r3;
	@%p4 bra 	$L__BB8_19;
	setp.lt.s32 	%p5, %r51, 1;
	@%p5 bra 	$L__BB8_60;
	and.b32  	%r12, %r51, 15;
	setp.lt.u32 	%p6, %r51, 16;
	mov.b32 	%r82, 0;
	@%p6 bra 	$L__BB8_10;
	and.b32  	%r82, %r51, 2147483632;
	neg.s32 	%r77, %r82;
	add.s64 	%rd36, %rd99, 3072;
	add.s32 	%r76, %r6, 1152;
	add.s64 	%rd16, %rd3, %rd36;
	add.s64 	%rd17, %rd1, %rd36;
	mul.wide.u32 	%rd37, %r6, 8;
	add.s64 	%rd38, %rd37, %rd2;
	add.s64 	%rd18, %rd38, 8192;
	add.s64 	%rd39, %rd37, %rd3;
	add.s64 	%rd19, %rd39, 4096;
$L__BB8_9:
	.pragma "nounroll";
	mul.wide.s32 	%rd40, %r76, 8;
	mul.wide.s32 	%rd41, %r2, 8;
	add.s64 	%rd42, %rd41, %rd2;
	add.s64 	%rd43, %rd42, %rd40;
	add.s64 	%rd44, %rd16, %rd40;
	add.s64 	%rd45, %rd17, %rd40;
	add.s64 	%rd46, %rd18, %rd99;
	add.s64 	%rd47, %rd19, %rd99;
	ld.global.f64 	%fd1, [%rd46+-8192];
	ld.global.f64 	%fd2, [%rd47+-4096];
	add.f64 	%fd3, %fd1, %fd2;
	mul.wide.u32 	%rd48, %r6, 8;
	add.s64 	%rd49, %rd48, %rd1;
	add.s64 	%rd50, %rd49, %rd99;
	st.global.f64 	[%rd50], %fd3;
	ld.global.f64 	%fd4, [%rd46+-7168];
	ld.global.f64 	%fd5, [%rd47+-3072];
	add.f64 	%fd6, %fd4, %fd5;
	st.global.f64 	[%rd50+1024], %fd6;
	ld.global.f64 	%fd7, [%rd46+-6144];
	ld.global.f64 	%fd8, [%rd47+-2048];
	add.f64 	%fd9, %fd7, %fd8;
	st.global.f64 	[%rd50+2048], %fd9;
	ld.global.f64 	%fd10, [%rd46+-5120];
	ld.global.f64 	%fd11, [%rd47+-1024];
	add.f64 	%fd12, %fd10, %fd11;
	st.global.f64 	[%rd50+3072], %fd12;
	ld.global.f64 	%fd13, [%rd46+-4096];
	ld.global.f64 	%fd14, [%rd47];
	add.f64 	%fd15, %fd13, %fd14;
	st.global.f64 	[%rd50+4096], %fd15;
	ld.global.f64 	%fd16, [%rd46+-3072];
	ld.global.f64 	%fd17, [%rd47+1024];
	add.f64 	%fd18, %fd16, %fd17;
	st.global.f64 	[%rd50+5120], %fd18;
	ld.global.f64 	%fd19, [%rd46+-2048];
	ld.global.f64 	%fd20, [%rd47+2048];
	add.f64 	%fd21, %fd19, %fd20;
	st.global.f64 	[%rd50+6144], %fd21;
	ld.global.f64 	%fd22, [%rd46+-1024];
	ld.global.f64 	%fd23, [%rd47+3072];
	add.f64 	%fd24, %fd22, %fd23;
	st.global.f64 	[%rd50+7168], %fd24;
	ld.global.f64 	%fd25, [%rd46];
	ld.global.f64 	%fd26, [%rd47+4096];
	add.f64 	%fd27, %fd25, %fd26;
	st.global.f64 	[%rd50+8192], %fd27;
	ld.global.f64 	%fd28, [%rd43];
	ld.global.f64 	%fd29, [%rd44+-3072];
	add.f64 	%fd30, %fd28, %fd29;
	st.global.f64 	[%rd45+-3072], %fd30;
	ld.global.f64 	%fd31, [%rd43+1024];
	ld.global.f64 	%fd32, [%rd44+-2048];
	add.f64 	%fd33, %fd31, %fd32;
	st.global.f64 	[%rd45+-2048], %fd33;
	ld.global.f64 	%fd34, [%rd43+2048];
	ld.global.f64 	%fd35, [%rd44+-1024];
	add.f64 	%fd36, %fd34, %fd35;
	st.global.f64 	[%rd45+-1024], %fd36;
	ld.global.f64 	%fd37, [%rd43+3072];
	ld.global.f64 	%fd38, [%rd44];
	add.f64 	%fd39, %fd37, %fd38;
	st.global.f64 	[%rd45], %fd39;
	ld.global.f64 	%fd40, [%rd43+4096];
	ld.global.f64 	%fd41, [%rd44+1024];
	add.f64 	%fd42, %fd40, %fd41;
	st.global.f64 	[%rd45+1024], %fd42;
	ld.global.f64 	%fd43, [%rd43+5120];
	ld.global.f64 	%fd44, [%rd44+2048];
	add.f64 	%fd45, %fd43, %fd44;
	st.global.f64 	[%rd45+2048], %fd45;
	ld.global.f64 	%fd46, [%rd43+6144];
	ld.global.f64 	%fd47, [%rd44+3072];
	add.f64 	%fd48, %fd46, %fd47;
	st.global.f64 	[%rd45+3072], %fd48;
	add.s32 	%r77, %r77, 16;
	add.s32 	%r76, %r76, 2048;
	add.s64 	%rd99, %rd99, 16384;
	setp.eq.s32 	%p7, %r77, 0;
	@%p7 bra 	$L__BB8_10;
	bra.uni 	$L__BB8_9;
$L__BB8_10:
	setp.eq.s32 	%p8, %r12, 0;
	@%p8 bra 	$L__BB8_60;
	and.b32  	%r39, %r51, 7;
	setp.lt.u32 	%p9, %r12, 8;
	@%p9 bra 	$L__BB8_13;
	shl.b32 	%r55, %r82, 7;
	add.s32 	%r56, %r55, %r6;
	mul.wide.s32 	%rd51, %r56, 8;
	add.s64 	%rd52, %rd12, %rd51;
	add.s64 	%rd53, %rd13, %rd51;
	ld.global.f64 	%fd49, [%rd52];
	ld.global.f64 	%fd50, [%rd53];
	add.f64 	%fd51, %fd49, %fd50;
	add.s64 	%rd54, %rd14, %rd51;
	st.global.f64 	[%rd54], %fd51;
	ld.global.f64 	%fd52, [%rd52+1024];
	ld.global.f64 	%fd53, [%rd53+1024];
	add.f64 	%fd54, %fd52, %fd53;
	st.global.f64 	[%rd54+1024], %fd54;
	ld.global.f64 	%fd55, [%rd52+2048];
	ld.global.f64 	%fd56, [%rd53+2048];
	add.f64 	%fd57, %fd55, %fd56;
	st.global.f64 	[%rd54+2048], %fd57;
	ld.global.f64 	%fd58, [%rd52+3072];
	ld.global.f64 	%fd59, [%rd53+3072];
	add.f64 	%fd60, %fd58, %fd59;
	st.global.f64 	[%rd54+3072], %fd60;
	ld.global.f64 	%fd61, [%rd52+4096];
	ld.global.f64 	%fd62, [%rd53+4096];
	add.f64 	%fd63, %fd61, %fd62;
	st.global.f64 	[%rd54+4096], %fd63;
	ld.global.f64 	%fd64, [%rd52+5120];
	ld.global.f64 	%fd65, [%rd53+5120];
	add.f64 	%fd66, %fd64, %fd65;
	st.global.f64 	[%rd54+5120], %fd66;
	ld.global.f64 	%fd67, [%rd52+6144];
	ld.global.f64 	%fd68, [%rd53+6144];
	add.f64 	%fd69, %fd67, %fd68;
	st.global.f64 	[%rd54+6144], %fd69;
	ld.global.f64 	%fd70, [%rd52+7168];
	ld.global.f64 	%fd71, [%rd53+7168];
	add.f64 	%fd72, %fd70, %fd71;
	st.global.f64 	[%rd54+7168], %fd72;
	add.s32 	%r82, %r82, 8;
$L__BB8_13:
	setp.eq.s32 	%p10, %r39, 0;
	@%p10 bra 	$L__BB8_60;
	and.b32  	%r42, %r51, 3;
	setp.lt.u32 	%p11, %r39, 4;
	@%p11 bra 	$L__BB8_16;
	shl.b32 	%r57, %r82, 7;
	add.s32 	%r58, %r57, %r6;
	mul.wide.s32 	%rd55, %r58, 8;
	add.s64 	%rd56, %rd12, %rd55;
	add.s64 	%rd57, %rd13, %rd55;
	ld.global.f64 	%fd73, [%rd56];
	ld.global.f64 	%fd74, [%rd57];
	add.f64 	%fd75, %fd73, %fd74;
	add.s64 	%rd58, %rd14, %rd55;
	st.global.f64 	[%rd58], %fd75;
	ld.global.f64 	%fd76, [%rd56+1024];
	ld.global.f64 	%fd77, [%rd57+1024];
	add.f64 	%fd78, %fd76, %fd77;
	st.global.f64 	[%rd58+1024], %fd78;
	ld.global.f64 	%fd79, [%rd56+2048];
	ld.global.f64 	%fd80, [%rd57+2048];
	add.f64 	%fd81, %fd79, %fd80;
	st.global.f64 	[%rd58+2048], %fd81;
	ld.global.f64 	%fd82, [%rd56+3072];
	ld.global.f64 	%fd83, [%rd57+3072];
	add.f64 	%fd84, %fd82, %fd83;
	st.global.f64 	[%rd58+3072], %fd84;
	add.s32 	%r82, %r82, 4;
$L__BB8_16:
	setp.eq.s32 	%p12, %r42, 0;
	@%p12 bra 	$L__BB8_60;
	mul.wide.s32 	%rd59, %r2, 8;
	add.s64 	%rd25, %rd1, %rd59;
	shl.b32 	%r59, %r82, 7;
	add.s32 	%r86, %r6, %r59;
	add.s64 	%rd26, %rd3, %rd59;
	add.s64 	%rd27, %rd2, %rd59;
	neg.s32 	%r85, %r42;
$L__BB8_18:
	.pragma "nounroll";
	mul.wide.s32 	%rd60, %r86, 8;
	add.s64 	%rd61, %rd25, %rd60;
	add.s64 	%rd62, %rd26, %rd60;
	add.s64 	%rd63, %rd27, %rd60;
	ld.global.f64 	%fd85, [%rd63];
	ld.global.f64 	%fd86, [%rd62];
	add.f64 	%fd87, %fd85, %fd86;
	st.global.f64 	[%rd61], %fd87;
	add.s32 	%r86, %r86, 128;
	add.s32 	%r85, %r85, 1;
	setp.ne.s32 	%p13, %r85, 0;
	@%p13 bra 	$L__BB8_18;
	bra.uni 	$L__BB8_60;
$L__BB8_19:
	setp.lt.s32 	%p14, %r51, 1;
	@%p14 bra 	$L__BB8_60;
	and.b32  	%r16, %r51, 7;
	setp.lt.u32 	%p15, %r51, 8;
	mov.b32 	%r79, 0;
	@%p15 bra 	$L__BB8_39;
	and.b32  	%r79, %r51, 2147483640;
	mov.b32 	%r78, 0;
$L__BB8_22:
	.pragma "nounroll";
	shl.b32 	%r62, %r78, 7;
	add.s32 	%r23, %r62, %r6;
	setp.ge.s32 	%p16, %r23, %r4;
	@%p16 bra 	$L__BB8_24;
	mul.wide.u32 	%rd64, %r23, 8;
	add.s64 	%rd65, %rd12, %rd64;
	add.s64 	%rd66, %rd13, %rd64;
	ld.global.f64 	%fd88, [%rd65];
	ld.global.f64 	%fd89, [%rd66];
	add.f64 	%fd90, %fd88, %fd89;
	add.s64 	%rd67, %rd14, %rd64;
	st.global.f64 	[%rd67], %fd90;
$L__BB8_24:
	add.s32 	%r63, %r23, 128;
	setp.ge.s32 	%p17, %r63, %r4;
	mul.wide.s32 	%rd68, %r63, 8;
	add.s64 	%rd22, %rd12, %rd68;
	add.s64 	%rd23, %rd13, %rd68;
	add.s64 	%rd24, %rd14, %rd68;
	@%p17 bra 	$L__BB8_26;
	ld.global.f64 	%fd91, [%rd22];
	ld.global.f64 	%fd92, [%rd23];
	add.f64 	%fd93, %fd91, %fd92;
	st.global.f64 	[%rd24], %fd93;
$L__BB8_26:
	add.s32 	%r64, %r23, 256;
	setp.ge.s32 	%p18, %r64, %r4;
	@%p18 bra 	$L__BB8_28;
	ld.global.f64 	%fd94, [%rd22+1024];
	ld.global.f64 	%fd95, [%rd23+1024];
	add.f64 	%fd96, %fd94, %fd95;
	st.global.f64 	[%rd24+1024], %fd96;
$L__BB8_28:
	add.s32 	%r65, %r23, 384;
	setp.ge.s32 	%p19, %r65, %r4;
	@%p19 bra 	$L__BB8_30;
	ld.global.f64 	%fd97, [%rd22+2048];
	ld.global.f64 	%fd98, [%rd23+2048];
	add.f64 	%fd99, %fd97, %fd98;
	st.global.f64 	[%rd24+2048], %fd99;
$L__BB8_30:
	add.s32 	%r66, %r23, 512;
	setp.ge.s32 	%p20, %r66, %r4;
	@%p20 bra 	$L__BB8_32;
	ld.global.f64 	%fd100, [%rd22+3072];
	ld.global.f64 	%fd101, [%rd23+3072];
	add.f64 	%fd102, %fd100, %fd101;
	st.global.f64 	[%rd24+3072], %fd102;
$L__BB8_32:
	add.s32 	%r67, %r23, 640;
	setp.ge.s32 	%p21, %r67, %r4;
	@%p21 bra 	$L__BB8_34;
	ld.global.f64 	%fd103, [%rd22+4096];
	ld.global.f64 	%fd104, [%rd23+4096];
	add.f64 	%fd105, %fd103, %fd104;
	st.global.f64 	[%rd24+4096], %fd105;
$L__BB8_34:
	add.s32 	%r68, %r23, 768;
	setp.ge.s32 	%p22, %r68, %r4;
	@%p22 bra 	$L__BB8_36;
	ld.global.f64 	%fd106, [%rd22+5120];
	ld.global.f64 	%fd107, [%rd23+5120];
	add.f64 	%fd108, %fd106, %fd107;
	st.global.f64 	[%rd24+5120], %fd108;
$L__BB8_36:
	add.s32 	%r69, %r23, 896;
	setp.ge.s32 	%p23, %r69, %r4;
	@%p23 bra 	$L__BB8_38;
	ld.global.f64 	%fd109, [%rd22+6144];
	ld.global.f64 	%fd110, [%rd23+6144];
	add.f64 	%fd111, %fd109, %fd110;
	st.global.f64 	[%rd24+6144], %fd111;
$L__BB8_38:
	add.s32 	%r78, %r78, 8;
	setp.ne.s32 	%p24, %r78, %r79;
	@%p24 bra 	$L__BB8_22;
$L__BB8_39:
	setp.eq.s32 	%p25, %r16, 0;
	@%p25 bra 	$L__BB8_60;
	and.b32  	%r26, %r51, 3;
	setp.lt.u32 	%p26, %r16, 4;
	@%p26 bra 	$L__BB8_50;
	shl.b32 	%r70, %r79, 7;
	add.s32 	%r27, %r70, %r6;
	setp.ge.s32 	%p27, %r27, %r4;
	@%p27 bra 	$L__BB8_43;
	mul.wide.s32 	%rd69, %r27, 8;
	add.s64 	%rd70, %rd12, %rd69;
	add.s64 	%rd71, %rd13, %rd69;
	ld.global.f64 	%fd112, [%rd70];
	ld.global.f64 	%fd113, [%rd71];
	add.f64 	%fd114, %fd112, %fd113;
	add.s64 	%rd72, %rd14, %rd69;
	st.global.f64 	[%rd72], %fd114;
$L__BB8_43:
	add.s32 	%r28, %r27, 128;
	setp.ge.s32 	%p28, %r28, %r4;
	@%p28 bra 	$L__BB8_45;
	mul.wide.s32 	%rd73, %r28, 8;
	add.s64 	%rd74, %rd12, %rd73;
	add.s64 	%rd75, %rd13, %rd73;
	ld.global.f64 	%fd115, [%rd74];
	ld.global.f64 	%fd116, [%rd75];
	add.f64 	%fd117, %fd115, %fd116;
	add.s64 	%rd76, %rd14, %rd73;
	st.global.f64 	[%rd76], %fd117;
$L__BB8_45:
	add.s32 	%r29, %r27, 256;
	setp.ge.s32 	%p29, %r29, %r4;
	@%p29 bra 	$L__BB8_47;
	mul.wide.s32 	%rd77, %r29, 8;
	add.s64 	%rd78, %rd12, %rd77;
	add.s64 	%rd79, %rd13, %rd77;
	ld.global.f64 	%fd118, [%rd78];
	ld.global.f64 	%fd119, [%rd79];
	add.f64 	%fd120, %fd118, %fd119;
	add.s64 	%rd80, %rd14, %rd77;
	st.global.f64 	[%rd80], %fd120;
$L__BB8_47:
	add.s32 	%r30, %r27, 384;
	setp.ge.s32 	%p30, %r30, %r4;
	@%p30 bra 	$L__BB8_49;
	mul.wide.s32 	%rd81, %r30, 8;
	add.s64 	%rd82, %rd12, %rd81;
	add.s64 	%rd83, %rd13, %rd81;
	ld.global.f64 	%fd121, [%rd82];
	ld.global.f64 	%fd122, [%rd83];
	add.f64 	%fd123, %fd121, %fd122;
	add.s64 	%rd84, %rd14, %rd81;
	st.global.f64 	[%rd84], %fd123;
$L__BB8_49:
	add.s32 	%r79, %r79, 4;
$L__BB8_50:
	setp.eq.s32 	%p31, %r26, 0;
	@%p31 bra 	$L__BB8_60;
	setp.eq.s32 	%p32, %r26, 1;
	@%p32 bra 	$L__BB8_57;
	shl.b32 	%r71, %r79, 7;
	add.s32 	%r33, %r71, %r6;
	setp.ge.s32 	%p33, %r33, %r4;
	@%p33 bra 	$L__BB8_54;
	mul.wide.s32 	%rd85, %r33, 8;
	add.s64 	%rd86, %rd12, %rd85;
	add.s64 	%rd87, %rd13, %rd85;
	ld.global.f64 	%fd124, [%rd86];
	ld.global.f64 	%fd125, [%rd87];
	add.f64 	%fd126, %fd124, %fd125;
	add.s64 	%rd88, %rd14, %rd85;
	st.global.f64 	[%rd88], %fd126;
$L__BB8_54:
	add.s32 	%r34, %r33, 128;
	setp.ge.s32 	%p34, %r34, %r4;
	@%p34 bra 	$L__BB8_56;
	mul.wide.s32 	%rd89, %r34, 8;
	add.s64 	%rd90, %rd12, %rd89;
	add.s64 	%rd91, %rd13, %rd89;
	ld.global.f64 	%fd127, [%rd90];
	ld.global.f64 	%fd128, [%rd91];
	add.f64 	%fd129, %fd127, %fd128;
	add.s64 	%rd92, %rd14, %rd89;
	st.global.f64 	[%rd92], %fd129;
$L__BB8_56:
	add.s32 	%r79, %r79, 2;
$L__BB8_57:
	and.b32  	%r72, %r51, 1;
	setp.eq.b32 	%p35, %r72, 1;
	not.pred 	%p36, %p35;
	@%p36 bra 	$L__BB8_60;
	shl.b32 	%r73, %r79, 7;
	add.s32 	%r37, %r73, %r6;
	setp.ge.s32 	%p37, %r37, %r4;
	@%p37 bra 	$L__BB8_60;
	mul.wide.s32 	%rd93, %r37, 8;
	add.s64 	%rd94, %rd12, %rd93;
	add.s64 	%rd95, %rd13, %rd93;
	ld.global.f64 	%fd130, [%rd94];
	ld.global.f64 	%fd131, [%rd95];
	add.f64 	%fd132, %fd130, %fd131;
	add.s64 	%rd96, %rd14, %rd93;
	st.global.f64 	[%rd96], %fd132;
$L__BB8_60:
	ret;

}
	// .globl	_ZN3cub18CUB_300001_SM_10006detail9transform16transform_kernelINS2_10policy_hubILb1EN4cuda3std3__45tupleIJN6thrust24THRUST_300001_SM_1000_NS6detail15normal_iteratorINSA_10device_ptrIdEEEESF_EEEE10policy1000El16thrust_function2SF_JPdSK_EEEvT0_iT1_T2_DpNS2_10kernel_argIT3_EE
.visible .entry _ZN3cub18CUB_300001_SM_10006detail9transform16transform_kernelINS2_10policy_hubILb1EN4cuda3std3__45tupleIJN6thrust24THRUST_300001_SM_1000_NS6detail15normal_iteratorINSA_10device_ptrIdEEEESF_EEEE10policy1000El16thrust_function2SF_JPdSK_EEEvT0_iT1_T2_DpNS2_10kernel_argIT3_EE(
	.param .u64 _ZN3cub18CUB_300001_SM_10006detail9transform16transform_kernelINS2_10policy_hubILb1EN4cuda3std3__45tupleIJN6thrust24THRUST_300001_SM_1000_NS6detail15normal_iteratorINSA_10device_ptrIdEEEESF_EEEE10policy1000El16thrust_function2SF_JPdSK_EEEvT0_iT1_T2_DpNS2_10kernel_argIT3_EE_param_0,
	.param .u32 _ZN3cub18CUB_300001_SM_10006detail9transform16transform_kernelINS2_10policy_hubILb1EN4cuda3std3__45tupleIJN6thrust24THRUST_300001_SM_1000_NS6detail15normal_iteratorINSA_10device_ptrIdEEEESF_EEEE10policy1000El16thrust_function2SF_JPdSK_EEEvT0_iT1_T2_DpNS2_10kernel_argIT3_EE_param_1,
	.param .align 1 .b8 _ZN3cub18CUB_300001_SM_10006detail9transform16transform_kernelINS2_10policy_hubILb1EN4cuda3std3__45tupleIJN6thrust24THRUST_300001_SM_1000_NS6detail15normal_iteratorINSA_10device_ptrIdEEEESF_EEEE10policy1000El16thrust_function2SF_JPdSK_EEEvT0_iT1_T2_DpNS2_10kernel_argIT3_EE_param_2[1],
	.param .align 8 .b8 _ZN3cub18CUB_300001_SM_10006detail9transform16transform_kernelINS2_10policy_hubILb1EN4cuda3std3__45tupleIJN6thrust24THRUST_300001_SM_1000_NS6detail15normal_iteratorINSA_10device_ptrIdEEEESF_EEEE10policy1000El16thrust_function2SF_JPdSK_EEEvT0_iT1_T2_DpNS2_10kernel_argIT3_EE_param_3[8],
	.param .align 8 .b8 _ZN3cub18CUB_300001_SM_10006detail9transform16transform_kernelINS2_10policy_hubILb1EN4cuda3std3__45tupleIJN6thrust24THRUST_300001_SM_1000_NS6detail15normal_iteratorINSA_10device_ptrIdEEEESF_EEEE10policy1000El16thrust_function2SF_JPdSK_EEEvT0_iT1_T2_DpNS2_10kernel_argIT3_EE_param_4[16],
	.param .align 8 .b8 _ZN3cub18CUB_300001_SM_10006detail9transform16transform_kernelINS2_10policy_hubILb1EN4cuda3std3__45tupleIJN6thrust24THRUST_300001_SM_1000_NS6detail15normal_iteratorINSA_10device_ptrIdEEEESF_EEEE10policy1000El16thrust_function2SF_JPdSK_EEEvT0_iT1_T2_DpNS2_10kernel_argIT3_EE_param_5[16]
)
.maxntid 128
{
	.reg .pred 	%p<38>;
	.reg .b32 	%r<84>;
	.reg .b64 	%rd<106>;
	.reg .b64 	%fd<133>;

	ld.param.u64 	%rd29, [_ZN3cub18CUB_300001_SM_10006detail9transform16transform_kernelINS2_10policy_hubILb1EN4cuda3std3__45tupleIJN6thrust24THRUST_300001_SM_1000_NS6detail15normal_iteratorINSA_10device_ptrIdEEEESF_EEEE10policy1000El16thrust_function2SF_JPdSK_EEEvT0_iT1_T2_DpNS2_10kernel_argIT3_EE_param_0];
	ld.param.u64 	%rd30, [_ZN3cub18CUB_300001_SM_10006detail9transform16transform_kernelINS2_10policy_hubILb1EN4cuda3std3__45tupleIJN6thrust24THRUST_300001_SM_1000_NS6detail15normal_iteratorINSA_10device_ptrIdEEEESF_EEEE10policy1000El16thrust_function2SF_JPdSK_EEEvT0_iT1_T2_DpNS2_10kernel_argIT3_EE_param_5];
	ld.param.u64 	%rd31, [_ZN3cub18CUB_300001_SM_10006detail9transform16transform_kernelINS2_10policy_hubILb1EN4cuda3std3__45tupleIJN6thrust24THRUST_300001_SM_1000_NS6detail15normal_iteratorINSA_10device_ptrIdEEEESF_EEEE10policy1000El16thrust_function2SF_JPdSK_EEEvT0_iT1_T2_DpNS2_10kernel_argIT3_EE_param_4];
	ld.param.u64 	%rd32, [_ZN3cub18CUB_300001_SM_10006detail9transform16transform_kernelINS2_10policy_hubILb1EN4cuda3std3__45tupleIJN6thrust24THRUST_300001_SM_1000_NS6detail15normal_iteratorINSA_10device_ptrIdEEEESF_EEEE10policy1000El16thrust_function2SF_JPdSK_EEEvT0_iT1_T2_DpNS2_10kernel_argIT3_EE_param_3];
	ld.param.u32 	%r49, [_ZN3cub18CUB_300001_SM_10006detail9transform16transform_kernelINS2_10policy_hubILb1EN4cuda3std3__45tupleIJN6thrust24THRUST_300001_SM_1000_NS6detail15normal_iteratorINSA_10device_ptrIdEEEESF_EEEE10policy1000El16thrust_function2SF_JPdSK_EEEvT0_iT1_T2_DpNS2_10kernel_argIT3_EE_param_1];
	cvta.to.global.u64 	%rd1, %rd32;
	cvta.to.global.u64 	%rd2, %rd31;
	cvta.to.global.u64 	%rd3, %rd30;
	shl.b32 	%r1, %r49, 7;
	mov.u32 	%r50, %ctaid.x;
	cvt.u64.u32 	%rd33, %r50;
	cvt.s64.s32 	%rd34, %r1;
	mul.lo.s64 	%rd4, %rd34, %rd33;
	sub.s64 	%rd35, %rd29, %rd4;
	min.s64 	%rd36, %rd35, %rd34;
	cvt.u32.u64 	%r2, %rd36;
	shl.b32 	%r3, %r2, 3;
	mov.u32 	%r4, %tid.x;
	shl.b32 	%r72, %r4, 7;
	setp.ge.s32 	%p1, %r72, %r3;
	@%p1 bra 	$L__BB9_5;
	shl.b64 	%rd5, %rd4, 3;
	add.s64 	%rd37, %rd2, %rd5;
	mul.wide.u32 	%rd6, %r4, 128;
	add.s64 	%rd103, %rd37, %rd6;
	mov.u32 	%r71, %r72;
$L__BB9_2:
	.pragma "nounroll";
	// begin inline asm
	prefetch.global.L2 [%rd103];
	// end inline asm
	add.s32 	%r71, %r71, 16384;
	add.s64 	%rd103, %rd103, 16384;
	setp.lt.s32 	%p2, %r71, %r3;
	@%p2 bra 	$L__BB9_2;
	add.s64 	%rd39, %rd3, %rd5;
	add.s64 	%rd104, %rd39, %rd6;
$L__BB9_4:
	.pragma "nounroll";
	// begin inline asm
	prefetch.global.L2 [%rd104];
	// end inline asm
	add.s32 	%r72, %r72, 16384;
	add.s64 	%rd104, %rd104, 16384;
	setp.lt.s32 	%p3, %r72, %r3;
	@%p3 bra 	$L__BB9_4;
$L__BB9_5:
	shl.b64 	%rd105, %rd4, 3;
	add.s64 	%rd13, %rd2, %rd105;
	add.s64 	%rd14, %rd3, %rd105;
	add.s64 	%rd15, %rd1, %rd105;
	setp.eq.s32 	%p4, %r1, %r2;
	@%p4 bra 	$L__BB9_47;
	setp.lt.s32 	%p5, %r49, 1;
	@%p5 bra 	$L__BB9_60;
	and.b32  	%r10, %r49, 7;
	setp.lt.u32 	%p6, %r49, 8;
	mov.b32 	%r81, 0;
	@%p6 bra 	$L__BB9_26;
	and.b32  	%r81, %r49, 2147483640;
	mov.b32 	%r75, 0;
$L__BB9_9:
	.pragma "nounroll";
	shl.b32 	%r53, %r75, 7;
	add.s32 	%r21, %r53, %r4;
	setp.ge.s32 	%p7, %r21, %r2;
	@%p7 bra 	$L__BB9_11;
	mul.wide.u32 	%rd42, %r21, 8;
	add.s64 	%rd43, %rd13, %rd42;
	add.s64 	%rd44, %rd14, %rd42;
	ld.global.f64 	%fd1, [%rd43];
	ld.global.f64 	%fd2, [%rd44];
	add.f64 	%fd3, %fd1, %fd2;
	add.s64 	%rd45, %rd15, %rd42;
	st.global.f64 	[%rd45], %fd3;
$L__BB9_11:
	add.s32 	%r54, %r21, 128;
	setp.ge.s32 	%p8, %r54, %r2;
	mul.wide.s32 	%rd46, %r54, 8;
	add.s64 	%rd23, %rd13, %rd46;
	add.s64 	%rd24, %rd14, %rd46;
	add.s64 	%rd25, %rd15, %rd46;
	@%p8 bra 	$L__BB9_13;
	ld.global.f64 	%fd4, [%rd23];
	ld.global.f64 	%fd5, [%rd24];
	add.f64 	%fd6, %fd4, %fd5;
	st.global.f64 	[%rd25], %fd6;
$L__BB9_13:
	add.s32 	%r55, %r21, 256;
	setp.ge.s32 	%p9, %r55, %r2;
	@%p9 bra 	$L__BB9_15;
	ld.global.f64 	%fd7, [%rd23+1024];
	ld.global.f64 	%fd8, [%rd24+1024];
	add.f64 	%fd9, %fd7, %fd8;
	st.global.f64 	[%rd25+1024], %fd9;
$L__BB9_15:
	add.s32 	%r56, %r21, 384;
	setp.ge.s32 	%p10, %r56, %r2;
	@%p10 bra 	$L__BB9_17;
	ld.global.f64 	%fd10, [%rd23+2048];
	ld.global.f64 	%fd11, [%rd24+2048];
	add.f64 	%fd12, %fd10, %fd11;
	st.global.f64 	[%rd25+2048], %fd12;
$L__BB9_17:
	add.s32 	%r57, %r21, 512;
	setp.ge.s32 	%p11, %r57, %r2;
	@%p11 bra 	$L__BB9_19;
	ld.global.f64 	%fd13, [%rd23+3072];
	ld.global.f64 	%fd14, [%rd24+3072];
	add.f64 	%fd15, %fd13, %fd14;
	st.global.f64 	[%rd25+3072], %fd15;
$L__BB9_19:
	add.s32 	%r58, %r21, 640;
	setp.ge.s32 	%p12, %r58, %r2;
	@%p12 bra 	$L__BB9_21;
	ld.global.f64 	%fd16, [%rd23+4096];
	ld.global.f64 	%fd17, [%rd24+4096];
	add.f64 	%fd18, %fd16, %fd17;
	st.global.f64 	[%rd25+4096], %fd18;
$L__BB9_21:
	add.s32 	%r59, %r21, 768;
	setp.ge.s32 	%p13, %r59, %r2;
	@%p13 bra 	$L__BB9_23;
	ld.global.f64 	%fd19, [%rd23+5120];
	ld.global.f64 	%fd20, [%rd24+5120];
	add.f64 	%fd21, %fd19, %fd20;
	st.global.f64 	[%rd25+5120], %fd21;
$L__BB9_23:
	add.s32 	%r60, %r21, 896;
	setp.ge.s32 	%p14, %r60, %r2;
	@%p14 bra 	$L__BB9_25;
	ld.global.f64 	%fd22, [%rd23+6144];
	ld.global.f64 	%fd23, [%rd24+6144];
	add.f64 	%fd24, %fd22, %fd23;
	st.global.f64 	[%rd25+6144], %fd24;
$L__BB9_25:
	add.s32 	%r75, %r75, 8;
	setp.eq.s32 	%p15, %r75, %r81;
	@%p15 bra 	$L__BB9_26;
	bra.uni 	$L__BB9_9;
$L__BB9_26:
	setp.eq.s32 	%p16, %r10, 0;
	@%p16 bra 	$L__BB9_60;
	and.b32  	%r37, %r49, 3;
	setp.lt.u32 	%p17, %r10, 4;
	@%p17 bra 	$L__BB9_37;
	shl.b32 	%r61, %r81, 7;
	add.s32 	%r38, %r61, %r4;
	setp.ge.s32 	%p18, %r38, %r2;
	@%p18 bra 	$L__BB9_30;
	mul.wide.s32 	%rd47, %r38, 8;
	add.s64 	%rd48, %rd13, %rd47;
	add.s64 	%rd49, %rd14, %rd47;
	ld.global.f64 	%fd25, [%rd48];
	ld.global.f64 	%fd26, [%rd49];
	add.f64 	%fd27, %fd25, %fd26;
	add.s64 	%rd50, %rd15, %rd47;
	st.global.f64 	[%rd50], %fd27;
$L__BB9_30:
	add.s32 	%r39, %r38, 128;
	setp.ge.s32 	%p19, %r39, %r2;
	@%p19 bra 	$L__BB9_32;
	mul.wide.s32 	%rd51, %r39, 8;
	add.s64 	%rd52, %rd13, %rd51;
	add.s64 	%rd53, %rd14, %rd51;
	ld.global.f64 	%fd28, [%rd52];
	ld.global.f64 	%fd29, [%rd53];
	add.f64 	%fd30, %fd28, %fd29;
	add.s64 	%rd54, %rd15, %rd51;
	st.global.f64 	[%rd54], %fd30;
$L__BB9_32:
	add.s32 	%r40, %r38, 256;
	setp.ge.s32 	%p20, %r40, %r2;
	@%p20 bra 	$L__BB9_34;
	mul.wide.s32 	%rd55, %r40, 8;
	add.s64 	%rd56, %rd13, %rd55;
	add.s64 	%rd57, %rd14, %rd55;
	ld.global.f64 	%fd31, [%rd56];
	ld.global.f64 	%fd32, [%rd57];
	add.f64 	%fd33, %fd31, %fd32;
	add.s64 	%rd58, %rd15, %rd55;
	st.global.f64 	[%rd58], %fd33;
$L__BB9_34:
	add.s32 	%r41, %r38, 384;
	setp.ge.s32 	%p21, %r41, %r2;
	@%p21 bra 	$L__BB9_36;
	mul.wide.s32 	%rd59, %r41, 8;
	add.s64 	%rd60, %rd13, %rd59;
	add.s64 	%rd61, %rd14, %rd59;
	ld.global.f64 	%fd34, [%rd60];
	ld.global.f64 	%fd35, [%rd61];
	add.f64 	%fd36, %fd34, %fd35;
	add.s64 	%rd62, %rd15, %rd59;
	st.global.f64 	[%rd62], %fd36;
$L__BB9_36:
	add.s32 	%r81, %r81, 4;
$L__BB9_37:
	setp.eq.s32 	%p22, %r37, 0;
	@%p22 bra 	$L__BB9_60;
	setp.eq.s32 	%p23, %r37, 1;
	@%p23 bra 	$L__BB9_44;
	shl.b32 	%r62, %r81, 7;
	add.s32 	%r44, %r62, %r4;
	setp.ge.s32 	%p24, %r44, %r2;
	@%p24 bra 	$L__BB9_41;
	mul.wide.s32 	%rd63, %r44, 8;
	add.s64 	%rd64, %rd13, %rd63;
	add.s64 	%rd65, %rd14, %rd63;
	ld.global.f64 	%fd37, [%rd64];
	ld.global.f64 	%fd38, [%rd65];
	add.f64 	%fd39, %fd37, %fd38;
	add.s64 	%rd66, %rd15, %rd63;
	st.global.f64 	[%rd66], %fd39;
$L__BB9_41:
	add.s32 	%r45, %r44, 128;
	setp.ge.s32 	%p25, %r45, %r2;
	@%p25 bra 	$L__BB9_43;
	mul.wide.s32 	%rd67, %r45, 8;
	add.s64 	%rd68, %rd13, %rd67;
	add.s64 	%rd69, %rd14, %rd67;
	ld.global.f64 	%fd40, [%rd68];
	ld.global.f64 	%fd41, [%rd69];
	add.f64 	%fd42, %fd40, %fd41;
	add.s64 	%rd70, %rd15, %rd67;
	st.global.f64 	[%rd70], %fd42;
$L__BB9_43:
	add.s32 	%r81, %r81, 2;
$L__BB9_44:
	and.b32  	%r63, %r49, 1;
	setp.eq.b32 	%p26, %r63, 1;
	not.pred 	%p27, %p26;
	@%p27 bra 	$L__BB9_60;
	shl.b32 	%r64, %r81, 7;
	add.s32 	%r48, %r64, %r4;
	setp.ge.s32 	%p28, %r48, %r2;
	@%p28 bra 	$L__BB9_60;
	mul.wide.s32 	%rd71, %r48, 8;
	add.s64 	%rd72, %rd13, %rd71;
	add.s64 	%rd73, %rd14, %rd71;
	ld.global.f64 	%fd43, [%rd72];
	ld.global.f64 	%fd44, [%rd73];
	add.f64 	%fd45, %fd43, %fd44;
	add.s64 	%rd74, %rd15, %rd71;
	st.global.f64 	[%rd74], %fd45;
	bra.uni 	$L__BB9_60;
$L__BB9_47:
	setp.lt.s32 	%p29, %r49, 1;
	@%p29 bra 	$L__BB9_60;
	and.b32  	%r12, %r49, 15;
	setp.lt.u32 	%p30, %r49, 16;
	mov.b32 	%r77, 0;
	@%p30 bra 	$L__BB9_51;
	and.b32  	%r77, %r49, 2147483632;
	neg.s32 	%r74, %r77;
	add.s64 	%rd75, %rd105, %rd1;
	add.s32 	%r73, %r4, 1152;
	add.s64 	%rd17, %rd75, 3072;
	mul.wide.u32 	%rd76, %r4, 8;
	add.s64 	%rd77, %rd76, %rd2;
	add.s64 	%rd18, %rd77, 8192;
	add.s64 	%rd78, %rd76, 4096;
	add.s64 	%rd19, %rd3, %rd78;
	add.s64 	%rd20, %rd1, %rd78;
$L__BB9_50:
	.pragma "nounroll";
	mul.wide.s32 	%rd79, %r73, 8;
	shl.b64 	%rd80, %rd4, 3;
	add.s64 	%rd81, %rd80, 3072;
	add.s64 	%rd82, %rd2, %rd81;
	add.s64 	%rd83, %rd82, %rd79;
	add.s64 	%rd84, %rd3, %rd81;
	add.s64 	%rd85, %rd84, %rd79;
	add.s64 	%rd86, %rd17, %rd79;
	add.s64 	%rd87, %rd18, %rd105;
	add.s64 	%rd88, %rd19, %rd105;
	ld.global.f64 	%fd46, [%rd87+-8192];
	ld.global.f64 	%fd47, [%rd88+-4096];
	add.f64 	%fd48, %fd46, %fd47;
	add.s64 	%rd89, %rd20, %rd105;
	st.global.f64 	[%rd89+-4096], %fd48;
	ld.global.f64 	%fd49, [%rd87+-7168];
	ld.global.f64 	%fd50, [%rd88+-3072];
	add.f64 	%fd51, %fd49, %fd50;
	st.global.f64 	[%rd89+-3072], %fd51;
	ld.global.f64 	%fd52, [%rd87+-6144];
	ld.global.f64 	%fd53, [%rd88+-2048];
	add.f64 	%fd54, %fd52, %fd53;
	st.global.f64 	[%rd89+-2048], %fd54;
	ld.global.f64 	%fd55, [%rd87+-5120];
	ld.global.f64 	%fd56, [%rd88+-1024];
	add.f64 	%fd57, %fd55, %fd56;
	st.global.f64 	[%rd89+-1024], %fd57;
	ld.global.f64 	%fd58, [%rd87+-4096];
	ld.global.f64 	%fd59, [%rd88];
	add.f64 	%fd60, %fd58, %fd59;
	st.global.f64 	[%rd89], %fd60;
	ld.global.f64 	%fd61, [%rd87+-3072];
	ld.global.f64 	%fd62, [%rd88+1024];
	add.f64 	%fd63, %fd61, %fd62;
	st.global.f64 	[%rd89+1024], %fd63;
	ld.global.f64 	%fd64, [%rd87+-2048];
	ld.global.f64 	%fd65, [%rd88+2048];
	add.f64 	%fd66, %fd64, %fd65;
	st.global.f64 	[%rd89+2048], %fd66;
	ld.global.f64 	%fd67, [%rd87+-1024];
	ld.global.f64 	%fd68, [%rd88+3072];
	add.f64 	%fd69, %fd67, %fd68;
	st.global.f64 	[%rd89+3072], %fd69;
	ld.global.f64 	%fd70, [%rd87];
	ld.global.f64 	%fd71, [%rd88+4096];
	add.f64 	%fd72, %fd70, %fd71;
	st.global.f64 	[%rd89+4096], %fd72;
	ld.global.f64 	%fd73, [%rd83+-3072];
	ld.global.f64 	%fd74, [%rd85+-3072];
	add.f64 	%fd75, %fd73, %fd74;
	st.global.f64 	[%rd86+-3072], %fd75;
	ld.global.f64 	%fd76, [%rd83+-2048];
	ld.global.f64 	%fd77, [%rd85+-2048];
	add.f64 	%fd78, %fd76, %fd77;
	st.global.f64 	[%rd86+-2048], %fd78;
	ld.global.f64 	%fd79, [%rd83+-1024];
	ld.global.f64 	%fd80, [%rd85+-1024];
	add.f64 	%fd81, %fd79, %fd80;
	st.global.f64 	[%rd86+-1024], %fd81;
	ld.global.f64 	%fd82, [%rd83];
	ld.global.f64 	%fd83, [%rd85];
	add.f64 	%fd84, %fd82, %fd83;
	st.global.f64 	[%rd86], %fd84;
	ld.global.f64 	%fd85, [%rd83+1024];
	ld.global.f64 	%fd86, [%rd85+1024];
	add.f64 	%fd87, %fd85, %fd86;
	st.global.f64 	[%rd86+1024], %fd87;
	ld.global.f64 	%fd88, [%rd83+2048];
	ld.global.f64 	%fd89, [%rd85+2048];
	add.f64 	%fd90, %fd88, %fd89;
	st.global.f64 	[%rd86+2048], %fd90;
	ld.global.f64 	%fd91, [%rd83+3072];
	ld.global.f64 	%fd92, [%rd85+3072];
	add.f64 	%fd93, %fd91, %fd92;
	st.global.f64 	[%rd86+3072], %fd93;
	add.s32 	%r74, %r74, 16;
	add.s32 	%r73, %r73, 2048;
	add.s64 	%rd105, %rd105, 16384;
	setp.eq.s32 	%p31, %r74, 0;
	@%p31 bra 	$L__BB9_51;
	bra.uni 	$L__BB9_50;
$L__BB9_51:
	setp.eq.s32 	%p32, %r12, 0;
	@%p32 bra 	$L__BB9_60;
	and.b32  	%r24, %r49, 7;
	setp.lt.u32 	%p33, %r12, 8;
	@%p33 bra 	$L__BB9_54;
	shl.b32 	%r66, %r77, 7;
	add.s32 	%r67, %r66, %r4;
	mul.wide.s32 	%rd90, %r67, 8;
	add.s64 	%rd91, %rd13, %rd90;
	add.s64 	%rd92, %rd14, %rd90;
	ld.global.f64 	%fd94, [%rd91];
	ld.global.f64 	%fd95, [%rd92];
	add.f64 	%fd96, %fd94, %fd95;
	add.s64 	%rd93, %rd15, %rd90;
	st.global.f64 	[%rd93], %fd96;
	ld.global.f64 	%fd97, [%rd91+1024];
	ld.global.f64 	%fd98, [%rd92+1024];
	add.f64 	%fd99, %fd97, %fd98;
	st.global.f64 	[%rd93+1024], %fd99;
	ld.global.f64 	%fd100, [%rd91+2048];
	ld.global.f64 	%fd101, [%rd92+2048];
	add.f64 	%fd102, %fd100, %fd101;
	st.global.f64 	[%rd93+2048], %fd102;
	ld.global.f64 	%fd103, [%rd91+3072];
	ld.global.f64 	%fd104, [%rd92+3072];
	add.f64 	%fd105, %fd103, %fd104;
	st.global.f64 	[%rd93+3072], %fd105;
	ld.global.f64 	%fd106, [%rd91+4096];
	ld.global.f64 	%fd107, [%rd92+4096];
	add.f64 	%fd108, %fd106, %fd107;
	st.global.f64 	[%rd93+4096], %fd108;
	ld.global.f64 	%fd109, [%rd91+5120];
	ld.global.f64 	%fd110, [%rd92+5120];
	add.f64 	%fd111, %fd109, %fd110;
	st.global.f64 	[%rd93+5120], %fd111;
	ld.global.f64 	%fd112, [%rd91+6144];
	ld.global.f64 	%fd113, [%rd92+6144];
	add.f64 	%fd114, %fd112, %fd113;
	st.global.f64 	[%rd93+6144], %fd114;
	ld.global.f64 	%fd115, [%rd91+7168];
	ld.global.f64 	%fd116, [%rd92+7168];
	add.f64 	%fd117, %fd115, %fd116;
	st.global.f64 	[%rd93+7168], %fd117;
	add.s32 	%r77, %r77, 8;
$L__BB9_54:
	setp.eq.s32 	%p34, %r24, 0;
	@%p34 bra 	$L__BB9_60;
	and.b32  	%r27, %r49, 3;
	setp.lt.u32 	%p35, %r24, 4;
	@%p35 bra 	$L__BB9_57;
	shl.b32 	%r68, %r77, 7;
	add.s32 	%r69, %r68, %r4;
	mul.wide.s32 	%rd94, %r69, 8;
	add.s64 	%rd95, %rd13, %rd94;
	add.s64 	%rd96, %rd14, %rd94;
	ld.global.f64 	%fd118, [%rd95];
	ld.global.f64 	%fd119, [%rd96];
	add.f64 	%fd120, %fd118, %fd119;
	add.s64 	%rd97, %rd15, %rd94;
	st.global.f64 	[%rd97], %fd120;
	ld.global.f64 	%fd121, [%rd95+1024];
	ld.global.f64 	%fd122, [%rd96+1024];
	add.f64 	%fd123, %fd121, %fd122;
	st.global.f64 	[%rd97+1024], %fd123;
	ld.global.f64 	%fd124, [%rd95+2048];
	ld.global.f64 	%fd125, [%rd96+2048];
	add.f64 	%fd126, %fd124, %fd125;
	st.global.f64 	[%rd97+2048], %fd126;
	ld.global.f64 	%fd127, [%rd95+3072];
	ld.global.f64 	%fd128, [%rd96+3072];
	add.f64 	%fd129, %fd127, %fd128;
	st.global.f64 	[%rd97+3072], %fd129;
	add.s32 	%r77, %r77, 4;
$L__BB9_57:
	setp.eq.s32 	%p36, %r27, 0;
	@%p36 bra 	$L__BB9_60;
	shl.b64 	%rd98, %rd4, 3;
	add.s64 	%rd26, %rd1, %rd98;
	shl.b32 	%r70, %r77, 7;
	add.s32 	%r80, %r4, %r70;
	add.s64 	%rd27, %rd3, %rd98;
	add.s64 	%rd28, %rd2, %rd98;
	neg.s32 	%r79, %r27;
$L__BB9_59:
	.pragma "nounroll";
	mul.wide.s32 	%rd99, %r80, 8;
	add.s64 	%rd100, %rd26, %rd99;
	add.s64 	%rd101, %rd27, %rd99;
	add.s64 	%rd102, %rd28, %rd99;
	ld.global.f64 	%fd130, [%rd102];
	ld.global.f64 	%fd131, [%rd101];
	add.f64 	%fd132, %fd130, %fd131;
	st.global.f64 	[%rd100], %fd132;
	add.s32 	%r80, %r80, 128;
	add.s32 	%r79, %r79, 1;
	setp.eq.s32 	%p37, %r79, 0;
	@%p37 bra 	$L__BB9_60;
	bra.uni 	$L__BB9_59;
$L__BB9_60:
	ret;

}
	// .globl	_ZN3cub18CUB_300001_SM_10006detail9transform16transform_kernelINS2_10policy_hubILb1EN4cuda3std3__45tupleIJN6thrust24THRUST_300001_SM_1000_NS6detail15normal_iteratorINSA_10device_ptrIdEEEEEEEE10policy1000Ei16thrust_function3SF_JPdEEEvT0_iT1_T2_DpNS2_10kernel_argIT3_EE
.visible .entry _ZN3cub18CUB_300001_SM_10006detail9transform16transform_kernelINS2_10policy_hubILb1EN4cuda3std3__45tupleIJN6thrust24THRUST_300001_SM_1000_NS6detail15normal_iteratorINSA_10device_ptrIdEEEEEEEE10policy1000Ei16thrust_function3SF_JPdEEEvT0_iT1_T2_DpNS2_10kernel_argIT3_EE(
	.param .u32 _ZN3cub18CUB_300001_SM_10006detail9transform16transform_kernelINS2_10policy_hubILb1EN4cuda3std3__45tupleIJN6thrust24THRUST_300001_SM_1000_NS6detail15normal_iteratorINSA_10device_ptrIdEEEEEEEE10policy1000Ei16thrust_function3SF_JPdEEEvT0_iT1_T2_DpNS2_10kernel_argIT3_EE_param_0,
	.param .u32 _ZN3cub18CUB_300001_SM_10006detail9transform16transform_kernelINS2_10policy_hubILb1EN4cuda3std3__45tupleIJN6thrust24THRUST_300001_SM_1000_NS6detail15normal_iteratorINSA_10device_ptrIdEEEEEEEE10policy1000Ei16thrust_function3SF_JPdEEEvT0_iT1_T2_DpNS2_10kernel_argIT3_EE_param_1,
	.param .align 1 .b8 _ZN3cub18CUB_300001_SM_10006detail9transform16transform_kernelINS2_10policy_hubILb1EN4cuda3std3__45tupleIJN6thrust24THRUST_300001_SM_1000_NS6detail15normal_iteratorINSA_10device_ptrIdEEEEEEEE10policy1000Ei16thrust_function3SF_JPdEEEvT0_iT1_T2_DpNS2_10kernel_argIT3_EE_param_2[1],
	.param .align 8 .b8 _ZN3cub18CUB_300001_SM_10006detail9transform16transform_kernelINS2_10policy_hubILb1EN4cuda3std3__45tupleIJN6thrust24THRUST_300001_SM_1000_NS6detail15normal_iteratorINSA_10device_ptrIdEEEEEEEE10policy1000Ei16thrust_function3SF_JPdEEEvT0_iT1_T2_DpNS2_10kernel_argIT3_EE_param_3[8],
	.param .align 8 .b8 _ZN3cub18CUB_300001_SM_10006detail9transform16transform_kernelINS2_10policy_hubILb1EN4cuda3std3__45tupleIJN6thrust24THRUST_300001_SM_1000_NS6detail15normal_iteratorINSA_10device_ptrIdEEEEEEEE10policy1000Ei16thrust_function3SF_JPdEEEvT0_iT1_T2_DpNS2_10kernel_argIT3_EE_param_4[16]
)
.maxntid 128
{
	.reg .pred 	%p<41>;
	.reg .b32 	%r<211>;
	.reg .b64 	%rd<36>;
	.reg .b64 	%fd<267>;

	ld.param.u32 	%r88, [_ZN3cub18CUB_300001_SM_10006detail9transform16transform_kernelINS2_10policy_hubILb1EN4cuda3std3__45tupleIJN6thrust24THRUST_300001_SM_1000_NS6detail15normal_iteratorINSA_10device_ptrIdEEEEEEEE10policy1000Ei16thrust_function3SF_JPdEEEvT0_iT1_T2_DpNS2_10kernel_argIT3_EE_param_0];
	ld.param.u64 	%rd10, [_ZN3cub18CUB_300001_SM_10006detail9transform16transform_kernelINS2_10policy_hubILb1EN4cuda3std3__45tupleIJN6thrust24THRUST_300001_SM_1000_NS6detail15normal_iteratorINSA_10device_ptrIdEEEEEEEE10policy1000Ei16thrust_function3SF_JPdEEEvT0_iT1_T2_DpNS2_10kernel_argIT3_EE_param_4];
	ld.param.u64 	%rd11, [_ZN3cub18CUB_300001_SM_10006detail9transform16transform_kernelINS2_10policy_hubILb1EN4cuda3std3__45tupleIJN6thrust24THRUST_300001_SM_1000_NS6detail15normal_iteratorINSA_10device_ptrIdEEEEEEEE10policy1000Ei16thrust_function3SF_JPdEEEvT0_iT1_T2_DpNS2_10kernel_argIT3_EE_param_3];
	ld.param.u32 	%r87, [_ZN3cub18CUB_300001_SM_10006detail9transform16transform_kernelINS2_10policy_hubILb1EN4cuda3std3__45tupleIJN6thrust24THRUST_300001_SM_1000_NS6detail15normal_iteratorINSA_10device_ptrIdEEEEEEEE10policy1000Ei16thrust_function3SF_JPdEEEvT0_iT1_T2_DpNS2_10kernel_argIT3_EE_param_1];
	cvta.to.global.u64 	%rd1, %rd11;
	cvta.to.global.u64 	%rd2, %rd10;
	shl.b32 	%r1, %r87, 7;
	mov.u32 	%r89, %ctaid.x;
	mul.lo.s32 	%r2, %r1, %r89;
	sub.s32 	%r3, %r88, %r2;
	min.s32 	%r4, %r1, %r3;
	shl.b32 	%r5, %r4, 3;
	mov.u32 	%r6, %tid.x;
	shl.b32 	%r180, %r6, 7;
	setp.ge.s32 	%p1, %r180, %r5;
	@%p1 bra 	$L__BB10_3;
	mul.wide.u32 	%rd12, %r6, 128;
	add.s64 	%rd13, %rd2, %rd12;
	mul.wide.s32 	%rd14, %r2, 8;
	add.s64 	%rd35, %rd13, %rd14;
$L__BB10_2:
	.pragma "nounroll";
	// begin inline asm
	prefetch.global.L2 [%rd35];
	// end inline asm
	add.s32 	%r180, %r180, 16384;
	add.s64 	%rd35, %rd35, 16384;
	setp.lt.s32 	%p2, %r180, %r5;
	@%p2 bra 	$L__BB10_2;
$L__BB10_3:
	mul.wide.s32 	%rd16, %r2, 8;
	add.s64 	%rd6, %rd2, %rd16;
	add.s64 	%rd7, %rd1, %rd16;
	setp.gt.s32 	%p3, %r1, %r3;
	@%p3 bra 	$L__BB10_13;
	setp.lt.s32 	%p4, %r87, 1;
	@%p4 bra 	$L__BB10_65;
	mov.b32 	%r91, 1127219200;
	mov.b32 	%r92, -2147483648;
	mov.b64 	%fd1, {%r92, %r91};
	setp.eq.s32 	%p5, %r87, 1;
	mov.b32 	%r206, 0;
	@%p5 bra 	$L__BB10_33;
	and.b32  	%r93, %r87, 2147483646;
	neg.s32 	%r182, %r93;
	mov.u32 	%r181, %r6;
$L__BB10_7:
	mul.wide.s32 	%rd17, %r181, 8;
	add.s64 	%rd8, %rd6, %rd17;
	ld.global.f64 	%fd249, [%rd8];
	{
	.reg .b32 %temp; 
	mov.b64 	{%temp, %r183}, %fd249;
	}
	{
	.reg .b32 %temp; 
	mov.b64 	{%r184, %temp}, %fd249;
	}
	setp.gt.s32 	%p6, %r183, 1048575;
	mov.b32 	%r185, -1023;
	@%p6 bra 	$L__BB10_9;
	mul.f64 	%fd249, %fd249, 0d4350000000000000;
	{
	.reg .b32 %temp; 
	mov.b64 	{%temp, %r183}, %fd249;
	}
	{
	.reg .b32 %temp; 
	mov.b64 	{%r184, %temp}, %fd249;
	}
	mov.b32 	%r185, -1077;
$L__BB10_9:
	add.s32 	%r96, %r183, -1;
	setp.gt.u32 	%p7, %r96, 2146435070;
	@%p7 bra 	$L__BB10_23;
	shr.u32 	%r99, %r183, 20;
	add.s32 	%r186, %r185, %r99;
	and.b32  	%r100, %r183, 1048575;
	or.b32  	%r101, %r100, 1072693248;
	mov.b64 	%fd250, {%r184, %r101};
	setp.lt.u32 	%p9, %r101, 1073127583;
	@%p9 bra 	$L__BB10_12;
	{
	.reg .b32 %temp; 
	mov.b64 	{%r102, %temp}, %fd250;
	}
	{
	.reg .b32 %temp; 
	mov.b64 	{%temp, %r103}, %fd250;
	}
	add.s32 	%r104, %r103, -1048576;
	mov.b64 	%fd250, {%r102, %r104};
	add.s32 	%r186, %r186, 1;
$L__BB10_12:
	add.f64 	%fd58, %fd250, 0dBFF0000000000000;
	add.f64 	%fd59, %fd250, 0d3FF0000000000000;
	rcp.approx.ftz.f64 	%fd60, %fd59;
	neg.f64 	%fd61, %fd59;
	fma.rn.f64 	%fd62, %fd61, %fd60, 0d3FF0000000000000;
	fma.rn.f64 	%fd63, %fd62, %fd62, %fd62;
	fma.rn.f64 	%fd64, %fd63, %fd60, %fd60;
	mul.f64 	%fd65, %fd58, %fd64;
	fma.rn.f64 	%fd66, %fd58, %fd64, %fd65;
	mul.f64 	%fd67, %fd66, %fd66;
	fma.rn.f64 	%fd68, %fd67, 0d3EB1380B3AE80F1E, 0d3ED0EE258B7A8B04;
	fma.rn.f64 	%fd69, %fd68, %fd67, 0d3EF3B2669F02676F;
	fma.rn.f64 	%fd70, %fd69, %fd67, 0d3F1745CBA9AB0956;
	fma.rn.f64 	%fd71, %fd70, %fd67, 0d3F3C71C72D1B5154;
	fma.rn.f64 	%fd72, %fd71, %fd67, 0d3F624924923BE72D;
	fma.rn.f64 	%fd73, %fd72, %fd67, 0d3F8999999999A3C4;
	fma.rn.f64 	%fd74, %fd73, %fd67, 0d3FB5555555555554;
	sub.f64 	%fd75, %fd58, %fd66;
	add.f64 	%fd76, %fd75, %fd75;
	neg.f64 	%fd77, %fd66;
	fma.rn.f64 	%fd78, %fd77, %fd58, %fd76;
	mul.f64 	%fd79, %fd64, %fd78;
	mul.f64 	%fd80, %fd67, %fd74;
	fma.rn.f64 	%fd81, %fd80, %fd66, %fd79;
	xor.b32  	%r105, %r186, -2147483648;
	mov.b32 	%r106, 1127219200;
	mov.b64 	%fd82, {%r105, %r106};
	sub.f64 	%fd83, %fd82, %fd1;
	fma.rn.f64 	%fd84, %fd83, 0d3FE62E42FEFA39EF, %fd66;
	fma.rn.f64 	%fd85, %fd83, 0dBFE62E42FEFA39EF, %fd84;
	sub.f64 	%fd86, %fd85, %fd66;
	sub.f64 	%fd87, %fd81, %fd86;
	fma.rn.f64 	%fd88, %fd83, 0d3C7ABC9E3B39803F, %fd87;
	add.f64 	%fd251, %fd84, %fd88;
	bra.uni 	$L__BB10_24;
$L__BB10_13:
	setp.lt.s32 	%p21, %r87, 1;
	@%p21 bra 	$L__BB10_65;
	mov.b32 	%r136, 1127219200;
	mov.b32 	%r137, -2147483648;
	mov.b64 	%fd2, {%r137, %r136};
	setp.eq.s32 	%p22, %r87, 1;
	mov.b32 	%r201, 0;
	@%p22 bra 	$L__BB10_51;
	and.b32  	%r138, %r87, 2147483646;
	neg.s32 	%r192, %r138;
	mov.u32 	%r191, %r6;
$L__BB10_16:
	add.s32 	%r38, %r191, 128;
	setp.ge.s32 	%p23, %r191, %r4;
	@%p23 bra 	$L__BB10_40;
	mul.wide.s32 	%rd23, %r191, 8;
	add.s64 	%rd24, %rd6, %rd23;
	ld.global.f64 	%fd255, [%rd24];
	{
	.reg .b32 %temp; 
	mov.b64 	{%temp, %r193}, %fd255;
	}
	{
	.reg .b32 %temp; 
	mov.b64 	{%r194, %temp}, %fd255;
	}
	setp.gt.s32 	%p24, %r193, 1048575;
	mov.b32 	%r195, -1023;
	@%p24 bra 	$L__BB10_19;
	mul.f64 	%fd255, %fd255, 0d4350000000000000;
	{
	.reg .b32 %temp; 
	mov.b64 	{%temp, %r193}, %fd255;
	}
	{
	.reg .b32 %temp; 
	mov.b64 	{%r194, %temp}, %fd255;
	}
	mov.b32 	%r195, -1077;
$L__BB10_19:
	add.s32 	%r141, %r193, -1;
	setp.gt.u32 	%p25, %r141, 2146435070;
	@%p25 bra 	$L__BB10_38;
	shr.u32 	%r144, %r193, 20;
	add.s32 	%r196, %r195, %r144;
	and.b32  	%r145, %r193, 1048575;
	or.b32  	%r146, %r145, 1072693248;
	mov.b64 	%fd256, {%r194, %r146};
	setp.lt.u32 	%p27, %r146, 1073127583;
	@%p27 bra 	$L__BB10_22;
	{
	.reg .b32 %temp; 
	mov.b64 	{%r147, %temp}, %fd256;
	}
	{
	.reg .b32 %temp; 
	mov.b64 	{%temp, %r148}, %fd256;
	}
	add.s32 	%r149, %r148, -1048576;
	mov.b64 	%fd256, {%r147, %r149};
	add.s32 	%r196, %r196, 1;
$L__BB10_22:
	add.f64 	%fd154, %fd256, 0dBFF0000000000000;
	add.f64 	%fd155, %fd256, 0d3FF0000000000000;
	rcp.approx.ftz.f64 	%fd156, %fd155;
	neg.f64 	%fd157, %fd155;
	fma.rn.f64 	%fd158, %fd157, %fd156, 0d3FF0000000000000;
	fma.rn.f64 	%fd159, %fd158, %fd158, %fd158;
	fma.rn.f64 	%fd160, %fd159, %fd156, %fd156;
	mul.f64 	%fd161, %fd154, %fd160;
	fma.rn.f64 	%fd162, %fd154, %fd160, %fd161;
	mul.f64 	%fd163, %fd162, %fd162;
	fma.rn.f64 	%fd164, %fd163, 0d3EB1380B3AE80F1E, 0d3ED0EE258B7A8B04;
	fma.rn.f64 	%fd165, %fd164, %fd163, 0d3EF3B2669F02676F;
	fma.rn.f64 	%fd166, %fd165, %fd163, 0d3F1745CBA9AB0956;
	fma.rn.f64 	%fd167, %fd166, %fd163, 0d3F3C71C72D1B5154;
	fma.rn.f64 	%fd168, %fd167, %fd163, 0d3F624924923BE72D;
	fma.rn.f64 	%fd169, %fd168, %fd163, 0d3F8999999999A3C4;
	fma.rn.f64 	%fd170, %fd169, %fd163, 0d3FB5555555555554;
	sub.f64 	%fd171, %fd154, %fd162;
	add.f64 	%fd172, %fd171, %fd171;
	neg.f64 	%fd173, %fd162;
	fma.rn.f64 	%fd174, %fd173, %fd154, %fd172;
	mul.f64 	%fd175, %fd160, %fd174;
	mul.f64 	%fd176, %fd163, %fd170;
	fma.rn.f64 	%fd177, %fd176, %fd162, %fd175;
	xor.b32  	%r150, %r196, -2147483648;
	mov.b32 	%r151, 1127219200;
	mov.b64 	%fd178, {%r150, %r151};
	sub.f64 	%fd179, %fd178, %fd2;
	fma.rn.f64 	%fd180, %fd179, 0d3FE62E42FEFA39EF, %fd162;
	fma.rn.f64 	%fd181, %fd179, 0dBFE62E42FEFA39EF, %fd180;
	sub.f64 	%fd182, %fd181, %fd162;
	sub.f64 	%fd183, %fd177, %fd182;
	fma.rn.f64 	%fd184, %fd179, 0d3C7ABC9E3B39803F, %fd183;
	add.f64 	%fd257, %fd180, %fd184;
	bra.uni 	$L__BB10_39;
$L__BB10_23:
	fma.rn.f64 	%fd57, %fd249, 0d7FF0000000000000, 0d7FF0000000000000;
	{
	.reg .b32 %temp; 
	mov.b64 	{%temp, %r97}, %fd249;
	}
	and.b32  	%r98, %r97, 2147483647;
	setp.eq.s32 	%p8, %r98, 0;
	selp.f64 	%fd251, 0dFFF0000000000000, %fd57, %p8;
$L__BB10_24:
	add.s64 	%rd9, %rd7, %rd17;
	st.global.f64 	[%rd9], %fd251;
	ld.global.f64 	%fd252, [%rd8+1024];
	{
	.reg .b32 %temp; 
	mov.b64 	{%temp, %r187}, %fd252;
	}
	{
	.reg .b32 %temp; 
	mov.b64 	{%r188, %temp}, %fd252;
	}
	setp.gt.s32 	%p10, %r187, 1048575;
	mov.b32 	%r189, -1023;
	@%p10 bra 	$L__BB10_26;
	mul.f64 	%fd252, %fd252, 0d4350000000000000;
	{
	.reg .b32 %temp; 
	mov.b64 	{%temp, %r187}, %fd252;
	}
	{
	.reg .b32 %temp; 
	mov.b64 	{%r188, %temp}, %fd252;
	}
	mov.b32 	%r189, -1077;
$L__BB10_26:
	add.s32 	%r109, %r187, -1;
	setp.lt.u32 	%p11, %r109, 2146435071;
	@%p11 bra 	$L__BB10_28;
	fma.rn.f64 	%fd89, %fd252, 0d7FF0000000000000, 0d7FF0000000000000;
	{
	.reg .b32 %temp; 
	mov.b64 	{%temp, %r110}, %fd252;
	}
	and.b32  	%r111, %r110, 2147483647;
	setp.eq.s32 	%p12, %r111, 0;
	selp.f64 	%fd254, 0dFFF0000000000000, %fd89, %p12;
	bra.uni 	$L__BB10_31;
$L__BB10_28:
	shr.u32 	%r112, %r187, 20;
	add.s32 	%r190, %r189, %r112;
	and.b32  	%r113, %r187, 1048575;
	or.b32  	%r114, %r113, 1072693248;
	mov.b64 	%fd253, {%r188, %r114};
	setp.lt.u32 	%p13, %r114, 1073127583;
	@%p13 bra 	$L__BB10_30;
	{
	.reg .b32 %temp; 
	mov.b64 	{%r115, %temp}, %fd253;
	}
	{
	.reg .b32 %temp; 
	mov.b64 	{%temp, %r116}, %fd253;
	}
	add.s32 	%r117, %r116, -1048576;
	mov.b64 	%fd253, {%r115, %r117};
	add.s32 	%r190, %r190, 1;
$L__BB10_30:
	add.f64 	%fd90, %fd253, 0dBFF0000000000000;
	add.f64 	%fd91, %fd253, 0d3FF0000000000000;
	rcp.approx.ftz.f64 	%fd92, %fd91;
	neg.f64 	%fd93, %fd91;
	fma.rn.f64 	%fd94, %fd93, %fd92, 0d3FF0000000000000;
	fma.rn.f64 	%fd95, %fd94, %fd94, %fd94;
	fma.rn.f64 	%fd96, %fd95, %fd92, %fd92;
	mul.f64 	%fd97, %fd90, %fd96;
	fma.rn.f64 	%fd98, %fd90, %fd96, %fd97;
	mul.f64 	%fd99, %fd98, %fd98;
	fma.rn.f64 	%fd100, %fd99, 0d3EB1380B3AE80F1E, 0d3ED0EE258B7A8B04;
	fma.rn.f64 	%fd101, %fd100, %fd99, 0d3EF3B2669F02676F;
	fma.rn.f64 	%fd102, %fd101, %fd99, 0d3F1745CBA9AB0956;
	fma.rn.f64 	%fd103, %fd102, %fd99, 0d3F3C71C72D1B5154;
	fma.rn.f64 	%fd104, %fd103, %fd99, 0d3F624924923BE72D;
	fma.rn.f64 	%fd105, %fd104, %fd99, 0d3F8999999999A3C4;
	fma.rn.f64 	%fd106, %fd105, %fd99, 0d3FB5555555555554;
	sub.f64 	%fd107, %fd90, %fd98;
	add.f64 	%fd108, %fd107, %fd107;
	neg.f64 	%fd109, %fd98;
	fma.rn.f64 	%fd110, %fd109, %fd90, %fd108;
	mul.f64 	%fd111, %fd96, %fd110;
	mul.f64 	%fd112, %fd99, %fd106;
	fma.rn.f64 	%fd113, %fd112, %fd98, %fd111;
	xor.b32  	%r118, %r190, -2147483648;
	mov.b32 	%r119, 1127219200;
	mov.b64 	%fd114, {%r118, %r119};
	sub.f64 	%fd115, %fd114, %fd1;
	fma.rn.f64 	%fd116, %fd115, 0d3FE62E42FEFA39EF, %fd98;
	fma.rn.f64 	%fd117, %fd115, 0dBFE62E42FEFA39EF, %fd116;
	sub.f64 	%fd118, %fd117, %fd98;
	sub.f64 	%fd119, %fd113, %fd118;
	fma.rn.f64 	%fd120, %fd115, 0d3C7ABC9E3B39803F, %fd119;
	add.f64 	%fd254, %fd116, %fd120;
$L__BB10_31:
	st.global.f64 	[%rd9+1024], %fd254;
	add.s32 	%r182, %r182, 2;
	add.s32 	%r181, %r181, 256;
	setp.eq.s32 	%p14, %r182, 0;
	@%p14 bra 	$L__BB10_32;
	bra.uni 	$L__BB10_7;
$L__BB10_32:
	and.b32  	%r206, %r1, -256;
$L__BB10_33:
	and.b32  	%r121, %r87, 1;
	setp.eq.b32 	%p15, %r121, 1;
	not.pred 	%p16, %p15;
	@%p16 bra 	$L__BB10_65;
	add.s32 	%r76, %r206, %r6;
	mul.wide.s32 	%rd19, %r76, 8;
	add.s64 	%rd20, %rd6, %rd19;
	ld.global.f64 	%fd264, [%rd20];
	{
	.reg .b32 %temp; 
	mov.b64 	{%temp, %r207}, %fd264;
	}
	{
	.reg .b32 %temp; 
	mov.b64 	{%r208, %temp}, %fd264;
	}
	setp.gt.s32 	%p17, %r207, 1048575;
	mov.b32 	%r209, -1023;
	@%p17 bra 	$L__BB10_36;
	mul.f64 	%fd264, %fd264, 0d4350000000000000;
	{
	.reg .b32 %temp; 
	mov.b64 	{%temp, %r207}, %fd264;
	}
	{
	.reg .b32 %temp; 
	mov.b64 	{%r208, %temp}, %fd264;
	}
	mov.b32 	%r209, -1077;
$L__BB10_36:
	add.s32 	%r124, %r207, -1;
	setp.lt.u32 	%p18, %r124, 2146435071;
	@%p18 bra 	$L__BB10_61;
	fma.rn.f64 	%fd121, %fd264, 0d7FF0000000000000, 0d7FF0000000000000;
	{
	.reg .b32 %temp; 
	mov.b64 	{%temp, %r125}, %fd264;
	}
	and.b32  	%r126, %r125, 2147483647;
	setp.eq.s32 	%p19, %r126, 0;
	selp.f64 	%fd266, 0dFFF0000000000000, %fd121, %p19;
	bra.uni 	$L__BB10_64;
$L__BB10_38:
	fma.rn.f64 	%fd153, %fd255, 0d7FF0000000000000, 0d7FF0000000000000;
	{
	.reg .b32 %temp; 
	mov.b64 	{%temp, %r142}, %fd255;
	}
	and.b32  	%r143, %r142, 2147483647;
	setp.eq.s32 	%p26, %r143, 0;
	selp.f64 	%fd257, 0dFFF0000000000000, %fd153, %p26;
$L__BB10_39:
	add.s64 	%rd26, %rd7, %rd23;
	st.global.f64 	[%rd26], %fd257;
$L__BB10_40:
	setp.ge.s32 	%p28, %r38, %r4;
	@%p28 bra 	$L__BB10_49;
	mul.wide.s32 	%rd27, %r38, 8;
	add.s64 	%rd28, %rd6, %rd27;
	ld.global.f64 	%fd258, [%rd28];
	{
	.reg .b32 %temp; 
	mov.b64 	{%temp, %r197}, %fd258;
	}
	{
	.reg .b32 %temp; 
	mov.b64 	{%r198, %temp}, %fd258;
	}
	setp.gt.s32 	%p29, %r197, 1048575;
	mov.b32 	%r199, -1023;
	@%p29 bra 	$L__BB10_43;
	mul.f64 	%fd258, %fd258, 0d4350000000000000;
	{
	.reg .b32 %temp; 
	mov.b64 	{%temp, %r197}, %fd258;
	}
	{
	.reg .b32 %temp; 
	mov.b64 	{%r198, %temp}, %fd258;
	}
	mov.b32 	%r199, -1077;
$L__BB10_43:
	add.s32 	%r154, %r197, -1;
	setp.lt.u32 	%p30, %r154, 2146435071;
	@%p30 bra 	$L__BB10_45;
	fma.rn.f64 	%fd185, %fd258, 0d7FF0000000000000, 0d7FF0000000000000;
	{
	.reg .b32 %temp; 
	mov.b64 	{%temp, %r155}, %fd258;
	}
	and.b32  	%r156, %r155, 2147483647;
	setp.eq.s32 	%p31, %r156, 0;
	selp.f64 	%fd260, 0dFFF0000000000000, %fd185, %p31;
	bra.uni 	$L__BB10_48;
$L__BB10_45:
	shr.u32 	%r157, %r197, 20;
	add.s32 	%r200, %r199, %r157;
	and.b32  	%r158, %r197, 1048575;
	or.b32  	%r159, %r158, 1072693248;
	mov.b64 	%fd259, {%r198, %r159};
	setp.lt.u32 	%p32, %r159, 1073127583;
	@%p32 bra 	$L__BB10_47;
	{
	.reg .b32 %temp; 
	mov.b64 	{%r160, %temp}, %fd259;
	}
	{
	.reg .b32 %temp; 
	mov.b64 	{%temp, %r161}, %fd259;
	}
	add.s32 	%r162, %r161, -1048576;
	mov.b64 	%fd259, {%r160, %r162};
	add.s32 	%r200, %r200, 1;
$L__BB10_47:
	add.f64 	%fd186, %fd259, 0dBFF0000000000000;
	add.f64 	%fd187, %fd259, 0d3FF0000000000000;
	rcp.approx.ftz.f64 	%fd188, %fd187;
	neg.f64 	%fd189, %fd187;
	fma.rn.f64 	%fd190, %fd189, %fd188, 0d3FF0000000000000;
	fma.rn.f64 	%fd191, %fd190, %fd190, %fd190;
	fma.rn.f64 	%fd192, %fd191, %fd188, %fd188;
	mul.f64 	%fd193, %fd186, %fd192;
	fma.rn.f64 	%fd194, %fd186, %fd192, %fd193;
	mul.f64 	%fd195, %fd194, %fd194;
	fma.rn.f64 	%fd196, %fd195, 0d3EB1380B3AE80F1E, 0d3ED0EE258B7A8B04;
	fma.rn.f64 	%fd197, %fd196, %fd195, 0d3EF3B2669F02676F;
	fma.rn.f64 	%fd198, %fd197, %fd195, 0d3F1745CBA9AB0956;
	fma.rn.f64 	%fd199, %fd198, %fd195, 0d3F3C71C72D1B5154;
	fma.rn.f64 	%fd200, %fd199, %fd195, 0d3F624924923BE72D;
	fma.rn.f64 	%fd201, %fd200, %fd195, 0d3F8999999999A3C4;
	fma.rn.f64 	%fd202, %fd201, %fd195, 0d3FB5555555555554;
	sub.f64 	%fd203, %fd186, %fd194;
	add.f64 	%fd204, %fd203, %fd203;
	neg.f64 	%fd205, %fd194;
	fma.rn.f64 	%fd206, %fd205, %fd186, %fd204;
	mul.f64 	%fd207, %fd192, %fd206;
	mul.f64 	%fd208, %fd195, %fd202;
	fma.rn.f64 	%fd209, %fd208, %fd194, %fd207;
	xor.b32  	%r163, %r200, -2147483648;
	mov.b32 	%r164, 1127219200;
	mov.b64 	%fd210, {%r163, %r164};
	sub.f64 	%fd211, %fd210, %fd2;
	fma.rn.f64 	%fd212, %fd211, 0d3FE62E42FEFA39EF, %fd194;
	fma.rn.f64 	%fd213, %fd211, 0dBFE62E42FEFA39EF, %fd212;
	sub.f64 	%fd214, %fd213, %fd194;
	sub.f64 	%fd215, %fd209, %fd214;
	fma.rn.f64 	%fd216, %fd211, 0d3C7ABC9E3B39803F, %fd215;
	add.f64 	%fd260, %fd212, %fd216;
$L__BB10_48:
	add.s64 	%rd30, %rd7, %rd27;
	st.global.f64 	[%rd30], %fd260;
$L__BB10_49:
	add.s32 	%r192, %r192, 2;
	add.s32 	%r191, %r191, 256;
	setp.ne.s32 	%p33, %r192, 0;
	@%p33 bra 	$L__BB10_16;
	and.b32  	%r201, %r1, -256;
$L__BB10_51:
	and.b32  	%r166, %r87, 1;
	setp.eq.b32 	%p34, %r166, 1;
	not.pred 	%p35, %p34;
	@%p35 bra 	$L__BB10_65;
	add.s32 	%r63, %r201, %r6;
	setp.ge.s32 	%p36, %r63, %r4;
	@%p36 bra 	$L__BB10_65;
	mul.wide.s32 	%rd31, %r63, 8;
	add.s64 	%rd32, %rd6, %rd31;
	ld.global.f64 	%fd261, [%rd32];
	{
	.reg .b32 %temp; 
	mov.b64 	{%temp, %r202}, %fd261;
	}
	{
	.reg .b32 %temp; 
	mov.b64 	{%r203, %temp}, %fd261;
	}
	setp.gt.s32 	%p37, %r202, 1048575;
	mov.b32 	%r204, -1023;
	@%p37 bra 	$L__BB10_55;
	mul.f64 	%fd261, %fd261, 0d4350000000000000;
	{
	.reg .b32 %temp; 
	mov.b64 	{%temp, %r202}, %fd261;
	}
	{
	.reg .b32 %temp; 
	mov.b64 	{%r203, %temp}, %fd261;
	}
	mov.b32 	%r204, -1077;
$L__BB10_55:
	add.s32 	%r169, %r202, -1;
	setp.lt.u32 	%p38, %r169, 2146435071;
	@%p38 bra 	$L__BB10_57;
	fma.rn.f64 	%fd217, %fd261, 0d7FF0000000000000, 0d7FF0000000000000;
	{
	.reg .b32 %temp; 
	mov.b64 	{%temp, %r170}, %fd261;
	}
	and.b32  	%r171, %r170, 2147483647;
	setp.eq.s32 	%p39, %r171, 0;
	selp.f64 	%fd263, 0dFFF0000000000000, %fd217, %p39;
	bra.uni 	$L__BB10_60;
$L__BB10_57:
	shr.u32 	%r172, %r202, 20;
	add.s32 	%r205, %r204, %r172;
	and.b32  	%r173, %r202, 1048575;
	or.b32  	%r174, %r173, 1072693248;
	mov.b64 	%fd262, {%r203, %r174};
	setp.lt.u32 	%p40, %r174, 1073127583;
	@%p40 bra 	$L__BB10_59;
	{
	.reg .b32 %temp; 
	mov.b64 	{%r175, %temp}, %fd262;
	}
	{
	.reg .b32 %temp; 
	mov.b64 	{%temp, %r176}, %fd262;
	}
	add.s32 	%r177, %r176, -1048576;
	mov.b64 	%fd262, {%r175, %r177};
	add.s32 	%r205, %r205, 1;
$L__BB10_59:
	add.f64 	%fd218, %fd262, 0dBFF0000000000000;
	add.f64 	%fd219, %fd262, 0d3FF0000000000000;
	rcp.approx.ftz.f64 	%fd220, %fd219;
	neg.f64 	%fd221, %fd219;
	fma.rn.f64 	%fd222, %fd221, %fd220, 0d3FF0000000000000;
	fma.rn.f64 	%fd223, %fd222, %fd222, %fd222;
	fma.rn.f64 	%fd224, %fd223, %fd220, %fd220;
	mul.f64 	%fd225, %fd218, %fd224;
	fma.rn.f64 	%fd226, %fd218, %fd224, %fd225;
	mul.f64 	%fd227, %fd226, %fd226;
	fma.rn.f64 	%fd228, %fd227, 0d3EB1380B3AE80F1E, 0d3ED0EE258B7A8B04;
	fma.rn.f64 	%fd229, %fd228, %fd227, 0d3EF3B2669F02676F;
	fma.rn.f64 	%fd230, %fd229, %fd227, 0d3F1745CBA9AB0956;
	fma.rn.f64 	%fd231, %fd230, %fd227, 0d3F3C71C72D1B5154;
	fma.rn.f64 	%fd232, %fd231, %fd227, 0d3F624924923BE72D;
	fma.rn.f64 	%fd233, %fd232, %fd227, 0d3F8999999999A3C4;
	fma.rn.f64 	%fd234, %fd233, %fd227, 0d3FB5555555555554;
	sub.f64 	%fd235, %fd218, %fd226;
	add.f64 	%fd236, %fd235, %fd235;
	neg.f64 	%fd237, %fd226;
	fma.rn.f64 	%fd238, %fd237, %fd218, %fd236;
	mul.f64 	%fd239, %fd224, %fd238;
	mul.f64 	%fd240, %fd227, %fd234;
	fma.rn.f64 	%fd241, %fd240, %fd226, %fd239;
	xor.b32  	%r178, %r205, -2147483648;
	mov.b32 	%r179, 1127219200;
	mov.b64 	%fd242, {%r178, %r179};
	sub.f64 	%fd243, %fd242, %fd2;
	fma.rn.f64 	%fd244, %fd243, 0d3FE62E42FEFA39EF, %fd226;
	fma.rn.f64 	%fd245, %fd243, 0dBFE62E42FEFA39EF, %fd244;
	sub.f64 	%fd246, %fd245, %fd226;
	sub.f64 	%fd247, %fd241, %fd246;
	fma.rn.f64 	%fd248, %fd243, 0d3C7ABC9E3B39803F, %fd247;
	add.f64 	%fd263, %fd244, %fd248;
$L__BB10_60:
	add.s64 	%rd34, %rd7, %rd31;
	st.global.f64 	[%rd34], %fd263;
	bra.uni 	$L__BB10_65;
$L__BB10_61:
	shr.u32 	%r127, %r207, 20;
	add.s32 	%r210, %r209, %r127;
	and.b32  	%r128, %r207, 1048575;
	or.b32  	%r129, %r128, 1072693248;
	mov.b64 	%fd265, {%r208, %r129};
	setp.lt.u32 	%p20, %r129, 1073127583;
	@%p20 bra 	$L__BB10_63;
	{
	.reg .b32 %temp; 
	mov.b64 	{%r130, %temp}, %fd265;
	}
	{
	.reg .b32 %temp; 
	mov.b64 	{%temp, %r131}, %fd265;
	}
	add.s32 	%r132, %r131, -1048576;
	mov.b64 	%fd265, {%r130, %r132};
	add.s32 	%r210, %r210, 1;
$L__BB10_63:
	add.f64 	%fd122, %fd265, 0dBFF0000000000000;
	add.f64 	%fd123, %fd265, 0d3FF0000000000000;
	rcp.approx.ftz.f64 	%fd124, %fd123;
	neg.f64 	%fd125, %fd123;
	fma.rn.f64 	%fd126, %fd125, %fd124, 0d3FF0000000000000;
	fma.rn.f64 	%fd127, %fd126, %fd126, %fd126;
	fma.rn.f64 	%fd128, %fd127, %fd124, %fd124;
	mul.f64 	%fd129, %fd122, %fd128;
	fma.rn.f64 	%fd130, %fd122, %fd128, %fd129;
	mul.f64 	%fd131, %fd130, %fd130;
	fma.rn.f64 	%fd132, %fd131, 0d3EB1380B3AE80F1E, 0d3ED0EE258B7A8B04;
	fma.rn.f64 	%fd133, %fd132, %fd131, 0d3EF3B2669F02676F;
	fma.rn.f64 	%fd134, %fd133, %fd131, 0d3F1745CBA9AB0956;
	fma.rn.f64 	%fd135, %fd134, %fd131, 0d3F3C71C72D1B5154;
	fma.rn.f64 	%fd136, %fd135, %fd131, 0d3F624924923BE72D;
	fma.rn.f64 	%fd137, %fd136, %fd131, 0d3F8999999999A3C4;
	fma.rn.f64 	%fd138, %fd137, %fd131, 0d3FB5555555555554;
	sub.f64 	%fd139, %fd122, %fd130;
	add.f64 	%fd140, %fd139, %fd139;
	neg.f64 	%fd141, %fd130;
	fma.rn.f64 	%fd142, %fd141, %fd122, %fd140;
	mul.f64 	%fd143, %fd128, %fd142;
	mul.f64 	%fd144, %fd131, %fd138;
	fma.rn.f64 	%fd145, %fd144, %fd130, %fd143;
	xor.b32  	%r133, %r210, -2147483648;
	mov.b32 	%r134, 1127219200;
	mov.b64 	%fd146, {%r133, %r134};
	sub.f64 	%fd147, %fd146, %fd1;
	fma.rn.f64 	%fd148, %fd147, 0d3FE62E42FEFA39EF, %fd130;
	fma.rn.f64 	%fd149, %fd147, 0dBFE62E42FEFA39EF, %fd148;
	sub.f64 	%fd150, %fd149, %fd130;
	sub.f64 	%fd151, %fd145, %fd150;
	fma.rn.f64 	%fd152, %fd147, 0d3C7ABC9E3B39803F, %fd151;
	add.f64 	%fd266, %fd148, %fd152;
$L__BB10_64:
	add.s64 	%rd22, %rd7, %rd19;
	st.global.f64 	[%rd22], %fd266;
$L__BB10_65:
	ret;

}
	// .globl	_ZN3cub18CUB_300001_SM_10006detail9transform16transform_kernelINS2_10policy_hubILb1EN4cuda3std3__45tupleIJN6thrust24THRUST_300001_SM_1000_NS6detail15normal_iteratorINSA_10device_ptrIdEEEEEEEE10policy1000El16thrust_function3SF_JPdEEEvT0_iT1_T2_DpNS2_10kernel_argIT3_EE
.visible .entry _ZN3cub18CUB_300001_SM_10006detail9transform16transform_kernelINS2_10policy_hubILb1EN4cuda3std3__45tupleIJN6thrust24THRUST_300001_SM_1000_NS6detail15normal_iteratorINSA_10device_ptrIdEEEEEEEE10policy1000El16thrust_function3SF_JPdEEEvT0_iT1_T2_DpNS2_10kernel_argIT3_EE(
	.param .u64 _ZN3cub18CUB_300001_SM_10006detail9transform16transform_kernelINS2_10policy_hubILb1EN4cuda3std3__45tupleIJN6thrust24THRUST_300001_SM_1000_NS6detail15normal_iteratorINSA_10device_ptrIdEEEEEEEE10policy1000El16thrust_function3SF_JPdEEEvT0_iT1_T2_DpNS2_10kernel_argIT3_EE_param_0,
	.param .u32 _ZN3cub18CUB_300001_SM_10006detail9transform16transform_kernelINS2_10policy_hubILb1EN4cuda3std3__45tupleIJN6thrust24THRUST_300001_SM_1000_NS6detail15normal_iteratorINSA_10device_ptrIdEEEEEEEE10policy1000El16thrust_function3SF_JPdEEEvT0_iT1_T2_DpNS2_10kernel_argIT3_EE_param_1,
	.param .align 1 .b8 _ZN3cub18CUB_300001_SM_10006detail9transform16transform_kernelINS2_10policy_hubILb1EN4cuda3std3__45tupleIJN6thrust24THRUST_300001_SM_1000_NS6detail15normal_iteratorINSA_10device_ptrIdEEEEEEEE10policy1000El16thrust_function3SF_JPdEEEvT0_iT1_T2_DpNS2_10kernel_argIT3_EE_param_2[1],
	.param .align 8 .b8 _ZN3cub18CUB_300001_SM_10006detail9transform16transform_kernelINS2_10policy_hubILb1EN4cuda3std3__45tupleIJN6thrust24THRUST_300001_SM_1000_NS6detail15normal_iteratorINSA_10device_ptrIdEEEEEEEE10policy1000El16thrust_function3SF_JPdEEEvT0_iT1_T2_DpNS2_10kernel_argIT3_EE_param_3[8],
	.param .align 8 .b8 _ZN3cub18CUB_300001_SM_10006detail9transform16transform_kernelINS2_10policy_hubILb1EN4cuda3std3__45tupleIJN6thrust24THRUST_300001_SM_1000_NS6detail15normal_iteratorINSA_10device_ptrIdEEEEEEEE10policy1000El16thrust_function3SF_JPdEEEvT0_iT1_T2_DpNS2_10kernel_argIT3_EE_param_4[16]
)
.maxntid 128
{
	.reg .pred 	%p<41>;
	.reg .b32 	%r<208>;
	.reg .b64 	%rd<42>;
	.reg .b64 	%fd<267>;

	ld.param.u64 	%rd11, [_ZN3cub18CUB_300001_SM_10006detail9transform16transform_kernelINS2_10policy_hubILb1EN4cuda3std3__45tupleIJN6thrust24THRUST_300001_SM_1000_NS6detail15normal_iteratorINSA_10device_ptrIdEEEEEEEE10policy1000El16thrust_function3SF_JPdEEEvT0_iT1_T2_DpNS2_10kernel_argIT3_EE_param_0];
	ld.param.u64 	%rd12, [_ZN3cub18CUB_300001_SM_10006detail9transform16transform_kernelINS2_10policy_hubILb1EN4cuda3std3__45tupleIJN6thrust24THRUST_300001_SM_1000_NS6detail15normal_iteratorINSA_10device_ptrIdEEEEEEEE10policy1000El16thrust_function3SF_JPdEEEvT0_iT1_T2_DpNS2_10kernel_argIT3_EE_param_4];
	ld.param.u64 	%rd13, [_ZN3cub18CUB_300001_SM_10006detail9transform16transform_kernelINS2_10policy_hubILb1EN4cuda3std3__45tupleIJN6thrust24THRUST_300001_SM_1000_NS6detail15normal_iteratorINSA_10device_ptrIdEEEEEEEE10policy1000El16thrust_function3SF_JPdEEEvT0_iT1_T2_DpNS2_10kernel_argIT3_EE_param_3];
	ld.param.u32 	%r85, [_ZN3cub18CUB_300001_SM_10006detail9transform16transform_kernelINS2_10policy_hubILb1EN4cuda3std3__45tupleIJN6thrust24THRUST_300001_SM_1000_NS6detail15normal_iteratorINSA_10device_ptrIdEEEEEEEE10policy1000El16thrust_function3SF_JPdEEEvT0_iT1_T2_DpNS2_10kernel_argIT3_EE_param_1];
	cvta.to.global.u64 	%rd1, %rd13;
	cvta.to.global.u64 	%rd2, %rd12;
	shl.b32 	%r1, %r85, 7;
	mov.u32 	%r86, %ctaid.x;
	cvt.u64.u32 	%rd14, %r86;
	cvt.s64.s32 	%rd15, %r1;
	mul.lo.s64 	%rd3, %rd15, %rd14;
	sub.s64 	%rd16, %rd11, %rd3;
	min.s64 	%rd17, %rd16, %rd15;
	cvt.u32.u64 	%r2, %rd17;
	shl.b32 	%r3, %r2, 3;
	mov.u32 	%r4, %tid.x;
	shl.b32 	%r177, %r4, 7;
	setp.ge.s32 	%p1, %r177, %r3;
	@%p1 bra 	$L__BB11_3;
	shl.b64 	%rd18, %rd3, 3;
	add.s64 	%rd19, %rd2, %rd18;
	mul.wide.u32 	%rd20, %r4, 128;
	add.s64 	%rd41, %rd19, %rd20;
$L__BB11_2:
	.pragma "nounroll";
	// begin inline asm
	prefetch.global.L2 [%rd41];
	// end inline asm
	add.s32 	%r177, %r177, 16384;
	add.s64 	%rd41, %rd41, 16384;
	setp.lt.s32 	%p2, %r177, %r3;
	@%p2 bra 	$L__BB11_2;
$L__BB11_3:
	shl.b64 	%rd22, %rd3, 3;
	add.s64 	%rd7, %rd2, %rd22;
	add.s64 	%rd8, %rd1, %rd22;
	setp.eq.s32 	%p3, %r1, %r2;
	@%p3 bra 	$L__BB11_14;
	setp.lt.s32 	%p4, %r85, 1;
	@%p4 bra 	$L__BB11_65;
	mov.b32 	%r88, 1127219200;
	mov.b32 	%r89, -2147483648;
	mov.b64 	%fd1, {%r89, %r88};
	setp.eq.s32 	%p5, %r85, 1;
	mov.b32 	%r203, 0;
	@%p5 bra 	$L__BB11_51;
	and.b32  	%r90, %r85, 2147483646;
	neg.s32 	%r189, %r90;
	mov.u32 	%r188, %r4;
$L__BB11_7:
	add.s32 	%r36, %r188, 128;
	setp.ge.s32 	%p6, %r188, %r2;
	@%p6 bra 	$L__BB11_40;
	mul.wide.s32 	%rd23, %r188, 8;
	add.s64 	%rd24, %rd7, %rd23;
	ld.global.f64 	%fd255, [%rd24];
	{
	.reg .b32 %temp; 
	mov.b64 	{%temp, %r190}, %fd255;
	}
	{
	.reg .b32 %temp; 
	mov.b64 	{%r191, %temp}, %fd255;
	}
	setp.gt.s32 	%p7, %r190, 1048575;
	mov.b32 	%r192, -1023;
	@%p7 bra 	$L__BB11_10;
	mul.f64 	%fd255, %fd255, 0d4350000000000000;
	{
	.reg .b32 %temp; 
	mov.b64 	{%temp, %r190}, %fd255;
	}
	{
	.reg .b32 %temp; 
	mov.b64 	{%r191, %temp}, %fd255;
	}
	mov.b32 	%r192, -1077;
$L__BB11_10:
	add.s32 	%r93, %r190, -1;
	setp.gt.u32 	%p8, %r93, 2146435070;
	@%p8 bra 	$L__BB11_38;
	shr.u32 	%r96, %r190, 20;
	add.s32 	%r193, %r192, %r96;
	and.b32  	%r97, %r190, 1048575;
	or.b32  	%r98, %r97, 1072693248;
	mov.b64 	%fd256, {%r191, %r98};
	setp.lt.u32 	%p10, %r98, 1073127583;
	@%p10 bra 	$L__BB11_13;
	{
	.reg .b32 %temp; 
	mov.b64 	{%r99, %temp}, %fd256;
	}
	{
	.reg .b32 %temp; 
	mov.b64 	{%temp, %r100}, %fd256;
	}
	add.s32 	%r101, %r100, -1048576;
	mov.b64 	%fd256, {%r99, %r101};
	add.s32 	%r193, %r193, 1;
$L__BB11_13:
	add.f64 	%fd58, %fd256, 0dBFF0000000000000;
	add.f64 	%fd59, %fd256, 0d3FF0000000000000;
	rcp.approx.ftz.f64 	%fd60, %fd59;
	neg.f64 	%fd61, %fd59;
	fma.rn.f64 	%fd62, %fd61, %fd60, 0d3FF0000000000000;
	fma.rn.f64 	%fd63, %fd62, %fd62, %fd62;
	fma.rn.f64 	%fd64, %fd63, %fd60, %fd60;
	mul.f64 	%fd65, %fd58, %fd64;
	fma.rn.f64 	%fd66, %fd58, %fd64, %fd65;
	mul.f64 	%fd67, %fd66, %fd66;
	fma.rn.f64 	%fd68, %fd67, 0d3EB1380B3AE80F1E, 0d3ED0EE258B7A8B04;
	fma.rn.f64 	%fd69, %fd68, %fd67, 0d3EF3B2669F02676F;
	fma.rn.f64 	%fd70, %fd69, %fd67, 0d3F1745CBA9AB0956;
	fma.rn.f64 	%fd71, %fd70, %fd67, 0d3F3C71C72D1B5154;
	fma.rn.f64 	%fd72, %fd71, %fd67, 0d3F624924923BE72D;
	fma.rn.f64 	%fd73, %fd72, %fd67, 0d3F8999999999A3C4;
	fma.rn.f64 	%fd74, %fd73, %fd67, 0d3FB5555555555554;
	sub.f64 	%fd75, %fd58, %fd66;
	add.f64 	%fd76, %fd75, %fd75;
	neg.f64 	%fd77, %fd66;
	fma.rn.f64 	%fd78, %fd77, %fd58, %fd76;
	mul.f64 	%fd79, %fd64, %fd78;
	mul.f64 	%fd80, %fd67, %fd74;
	fma.rn.f64 	%fd81, %fd80, %fd66, %fd79;
	xor.b32  	%r102, %r193, -2147483648;
	mov.b32 	%r103, 1127219200;
	mov.b64 	%fd82, {%r102, %r103};
	sub.f64 	%fd83, %fd82, %fd1;
	fma.rn.f64 	%fd84, %fd83, 0d3FE62E42FEFA39EF, %fd66;
	fma.rn.f64 	%fd85, %fd83, 0dBFE62E42FEFA39EF, %fd84;
	sub.f64 	%fd86, %fd85, %fd66;
	sub.f64 	%fd87, %fd81, %fd86;
	fma.rn.f64 	%fd88, %fd83, 0d3C7ABC9E3B39803F, %fd87;
	add.f64 	%fd257, %fd84, %fd88;
	bra.uni 	$L__BB11_39;
$L__BB11_14:
	setp.lt.s32 	%p24, %r85, 1;
	@%p24 bra 	$L__BB11_65;
	mov.b32 	%r133, 1127219200;
	mov.b32 	%r134, -2147483648;
	mov.b64 	%fd2, {%r134, %r133};
	setp.eq.s32 	%p25, %r85, 1;
	mov.b32 	%r198, 0;
	@%p25 bra 	$L__BB11_33;
	and.b32  	%r135, %r85, 2147483646;
	neg.s32 	%r179, %r135;
	mov.u32 	%r178, %r4;
$L__BB11_17:
	mul.wide.s32 	%rd35, %r178, 8;
	add.s64 	%rd9, %rd7, %rd35;
	ld.global.f64 	%fd249, [%rd9];
	{
	.reg .b32 %temp; 
	mov.b64 	{%temp, %r180}, %fd249;
	}
	{
	.reg .b32 %temp; 
	mov.b64 	{%r181, %temp}, %fd249;
	}
	setp.gt.s32 	%p26, %r180, 1048575;
	mov.b32 	%r182, -1023;
	@%p26 bra 	$L__BB11_19;
	mul.f64 	%fd249, %fd249, 0d4350000000000000;
	{
	.reg .b32 %temp; 
	mov.b64 	{%temp, %r180}, %fd249;
	}
	{
	.reg .b32 %temp; 
	mov.b64 	{%r181, %temp}, %fd249;
	}
	mov.b32 	%r182, -1077;
$L__BB11_19:
	add.s32 	%r138, %r180, -1;
	setp.gt.u32 	%p27, %r138, 2146435070;
	@%p27 bra 	$L__BB11_23;
	shr.u32 	%r141, %r180, 20;
	add.s32 	%r183, %r182, %r141;
	and.b32  	%r142, %r180, 1048575;
	or.b32  	%r143, %r142, 1072693248;
	mov.b64 	%fd250, {%r181, %r143};
	setp.lt.u32 	%p29, %r143, 1073127583;
	@%p29 bra 	$L__BB11_22;
	{
	.reg .b32 %temp; 
	mov.b64 	{%r144, %temp}, %fd250;
	}
	{
	.reg .b32 %temp; 
	mov.b64 	{%temp, %r145}, %fd250;
	}
	add.s32 	%r146, %r145, -1048576;
	mov.b64 	%fd250, {%r144, %r146};
	add.s32 	%r183, %r183, 1;
$L__BB11_22:
	add.f64 	%fd154, %fd250, 0dBFF0000000000000;
	add.f64 	%fd155, %fd250, 0d3FF0000000000000;
	rcp.approx.ftz.f64 	%fd156, %fd155;
	neg.f64 	%fd157, %fd155;
	fma.rn.f64 	%fd158, %fd157, %fd156, 0d3FF0000000000000;
	fma.rn.f64 	%fd159, %fd158, %fd158, %fd158;
	fma.rn.f64 	%fd160, %fd159, %fd156, %fd156;
	mul.f64 	%fd161, %fd154, %fd160;
	fma.rn.f64 	%fd162, %fd154, %fd160, %fd161;
	mul.f64 	%fd163, %fd162, %fd162;
	fma.rn.f64 	%fd164, %fd163, 0d3EB1380B3AE80F1E, 0d3ED0EE258B7A8B04;
	fma.rn.f64 	%fd165, %fd164, %fd163, 0d3EF3B2669F02676F;
	fma.rn.f64 	%fd166, %fd165, %fd163, 0d3F1745CBA9AB0956;
	fma.rn.f64 	%fd167, %fd166, %fd163, 0d3F3C71C72D1B5154;
	fma.rn.f64 	%fd168, %fd167, %fd163, 0d3F624924923BE72D;
	fma.rn.f64 	%fd169, %fd168, %fd163, 0d3F8999999999A3C4;
	fma.rn.f64 	%fd170, %fd169, %fd163, 0d3FB5555555555554;
	sub.f64 	%fd171, %fd154, %fd162;
	add.f64 	%fd172, %fd171, %fd171;
	neg.f64 	%fd173, %fd162;
	fma.rn.f64 	%fd174, %fd173, %fd154, %fd172;
	mul.f64 	%fd175, %fd160, %fd174;
	mul.f64 	%fd176, %fd163, %fd170;
	fma.rn.f64 	%fd177, %fd176, %fd162, %fd175;
	xor.b32  	%r147, %r183, -2147483648;
	mov.b32 	%r148, 1127219200;
	mov.b64 	%fd178, {%r147, %r148};
	sub.f64 	%fd179, %fd178, %fd2;
	fma.rn.f64 	%fd180, %fd179, 0d3FE62E42FEFA39EF, %fd162;
	fma.rn.f64 	%fd181, %fd179, 0dBFE62E42FEFA39EF, %fd180;
	sub.f64 	%fd182, %fd181, %fd162;
	sub.f64 	%fd183, %fd177, %fd182;
	fma.rn.f64 	%fd184, %fd179, 0d3C7ABC9E3B39803F, %fd183;
	add.f64 	%fd251, %fd180, %fd184;
	bra.uni 	$L__BB11_24;
$L__BB11_23:
	fma.rn.f64 	%fd153, %fd249, 0d7FF0000000000000, 0d7FF0000000000000;
	{
	.reg .b32 %temp; 
	mov.b64 	{%temp, %r139}, %fd249;
	}
	and.b32  	%r140, %r139, 2147483647;
	setp.eq.s32 	%p28, %r140, 0;
	selp.f64 	%fd251, 0dFFF0000000000000, %fd153, %p28;
$L__BB11_24:
	add.s64 	%rd10, %rd8, %rd35;
	st.global.f64 	[%rd10], %fd251;
	ld.global.f64 	%fd252, [%rd9+1024];
	{
	.reg .b32 %temp; 
	mov.b64 	{%temp, %r184}, %fd252;
	}
	{
	.reg .b32 %temp; 
	mov.b64 	{%r185, %temp}, %fd252;
	}
	setp.gt.s32 	%p30, %r184, 1048575;
	mov.b32 	%r186, -1023;
	@%p30 bra 	$L__BB11_26;
	mul.f64 	%fd252, %fd252, 0d4350000000000000;
	{
	.reg .b32 %temp; 
	mov.b64 	{%temp, %r184}, %fd252;
	}
	{
	.reg .b32 %temp; 
	mov.b64 	{%r185, %temp}, %fd252;
	}
	mov.b32 	%r186, -1077;
$L__BB11_26:
	add.s32 	%r151, %r184, -1;
	setp.lt.u32 	%p31, %r151, 2146435071;
	@%p31 bra 	$L__BB11_28;
	fma.rn.f64 	%fd185, %fd252, 0d7FF0000000000000, 0d7FF0000000000000;
	{
	.reg .b32 %temp; 
	mov.b64 	{%temp, %r152}, %fd252;
	}
	and.b32  	%r153, %r152, 2147483647;
	setp.eq.s32 	%p32, %r153, 0;
	selp.f64 	%fd254, 0dFFF0000000000000, %fd185, %p32;
	bra.uni 	$L__BB11_31;
$L__BB11_28:
	shr.u32 	%r154, %r184, 20;
	add.s32 	%r187, %r186, %r154;
	and.b32  	%r155, %r184, 1048575;
	or.b32  	%r156, %r155, 1072693248;
	mov.b64 	%fd253, {%r185, %r156};
	setp.lt.u32 	%p33, %r156, 1073127583;
	@%p33 bra 	$L__BB11_30;
	{
	.reg .b32 %temp; 
	mov.b64 	{%r157, %temp}, %fd253;
	}
	{
	.reg .b32 %temp; 
	mov.b64 	{%temp, %r158}, %fd253;
	}
	add.s32 	%r159, %r158, -1048576;
	mov.b64 	%fd253, {%r157, %r159};
	add.s32 	%r187, %r187, 1;
$L__BB11_30:
	add.f64 	%fd186, %fd253, 0dBFF0000000000000;
	add.f64 	%fd187, %fd253, 0d3FF0000000000000;
	rcp.approx.ftz.f64 	%fd188, %fd187;
	neg.f64 	%fd189, %fd187;
	fma.rn.f64 	%fd190, %fd189, %fd188, 0d3FF0000000000000;
	fma.rn.f64 	%fd191, %fd190, %fd190, %fd190;
	fma.rn.f64 	%fd192, %fd191, %fd188, %fd188;
	mul.f64 	%fd193, %fd186, %fd192;
	fma.rn.f64 	%fd194, %fd186, %fd192, %fd193;
	mul.f64 	%fd195, %fd194, %fd194;
	fma.rn.f64 	%fd196, %fd195, 0d3EB1380B3AE80F1E, 0d3ED0EE258B7A8B04;
	fma.rn.f64 	%fd197, %fd196, %fd195, 0d3EF3B2669F02676F;
	fma.rn.f64 	%fd198, %fd197, %fd195, 0d3F1745CBA9AB0956;
	fma.rn.f64 	%fd199, %fd198, %fd195, 0d3F3C71C72D1B5154;
	fma.rn.f64 	%fd200, %fd199, %fd195, 0d3F624924923BE72D;
	fma.rn.f64 	%fd201, %fd200, %fd195, 0d3F8999999999A3C4;
	fma.rn.f64 	%fd202, %fd201, %fd195, 0d3FB5555555555554;
	sub.f64 	%fd203, %fd186, %fd194;
	add.f64 	%fd204, %fd203, %fd203;
	neg.f64 	%fd205, %fd194;
	fma.rn.f64 	%fd206, %fd205, %fd186, %fd204;
	mul.f64 	%fd207, %fd192, %fd206;
	mul.f64 	%fd208, %fd195, %fd202;
	fma.rn.f64 	%fd209, %fd208, %fd194, %fd207;
	xor.b32  	%r160, %r187, -2147483648;
	mov.b32 	%r161, 1127219200;
	mov.b64 	%fd210, {%r160, %r161};
	sub.f64 	%fd211, %fd210, %fd2;
	fma.rn.f64 	%fd212, %fd211, 0d3FE62E42FEFA39EF, %fd194;
	fma.rn.f64 	%fd213, %fd211, 0dBFE62E42FEFA39EF, %fd212;
	sub.f64 	%fd214, %fd213, %fd194;
	sub.f64 	%fd215, %fd209, %fd214;
	fma.rn.f64 	%fd216, %fd211, 0d3C7ABC9E3B39803F, %fd215;
	add.f64 	%fd254, %fd212, %fd216;
$L__BB11_31:
	st.global.f64 	[%rd10+1024], %fd254;
	add.s32 	%r179, %r179, 2;
	add.s32 	%r178, %r178, 256;
	setp.eq.s32 	%p34, %r179, 0;
	@%p34 bra 	$L__BB11_32;
	bra.uni 	$L__BB11_17;
$L__BB11_32:
	and.b32  	%r198, %r1, -256;
$L__BB11_33:
	and.b32  	%r163, %r85, 1;
	setp.eq.b32 	%p35, %r163, 1;
	not.pred 	%p36, %p35;
	@%p36 bra 	$L__BB11_65;
	add.s32 	%r61, %r198, %r4;
	mul.wide.s32 	%rd37, %r61, 8;
	add.s64 	%rd38, %rd7, %rd37;
	ld.global.f64 	%fd261, [%rd38];
	{
	.reg .b32 %temp; 
	mov.b64 	{%temp, %r199}, %fd261;
	}
	{
	.reg .b32 %temp; 
	mov.b64 	{%r200, %temp}, %fd261;
	}
	setp.gt.s32 	%p37, %r199, 1048575;
	mov.b32 	%r201, -1023;
	@%p37 bra 	$L__BB11_36;
	mul.f64 	%fd261, %fd261, 0d4350000000000000;
	{
	.reg .b32 %temp; 
	mov.b64 	{%temp, %r199}, %fd261;
	}
	{
	.reg .b32 %temp; 
	mov.b64 	{%r200, %temp}, %fd261;
	}
	mov.b32 	%r201, -1077;
$L__BB11_36:
	add.s32 	%r166, %r199, -1;
	setp.lt.u32 	%p38, %r166, 2146435071;
	@%p38 bra 	$L__BB11_57;
	fma.rn.f64 	%fd217, %fd261, 0d7FF0000000000000, 0d7FF0000000000000;
	{
	.reg .b32 %temp; 
	mov.b64 	{%temp, %r167}, %fd261;
	}
	and.b32  	%r168, %r167, 2147483647;
	setp.eq.s32 	%p39, %r168, 0;
	selp.f64 	%fd263, 0dFFF0000000000000, %fd217, %p39;
	bra.uni 	$L__BB11_60;
$L__BB11_38:
	fma.rn.f64 	%fd57, %fd255, 0d7FF0000000000000, 0d7FF0000000000000;
	{
	.reg .b32 %temp; 
	mov.b64 	{%temp, %r94}, %fd255;
	}
	and.b32  	%r95, %r94, 2147483647;
	setp.eq.s32 	%p9, %r95, 0;
	selp.f64 	%fd257, 0dFFF0000000000000, %fd57, %p9;
$L__BB11_39:
	add.s64 	%rd26, %rd8, %rd23;
	st.global.f64 	[%rd26], %fd257;
$L__BB11_40:
	setp.ge.s32 	%p11, %r36, %r2;
	@%p11 bra 	$L__BB11_49;
	mul.wide.s32 	%rd27, %r36, 8;
	add.s64 	%rd28, %rd7, %rd27;
	ld.global.f64 	%fd258, [%rd28];
	{
	.reg .b32 %temp; 
	mov.b64 	{%temp, %r194}, %fd258;
	}
	{
	.reg .b32 %temp; 
	mov.b64 	{%r195, %temp}, %fd258;
	}
	setp.gt.s32 	%p12, %r194, 1048575;
	mov.b32 	%r196, -1023;
	@%p12 bra 	$L__BB11_43;
	mul.f64 	%fd258, %fd258, 0d4350000000000000;
	{
	.reg .b32 %temp; 
	mov.b64 	{%temp, %r194}, %fd258;
	}
	{
	.reg .b32 %temp; 
	mov.b64 	{%r195, %temp}, %fd258;
	}
	mov.b32 	%r196, -1077;
$L__BB11_43:
	add.s32 	%r106, %r194, -1;
	setp.lt.u32 	%p13, %r106, 2146435071;
	@%p13 bra 	$L__BB11_45;
	fma.rn.f64 	%fd89, %fd258, 0d7FF0000000000000, 0d7FF0000000000000;
	{
	.reg .b32 %temp; 
	mov.b64 	{%temp, %r107}, %fd258;
	}
	and.b32  	%r108, %r107, 2147483647;
	setp.eq.s32 	%p14, %r108, 0;
	selp.f64 	%fd260, 0dFFF0000000000000, %fd89, %p14;
	bra.uni 	$L__BB11_48;
$L__BB11_45:
	shr.u32 	%r109, %r194, 20;
	add.s32 	%r197, %r196, %r109;
	and.b32  	%r110, %r194, 1048575;
	or.b32  	%r111, %r110, 1072693248;
	mov.b64 	%fd259, {%r195, %r111};
	setp.lt.u32 	%p15, %r111, 1073127583;
	@%p15 bra 	$L__BB11_47;
	{
	.reg .b32 %temp; 
	mov.b64 	{%r112, %temp}, %fd259;
	}
	{
	.reg .b32 %temp; 
	mov.b64 	{%temp, %r113}, %fd259;
	}
	add.s32 	%r114, %r113, -1048576;
	mov.b64 	%fd259, {%r112, %r114};
	add.s32 	%r197, %r197, 1;
$L__BB11_47:
	add.f64 	%fd90, %fd259, 0dBFF0000000000000;
	add.f64 	%fd91, %fd259, 0d3FF0000000000000;
	rcp.approx.ftz.f64 	%fd92, %fd91;
	neg.f64 	%fd93, %fd91;
	fma.rn.f64 	%fd94, %fd93, %fd92, 0d3FF0000000000000;
	fma.rn.f64 	%fd95, %fd94, %fd94, %fd94;
	fma.rn.f64 	%fd96, %fd95, %fd92, %fd92;
	mul.f64 	%fd97, %fd90, %fd96;
	fma.rn.f64 	%fd98, %fd90, %fd96, %fd97;
	mul.f64 	%fd99, %fd98, %fd98;
	fma.rn.f64 	%fd100, %fd99, 0d3EB1380B3AE80F1E, 0d3ED0EE258B7A8B04;
	fma.rn.f64 	%fd101, %fd100, %fd99, 0d3EF3B2669F02676F;
	fma.rn.f64 	%fd102, %fd101, %fd99, 0d3F1745CBA9AB0956;
	fma.rn.f64 	%fd103, %fd102, %fd99, 0d3F3C71C72D1B5154;
	fma.rn.f64 	%fd104, %fd103, %fd99, 0d3F624924923BE72D;
	fma.rn.f64 	%fd105, %fd104, %fd99, 0d3F8999999999A3C4;
	fma.rn.f64 	%fd106, %fd105, %fd99, 0d3FB5555555555554;
	sub.f64 	%fd107, %fd90, %fd98;
	add.f64 	%fd108, %fd107, %fd107;
	neg.f64 	%fd109, %fd98;
	fma.rn.f64 	%fd110, %fd109, %fd90, %fd108;
	mul.f64 	%fd111, %fd96, %fd110;
	mul.f64 	%fd112, %fd99, %fd106;
	fma.rn.f64 	%fd113, %fd112, %fd98, %fd111;
	xor.b32  	%r115, %r197, -2147483648;
	mov.b32 	%r116, 1127219200;
	mov.b64 	%fd114, {%r115, %r116};
	sub.f64 	%fd115, %fd114, %fd1;
	fma.rn.f64 	%fd116, %fd115, 0d3FE62E42FEFA39EF, %fd98;
	fma.rn.f64 	%fd117, %fd115, 0dBFE62E42FEFA39EF, %fd116;
	sub.f64 	%fd118, %fd117, %fd98;
	sub.f64 	%fd119, %fd113, %fd118;
	fma.rn.f64 	%fd120, %fd115, 0d3C7ABC9E3B39803F, %fd119;
	add.f64 	%fd260, %fd116, %fd120;
$L__BB11_48:
	add.s64 	%rd30, %rd8, %rd27;
	st.global.f64 	[%rd30], %fd260;
$L__BB11_49:
	add.s32 	%r189, %r189, 2;
	add.s32 	%r188, %r188, 256;
	setp.eq.s32 	%p16, %r189, 0;
	@%p16 bra 	$L__BB11_50;
	bra.uni 	$L__BB11_7;
$L__BB11_50:
	and.b32  	%r203, %r1, -256;
$L__BB11_51:
	and.b32  	%r118, %r85, 1;
	setp.eq.b32 	%p17, %r118, 1;
	not.pred 	%p18, %p17;
	@%p18 bra 	$L__BB11_65;
	add.s32 	%r74, %r203, %r4;
	setp.ge.s32 	%p19, %r74, %r2;
	@%p19 bra 	$L__BB11_65;
	mul.wide.s32 	%rd31, %r74, 8;
	add.s64 	%rd32, %rd7, %rd31;
	ld.global.f64 	%fd264, [%rd32];
	{
	.reg .b32 %temp; 
	mov.b64 	{%temp, %r204}, %fd264;
	}
	{
	.reg .b32 %temp; 
	mov.b64 	{%r205, %temp}, %fd264;
	}
	setp.gt.s32 	%p20, %r204, 1048575;
	mov.b32 	%r206, -1023;
	@%p20 bra 	$L__BB11_55;
	mul.f64 	%fd264, %fd264, 0d4350000000000000;
	{
	.reg .b32 %temp; 
	mov.b64 	{%temp, %r204}, %fd264;
	}
	{
	.reg .b32 %temp; 
	mov.b64 	{%r205, %temp}, %fd264;
	}
	mov.b32 	%r206, -1077;
$L__BB11_55:
	add.s32 	%r121, %r204, -1;
	setp.lt.u32 	%p21, %r121, 2146435071;
	@%p21 bra 	$L__BB11_61;
	fma.rn.f64 	%fd121, %fd264, 0d7FF0000000000000, 0d7FF0000000000000;
	{
	.reg .b32 %temp; 
	mov.b64 	{%temp, %r122}, %fd264;
	}
	and.b32  	%r123, %r122, 2147483647;
	setp.eq.s32 	%p22, %r123, 0;
	selp.f64 	%fd266, 0dFFF0000000000000, %fd121, %p22;
	bra.uni 	$L__BB11_64;
$L__BB11_57:
	shr.u32 	%r169, %r199, 20;
	add.s32 	%r202, %r201, %r169;
	and.b32  	%r170, %r199, 1048575;
	or.b32  	%r171, %r170, 1072693248;
	mov.b64 	%fd262, {%r200, %r171};
	setp.lt.u32 	%p40, %r171, 1073127583;
	@%p40 bra 	$L__BB11_59;
	{
	.reg .b32 %temp; 
	mov.b64 	{%r172, %temp}, %fd262;
	}
	{
	.reg .b32 %temp; 
	mov.b64 	{%temp, %r173}, %fd262;
	}
	add.s32 	%r174, %r173, -1048576;
	mov.b64 	%fd262, {%r172, %r174};
	add.s32 	%r202, %r202, 1;
$L__BB11_59:
	add.f64 	%fd218, %fd262, 0dBFF0000000000000;
	add.f64 	%fd219, %fd262, 0d3FF0000000000000;
	rcp.approx.ftz.f64 	%fd220, %fd219;
	neg.f64 	%fd221, %fd219;
	fma.rn.f64 	%fd222, %fd221, %fd220, 0d3FF0000000000000;
	fma.rn.f64 	%fd223, %fd222, %fd222, %fd222;
	fma.rn.f64 	%fd224, %fd223, %fd220, %fd220;
	mul.f64 	%fd225, %fd218, %fd224;
	fma.rn.f64 	%fd226, %fd218, %fd224, %fd225;
	mul.f64 	%fd227, %fd226, %fd226;
	fma.rn.f64 	%fd228, %fd227, 0d3EB1380B3AE80F1E, 0d3ED0EE258B7A8B04;
	fma.rn.f64 	%fd229, %fd228, %fd227, 0d3EF3B2669F02676F;
	fma.rn.f64 	%fd230, %fd229, %fd227, 0d3F1745CBA9AB0956;
	fma.rn.f64 	%fd231, %fd230, %fd227, 0d3F3C71C72D1B5154;
	fma.rn.f64 	%fd232, %fd231, %fd227, 0d3F624924923BE72D;
	fma.rn.f64 	%fd233, %fd232, %fd227, 0d3F8999999999A3C4;
	fma.rn.f64 	%fd234, %fd233, %fd227, 0d3FB5555555555554;
	sub.f64 	%fd235, %fd218, %fd226;
	add.f64 	%fd236, %fd235, %fd235;
	neg.f64 	%fd237, %fd226;
	fma.rn.f64 	%fd238, %fd237, %fd218, %fd236;
	mul.f64 	%fd239, %fd224, %fd238;
	mul.f64 	%fd240, %fd227, %fd234;
	fma.rn.f64 	%fd241, %fd240, %fd226, %fd239;
	xor.b32  	%r175, %r202, -2147483648;
	mov.b32 	%r176, 1127219200;
	mov.b64 	%fd242, {%r175, %r176};
	sub.f64 	%fd243, %fd242, %fd2;
	fma.rn.f64 	%fd244, %fd243, 0d3FE62E42FEFA39EF, %fd226;
	fma.rn.f64 	%fd245, %fd243, 0dBFE62E42FEFA39EF, %fd244;
	sub.f64 	%fd246, %fd245, %fd226;
	sub.f64 	%fd247, %fd241, %fd246;
	fma.rn.f64 	%fd248, %fd243, 0d3C7ABC9E3B39803F, %fd247;
	add.f64 	%fd263, %fd244, %fd248;
$L__BB11_60:
	add.s64 	%rd40, %rd8, %rd37;
	st.global.f64 	[%rd40], %fd263;
	bra.uni 	$L__BB11_65;
$L__BB11_61:
	shr.u32 	%r124, %r204, 20;
	add.s32 	%r207, %r206, %r124;
	and.b32  	%r125, %r204, 1048575;
	or.b32  	%r126, %r125, 1072693248;
	mov.b64 	%fd265, {%r205, %r126};
	setp.lt.u32 	%p23, %r126, 1073127583;
	@%p23 bra 	$L__BB11_63;
	{
	.reg .b32 %temp; 
	mov.b64 	{%r127, %temp}, %fd265;
	}
	{
	.reg .b32 %temp; 
	mov.b64 	{%temp, %r128}, %fd265;
	}
	add.s32 	%r129, %r128, -1048576;
	mov.b64 	%fd265, {%r127, %r129};
	add.s32 	%r207, %r207, 1;
$L__BB11_63:
	add.f64 	%fd122, %fd265, 0dBFF0000000000000;
	add.f64 	%fd123, %fd265, 0d3FF0000000000000;
	rcp.approx.ftz.f64 	%fd124, %fd123;
	neg.f64 	%fd125, %fd123;
	fma.rn.f64 	%fd126, %fd125, %fd124, 0d3FF0000000000000;
	fma.rn.f64 	%fd127, %fd126, %fd126, %fd126;
	fma.rn.f64 	%fd128, %fd127, %fd124, %fd124;
	mul.f64 	%fd129, %fd122, %fd128;
	fma.rn.f64 	%fd130, %fd122, %fd128, %fd129;
	mul.f64 	%fd131, %fd130, %fd130;
	fma.rn.f64 	%fd132, %fd131, 0d3EB1380B3AE80F1E, 0d3ED0EE258B7A8B04;
	fma.rn.f64 	%fd133, %fd132, %fd131, 0d3EF3B2669F02676F;
	fma.rn.f64 	%fd134, %fd133, %fd131, 0d3F1745CBA9AB0956;
	fma.rn.f64 	%fd135, %fd134, %fd131, 0d3F3C71C72D1B5154;
	fma.rn.f64 	%fd136, %fd135, %fd131, 0d3F624924923BE72D;
	fma.rn.f64 	%fd137, %fd136, %fd131, 0d3F8999999999A3C4;
	fma.rn.f64 	%fd138, %fd137, %fd131, 0d3FB5555555555554;
	sub.f64 	%fd139, %fd122, %fd130;
	add.f64 	%fd140, %fd139, %fd139;
	neg.f64 	%fd141, %fd130;
	fma.rn.f64 	%fd142, %fd141, %fd122, %fd140;
	mul.f64 	%fd143, %fd128, %fd142;
	mul.f64 	%fd144, %fd131, %fd138;
	fma.rn.f64 	%fd145, %fd144, %fd130, %fd143;
	xor.b32  	%r130, %r207, -2147483648;
	mov.b32 	%r131, 1127219200;
	mov.b64 	%fd146, {%r130, %r131};
	sub.f64 	%fd147, %fd146, %fd1;
	fma.rn.f64 	%fd148, %fd147, 0d3FE62E42FEFA39EF, %fd130;
	fma.rn.f64 	%fd149, %fd147, 0dBFE62E42FEFA39EF, %fd148;
	sub.f64 	%fd150, %fd149, %fd130;
	sub.f64 	%fd151, %fd145, %fd150;
	fma.rn.f64 	%fd152, %fd147, 0d3C7ABC9E3B39803F, %fd151;
	add.f64 	%fd266, %fd148, %fd152;
$L__BB11_64:
	add.s64 	%rd34, %rd8, %rd31;
	st.global.f64 	[%rd34], %fd266;
$L__BB11_65:
	ret;

}
	// .globl	_ZN3cub18CUB_300001_SM_10006detail9transform16transform_kernelINS2_10policy_hubILb1EN4cuda3std3__45tupleIJN6thrust24THRUST_300001_SM_1000_NS6detail15normal_iteratorINSA_10device_ptrIdEEEEEEEE10policy1000Ei16thrust_function4SF_JPdEEEvT0_iT1_T2_DpNS2_10kernel_argIT3_EE
.visible .entry _ZN3cub18CUB_300001_SM_10006detail9transform16transform_kernelINS2_10policy_hubILb1EN4cuda3std3__45tupleIJN6thrust24THRUST_300001_SM_1000_NS6detail15normal_iteratorINSA_10device_ptrIdEEEEEEEE10policy1000Ei16thrust_function4SF_JPdEEEvT0_iT1_T2_DpNS2_10kernel_argIT3_EE(
	.param .u32 _ZN3cub18CUB_300001_SM_10006detail9transform16transform_kernelINS2_10policy_hubILb1EN4cuda3std3__45tupleIJN6thrust24THRUST_300001_SM_1000_NS6detail15normal_iteratorINSA_10device_ptrIdEEEEEEEE10policy1000Ei16thrust_function4SF_JPdEEEvT0_iT1_T2_DpNS2_10kernel_argIT3_EE_param_0,
	.param .u32 _ZN3cub18CUB_300001_SM_10006detail9transform16transform_kernelINS2_10policy_hubILb1EN4cuda3std3__45tupleIJN6thrust24THRUST_300001_SM_1000_NS6detail15normal_iteratorINSA_10device_ptrIdEEEEEEEE10policy1000Ei16thrust_function4SF_JPdEEEvT0_iT1_T2_DpNS2_10kernel_argIT3_EE_param_1,
	.param .align 1 .b8 _ZN3cub18CUB_300001_SM_10006detail9transform16transform_kernelINS2_10policy_hubILb1EN4cuda3std3__45tupleIJN6thrust24THRUST_300001_SM_1000_NS6detail15normal_iteratorINSA_10device_ptrIdEEEEEEEE10policy1000Ei16thrust_function4SF_JPdEEEvT0_iT1_T2_DpNS2_10kernel_argIT3_EE_param_2[1],
	.param .align 8 .b8 _ZN3cub18CUB_300001_SM_10006detail9transform16transform_kernelINS2_10policy_hubILb1EN4cuda3std3__45tupleIJN6thrust24THRUST_300001_SM_1000_NS6detail15normal_iteratorINSA_10device_ptrIdEEEEEEEE10policy1000Ei16thrust_function4SF_JPdEEEvT0_iT1_T2_DpNS2_10kernel_argIT3_EE_param_3[8],
	.param .align 8 .b8 _ZN3cub18CUB_300001_SM_10006detail9transform16transform_kernelINS2_10policy_hubILb1EN4cuda3std3__45tupleIJN6thrust24THRUST_300001_SM_1000_NS6detail15normal_iteratorINSA_10device_ptrIdEEEEEEEE10policy1000Ei16thrust_function4SF_JPdEEEvT0_iT1_T2_DpNS2_10kernel_argIT3_EE_param_4[16]
)
.maxntid 128
{
	.reg .pred 	%p<35>;
	.reg .b32 	%r<135>;
	.reg .b32 	%f<13>;
	.reg .b64 	%rd<36>;
	.reg .b64 	%fd<151>;

	ld.param.u32 	%r46, [_ZN3cub18CUB_300001_SM_10006detail9transform16transform_kernelINS2_10policy_hubILb1EN4cuda3std3__45tupleIJN6thrust24THRUST_300001_SM_1000_NS6detail15normal_iteratorINSA_10device_ptrIdEEEEEEEE10policy1000Ei16thrust_function4SF_JPdEEEvT0_iT1_T2_DpNS2_10kernel_argIT3_EE_param_0];
	ld.param.u64 	%rd10, [_ZN3cub18CUB_300001_SM_10006detail9transform16transform_kernelINS2_10policy_hubILb1EN4cuda3std3__45tupleIJN6thrust24THRUST_300001_SM_1000_NS6detail15normal_iteratorINSA_10device_ptrIdEEEEEEEE10policy1000Ei16thrust_function4SF_JPdEEEvT0_iT1_T2_DpNS2_10kernel_argIT3_EE_param_4];
	ld.param.u64 	%rd11, [_ZN3cub18CUB_300001_SM_10006detail9transform16transform_kernelINS2_10policy_hubILb1EN4cuda3std3__45tupleIJN6thrust24THRUST_300001_SM_1000_NS6detail15normal_iteratorINSA_10device_ptrIdEEEEEEEE10policy1000Ei16thrust_function4SF_JPdEEEvT0_iT1_T2_DpNS2_10kernel_argIT3_EE_param_3];
	ld.param.u32 	%r45, [_ZN3cub18CUB_300001_SM_10006detail9transform16transform_kernelINS2_10policy_hubILb1EN4cuda3std3__45tupleIJN6thrust24THRUST_300001_SM_1000_NS6detail15normal_iteratorINSA_10device_ptrIdEEEEEEEE10policy1000Ei16thrust_function4SF_JPdEEEvT0_iT1_T2_DpNS2_10kernel_argIT3_EE_param_1];
	cvta.to.global.u64 	%rd1, %rd11;
	cvta.to.global.u64 	%rd2, %rd10;
	shl.b32 	%r1, %r45, 7;
	mov.u32 	%r47, %ctaid.x;
	mul.lo.s32 	%r2, %r1, %r47;
	sub.s32 	%r3, %r46, %r2;
	min.s32 	%r4, %r1, %r3;
	shl.b32 	%r5, %r4, 3;
	mov.u32 	%r6, %tid.x;
	shl.b32 	%r128, %r6, 7;
	setp.ge.s32 	%p1, %r128, %r5;
	@%p1 bra 	$L__BB12_3;
	mul.wide.u32 	%rd12, %r6, 128;
	add.s64 	%rd13, %rd2, %rd12;
	mul.wide.s32 	%rd14, %r2, 8;
	add.s64 	%rd35, %rd13, %rd14;
$L__BB12_2:
	.pragma "nounroll";
	// begin inline asm
	prefetch.global.L2 [%rd35];
	// end inline asm
	add.s32 	%r128, %r128, 16384;
	add.s64 	%rd35, %rd35, 16384;
	setp.lt.s32 	%p2, %r128, %r5;
	@%p2 bra 	$L__BB12_2;
$L__BB12_3:
	mul.wide.s32 	%rd16, %r2, 8;
	add.s64 	%rd6, %rd2, %rd16;
	add.s64 	%rd7, %rd1, %rd16;
	setp.gt.s32 	%p3, %r1, %r3;
	@%p3 bra 	$L__BB12_13;
	setp.lt.s32 	%p4, %r45, 1;
	@%p4 bra 	$L__BB12_41;
	setp.eq.s32 	%p5, %r45, 1;
	mov.b32 	%r134, 0;
	@%p5 bra 	$L__BB12_36;
	and.b32  	%r49, %r45, 2147483646;
	neg.s32 	%r130, %r49;
	mov.u32 	%r129, %r6;
$L__BB12_7:
	mul.wide.s32 	%rd17, %r129, 8;
	add.s64 	%rd8, %rd6, %rd17;
	ld.global.f64 	%fd1, [%rd8];
	fma.rn.f64 	%fd31, %fd1, 0d3FF71547652B82FE, 0d4338000000000000;
	{
	.reg .b32 %temp; 
	mov.b64 	{%r14, %temp}, %fd31;
	}
	mov.f64 	%fd32, 0dC338000000000000;
	add.rn.f64 	%fd33, %fd31, %fd32;
	fma.rn.f64 	%fd34, %fd33, 0dBFE62E42FEFA39EF, %fd1;
	fma.rn.f64 	%fd35, %fd33, 0dBC7ABC9E3B39803F, %fd34;
	fma.rn.f64 	%fd36, %fd35, 0d3E5ADE1569CE2BDF, 0d3E928AF3FCA213EA;
	fma.rn.f64 	%fd37, %fd36, %fd35, 0d3EC71DEE62401315;
	fma.rn.f64 	%fd38, %fd37, %fd35, 0d3EFA01997C89EB71;
	fma.rn.f64 	%fd39, %fd38, %fd35, 0d3F2A01A014761F65;
	fma.rn.f64 	%fd40, %fd39, %fd35, 0d3F56C16C1852B7AF;
	fma.rn.f64 	%fd41, %fd40, %fd35, 0d3F81111111122322;
	fma.rn.f64 	%fd42, %fd41, %fd35, 0d3FA55555555502A1;
	fma.rn.f64 	%fd43, %fd42, %fd35, 0d3FC5555555555511;
	fma.rn.f64 	%fd44, %fd43, %fd35, 0d3FE000000000000B;
	fma.rn.f64 	%fd45, %fd44, %fd35, 0d3FF0000000000000;
	fma.rn.f64 	%fd46, %fd45, %fd35, 0d3FF0000000000000;
	{
	.reg .b32 %temp; 
	mov.b64 	{%r15, %temp}, %fd46;
	}
	{
	.reg .b32 %temp; 
	mov.b64 	{%temp, %r16}, %fd46;
	}
	shl.b32 	%r50, %r14, 20;
	add.s32 	%r51, %r50, %r16;
	mov.b64 	%fd145, {%r15, %r51};
	{
	.reg .b32 %temp; 
	mov.b64 	{%temp, %r52}, %fd1;
	}
	mov.b32 	%f7, %r52;
	abs.f32 	%f1, %f7;
	setp.lt.f32 	%p6, %f1, 0f4086232B;
	@%p6 bra 	$L__BB12_10;
	setp.lt.f64 	%p7, %fd1, 0d0000000000000000;
	add.f64 	%fd47, %fd1, 0d7FF0000000000000;
	selp.f64 	%fd145, 0d0000000000000000, %fd47, %p7;
	setp.geu.f32 	%p8, %f1, 0f40874800;
	@%p8 bra 	$L__BB12_10;
	shr.u32 	%r53, %r14, 31;
	add.s32 	%r54, %r14, %r53;
	shr.s32 	%r55, %r54, 1;
	shl.b32 	%r56, %r55, 20;
	add.s32 	%r57, %r16, %r56;
	mov.b64 	%fd48, {%r15, %r57};
	sub.s32 	%r58, %r14, %r55;
	shl.b32 	%r59, %r58, 20;
	add.s32 	%r60, %r59, 1072693248;
	mov.b32 	%r61, 0;
	mov.b64 	%fd49, {%r61, %r60};
	mul.f64 	%fd145, %fd49, %fd48;
$L__BB12_10:
	add.s64 	%rd9, %rd7, %rd17;
	st.global.f64 	[%rd9], %fd145;
	ld.global.f64 	%fd6, [%rd8+1024];
	fma.rn.f64 	%fd50, %fd6, 0d3FF71547652B82FE, 0d4338000000000000;
	{
	.reg .b32 %temp; 
	mov.b64 	{%r17, %temp}, %fd50;
	}
	mov.f64 	%fd51, 0dC338000000000000;
	add.rn.f64 	%fd52, %fd50, %fd51;
	fma.rn.f64 	%fd53, %fd52, 0dBFE62E42FEFA39EF, %fd6;
	fma.rn.f64 	%fd54, %fd52, 0dBC7ABC9E3B39803F, %fd53;
	fma.rn.f64 	%fd55, %fd54, 0d3E5ADE1569CE2BDF, 0d3E928AF3FCA213EA;
	fma.rn.f64 	%fd56, %fd55, %fd54, 0d3EC71DEE62401315;
	fma.rn.f64 	%fd57, %fd56, %fd54, 0d3EFA01997C89EB71;
	fma.rn.f64 	%fd58, %fd57, %fd54, 0d3F2A01A014761F65;
	fma.rn.f64 	%fd59, %fd58, %fd54, 0d3F56C16C1852B7AF;
	fma.rn.f64 	%fd60, %fd59, %fd54, 0d3F81111111122322;
	fma.rn.f64 	%fd61, %fd60, %fd54, 0d3FA55555555502A1;
	fma.rn.f64 	%fd62, %fd61, %fd54, 0d3FC5555555555511;
	fma.rn.f64 	%fd63, %fd62, %fd54, 0d3FE000000000000B;
	fma.rn.f64 	%fd64, %fd63, %fd54, 0d3FF0000000000000;
	fma.rn.f64 	%fd65, %fd64, %fd54, 0d3FF0000000000000;
	{
	.reg .b32 %temp; 
	mov.b64 	{%r18, %temp}, %fd65;
	}
	{
	.reg .b32 %temp; 
	mov.b64 	{%temp, %r19}, %fd65;
	}
	shl.b32 	%r62, %r17, 20;
	add.s32 	%r63, %r62, %r19;
	mov.b64 	%fd146, {%r18, %r63};
	{
	.reg .b32 %temp; 
	mov.b64 	{%temp, %r64}, %fd6;
	}
	mov.b32 	%f8, %r64;
	abs.f32 	%f2, %f8;
	setp.lt.f32 	%p9, %f2, 0f4086232B;
	@%p9 bra 	$L__BB12_34;
	setp.lt.f64 	%p10, %fd6, 0d0000000000000000;
	add.f64 	%fd66, %fd6, 0d7FF0000000000000;
	selp.f64 	%fd146, 0d0000000000000000, %fd66, %p10;
	setp.geu.f32 	%p11, %f2, 0f40874800;
	@%p11 bra 	$L__BB12_34;
	shr.u32 	%r65, %r17, 31;
	add.s32 	%r66, %r17, %r65;
	shr.s32 	%r67, %r66, 1;
	shl.b32 	%r68, %r67, 20;
	add.s32 	%r69, %r19, %r68;
	mov.b64 	%fd67, {%r18, %r69};
	sub.s32 	%r70, %r17, %r67;
	shl.b32 	%r71, %r70, 20;
	add.s32 	%r72, %r71, 1072693248;
	mov.b32 	%r73, 0;
	mov.b64 	%fd68, {%r73, %r72};
	mul.f64 	%fd146, %fd68, %fd67;
	bra.uni 	$L__BB12_34;
$L__BB12_13:
	setp.lt.s32 	%p18, %r45, 1;
	@%p18 bra 	$L__BB12_41;
	setp.eq.s32 	%p19, %r45, 1;
	mov.b32 	%r133, 0;
	@%p19 bra 	$L__BB12_28;
	and.b32  	%r89, %r45, 2147483646;
	neg.s32 	%r132, %r89;
	mov.u32 	%r131, %r6;
$L__BB12_16:
	add.s32 	%r24, %r131, 128;
	setp.ge.s32 	%p20, %r131, %r4;
	@%p20 bra 	$L__BB12_21;
	mul.wide.s32 	%rd23, %r131, 8;
	add.s64 	%rd24, %rd6, %rd23;
	ld.global.f64 	%fd11, [%rd24];
	fma.rn.f64 	%fd88, %fd11, 0d3FF71547652B82FE, 0d4338000000000000;
	{
	.reg .b32 %temp; 
	mov.b64 	{%r25, %temp}, %fd88;
	}
	mov.f64 	%fd89, 0dC338000000000000;
	add.rn.f64 	%fd90, %fd88, %fd89;
	fma.rn.f64 	%fd91, %fd90, 0dBFE62E42FEFA39EF, %fd11;
	fma.rn.f64 	%fd92, %fd90, 0dBC7ABC9E3B39803F, %fd91;
	fma.rn.f64 	%fd93, %fd92, 0d3E5ADE1569CE2BDF, 0d3E928AF3FCA213EA;
	fma.rn.f64 	%fd94, %fd93, %fd92, 0d3EC71DEE62401315;
	fma.rn.f64 	%fd95, %fd94, %fd92, 0d3EFA01997C89EB71;
	fma.rn.f64 	%fd96, %fd95, %fd92, 0d3F2A01A014761F65;
	fma.rn.f64 	%fd97, %fd96, %fd92, 0d3F56C16C1852B7AF;
	fma.rn.f64 	%fd98, %fd97, %fd92, 0d3F81111111122322;
	fma.rn.f64 	%fd99, %fd98, %fd92, 0d3FA55555555502A1;
	fma.rn.f64 	%fd100, %fd99, %fd92, 0d3FC5555555555511;
	fma.rn.f64 	%fd101, %fd100, %fd92, 0d3FE000000000000B;
	fma.rn.f64 	%fd102, %fd101, %fd92, 0d3FF0000000000000;
	fma.rn.f64 	%fd103, %fd102, %fd92, 0d3FF0000000000000;
	{
	.reg .b32 %temp; 
	mov.b64 	{%r26, %temp}, %fd103;
	}
	{
	.reg .b32 %temp; 
	mov.b64 	{%temp, %r27}, %fd103;
	}
	shl.b32 	%r90, %r25, 20;
	add.s32 	%r91, %r90, %r27;
	mov.b64 	%fd147, {%r26, %r91};
	{
	.reg .b32 %temp; 
	mov.b64 	{%temp, %r92}, %fd11;
	}
	mov.b32 	%f10, %r92;
	abs.f32 	%f3, %f10;
	setp.lt.f32 	%p21, %f3, 0f4086232B;
	@%p21 bra 	$L__BB12_20;
	setp.lt.f64 	%p22, %fd11, 0d0000000000000000;
	add.f64 	%fd104, %fd11, 0d7FF0000000000000;
	selp.f64 	%fd147, 0d0000000000000000, %fd104, %p22;
	setp.geu.f32 	%p23, %f3, 0f40874800;
	@%p23 bra 	$L__BB12_20;
	shr.u32 	%r93, %r25, 31;
	add.s32 	%r94, %r25, %r93;
	shr.s32 	%r95, %r94, 1;
	shl.b32 	%r96, %r95, 20;
	add.s32 	%r97, %r27, %r96;
	mov.b64 	%fd105, {%r26, %r97};
	sub.s32 	%r98, %r25, %r95;
	shl.b32 	%r99, %r98, 20;
	add.s32 	%r100, %r99, 1072693248;
	mov.b32 	%r101, 0;
	mov.b64 	%fd106, {%r101, %r100};
	mul.f64 	%fd147, %fd106, %fd105;
$L__BB12_20:
	add.s64 	%rd26, %rd7, %rd23;
	st.global.f64 	[%rd26], %fd147;
$L__BB12_21:
	setp.ge.s32 	%p24, %r24, %r4;
	@%p24 bra 	$L__BB12_26;
	mul.wide.s32 	%rd27, %r24, 8;
	add.s64 	%rd28, %rd6, %rd27;
	ld.global.f64 	%fd16, [%rd28];
	fma.rn.f64 	%fd107, %fd16, 0d3FF71547652B82FE, 0d4338000000000000;
	{
	.reg .b32 %temp; 
	mov.b64 	{%r28, %temp}, %fd107;
	}
	mov.f64 	%fd108, 0dC338000000000000;
	add.rn.f64 	%fd109, %fd107, %fd108;
	fma.rn.f64 	%fd110, %fd109, 0dBFE62E42FEFA39EF, %fd16;
	fma.rn.f64 	%fd111, %fd109, 0dBC7ABC9E3B39803F, %fd110;
	fma.rn.f64 	%fd112, %fd111, 0d3E5ADE1569CE2BDF, 0d3E928AF3FCA213EA;
	fma.rn.f64 	%fd113, %fd112, %fd111, 0d3EC71DEE62401315;
	fma.rn.f64 	%fd114, %fd113, %fd111, 0d3EFA01997C89EB71;
	fma.rn.f64 	%fd115, %fd114, %fd111, 0d3F2A01A014761F65;
	fma.rn.f64 	%fd116, %fd115, %fd111, 0d3F56C16C1852B7AF;
	fma.rn.f64 	%fd117, %fd116, %fd111, 0d3F81111111122322;
	fma.rn.f64 	%fd118, %fd117, %fd111, 0d3FA55555555502A1;
	fma.rn.f64 	%fd119, %fd118, %fd111, 0d3FC5555555555511;
	fma.rn.f64 	%fd120, %fd119, %fd111, 0d3FE000000000000B;
	fma.rn.f64 	%fd121, %fd120, %fd111, 0d3FF0000000000000;
	fma.rn.f64 	%fd122, %fd121, %fd111, 0d3FF0000000000000;
	{
	.reg .b32 %temp; 
	mov.b64 	{%r29, %temp}, %fd122;
	}
	{
	.reg .b32 %temp; 
	mov.b64 	{%temp, %r30}, %fd122;
	}
	shl.b32 	%r102, %r28, 20;
	add.s32 	%r103, %r102, %r30;
	mov.b64 	%fd148, {%r29, %r103};
	{
	.reg .b32 %temp; 
	mov.b64 	{%temp, %r104}, %fd16;
	}
	mov.b32 	%f11, %r104;
	abs.f32 	%f4, %f11;
	setp.lt.f32 	%p25, %f4, 0f4086232B;
	@%p25 bra 	$L__BB12_25;
	setp.lt.f64 	%p26, %fd16, 0d0000000000000000;
	add.f64 	%fd123, %fd16, 0d7FF0000000000000;
	selp.f64 	%fd148, 0d0000000000000000, %fd123, %p26;
	setp.geu.f32 	%p27, %f4, 0f40874800;
	@%p27 bra 	$L__BB12_25;
	shr.u32 	%r105, %r28, 31;
	add.s32 	%r106, %r28, %r105;
	shr.s32 	%r107, %r106, 1;
	shl.b32 	%r108, %r107, 20;
	add.s32 	%r109, %r30, %r108;
	mov.b64 	%fd124, {%r29, %r109};
	sub.s32 	%r110, %r28, %r107;
	shl.b32 	%r111, %r110, 20;
	add.s32 	%r112, %r111, 1072693248;
	mov.b32 	%r113, 0;
	mov.b64 	%fd125, {%r113, %r112};
	mul.f64 	%fd148, %fd125, %fd124;
$L__BB12_25:
	add.s64 	%rd30, %rd7, %rd27;
	st.global.f64 	[%rd30], %fd148;
$L__BB12_26:
	add.s32 	%r132, %r132, 2;
	add.s32 	%r131, %r131, 256;
	setp.ne.s32 	%p28, %r132, 0;
	@%p28 bra 	$L__BB12_16;
	and.b32  	%r133, %r1, -256;
$L__BB12_28:
	and.b32  	%r115, %r45, 1;
	setp.eq.b32 	%p29, %r115, 1;
	not.pred 	%p30, %p29;
	@%p30 bra 	$L__BB12_41;
	add.s32 	%r35, %r133, %r6;
	setp.ge.s32 	%p31, %r35, %r4;
	@%p31 bra 	$L__BB12_41;
	mul.wide.s32 	%rd31, %r35, 8;
	add.s64 	%rd32, %rd6, %rd31;
	ld.global.f64 	%fd21, [%rd32];
	fma.rn.f64 	%fd126, %fd21, 0d3FF71547652B82FE, 0d4338000000000000;
	{
	.reg .b32 %temp; 
	mov.b64 	{%r36, %temp}, %fd126;
	}
	mov.f64 	%fd127, 0dC338000000000000;
	add.rn.f64 	%fd128, %fd126, %fd127;
	fma.rn.f64 	%fd129, %fd128, 0dBFE62E42FEFA39EF, %fd21;
	fma.rn.f64 	%fd130, %fd128, 0dBC7ABC9E3B39803F, %fd129;
	fma.rn.f64 	%fd131, %fd130, 0d3E5ADE1569CE2BDF, 0d3E928AF3FCA213EA;
	fma.rn.f64 	%fd132, %fd131, %fd130, 0d3EC71DEE62401315;
	fma.rn.f64 	%fd133, %fd132, %fd130, 0d3EFA01997C89EB71;
	fma.rn.f64 	%fd134, %fd133, %fd130, 0d3F2A01A014761F65;
	fma.rn.f64 	%fd135, %fd134, %fd130, 0d3F56C16C1852B7AF;
	fma.rn.f64 	%fd136, %fd135, %fd130, 0d3F81111111122322;
	fma.rn.f64 	%fd137, %fd136, %fd130, 0d3FA55555555502A1;
	fma.rn.f64 	%fd138, %fd137, %fd130, 0d3FC5555555555511;
	fma.rn.f64 	%fd139, %fd138, %fd130, 0d3FE000000000000B;
	fma.rn.f64 	%fd140, %fd139, %fd130, 0d3FF0000000000000;
	fma.rn.f64 	%fd141, %fd140, %fd130, 0d3FF0000000000000;
	{
	.reg .b32 %temp; 
	mov.b64 	{%r37, %temp}, %fd141;
	}
	{
	.reg .b32 %temp; 
	mov.b64 	{%temp, %r38}, %fd141;
	}
	shl.b32 	%r116, %r36, 20;
	add.s32 	%r117, %r116, %r38;
	mov.b64 	%fd149, {%r37, %r117};
	{
	.reg .b32 %temp; 
	mov.b64 	{%temp, %r118}, %fd21;
	}
	mov.b32 	%f12, %r118;
	abs.f32 	%f5, %f12;
	setp.lt.f32 	%p32, %f5, 0f4086232B;
	@%p32 bra 	$L__BB12_33;
	setp.lt.f64 	%p33, %fd21, 0d0000000000000000;
	add.f64 	%fd142, %fd21, 0d7FF0000000000000;
	selp.f64 	%fd149, 0d0000000000000000, %fd142, %p33;
	setp.geu.f32 	%p34, %f5, 0f40874800;
	@%p34 bra 	$L__BB12_33;
	shr.u32 	%r119, %r36, 31;
	add.s32 	%r120, %r36, %r119;
	shr.s32 	%r121, %r120, 1;
	shl.b32 	%r122, %r121, 20;
	add.s32 	%r123, %r38, %r122;
	mov.b64 	%fd143, {%r37, %r123};
	sub.s32 	%r124, %r36, %r121;
	shl.b32 	%r125, %r124, 20;
	add.s32 	%r126, %r125, 1072693248;
	mov.b32 	%r127, 0;
	mov.b64 	%fd144, {%r127, %r126};
	mul.f64 	%fd149, %fd144, %fd143;
$L__BB12_33:
	add.s64 	%rd34, %rd7, %rd31;
	st.global.f64 	[%rd34], %fd149;
	bra.uni 	$L__BB12_41;
$L__BB12_34:
	st.global.f64 	[%rd9+1024], %fd146;
	add.s32 	%r130, %r130, 2;
	add.s32 	%r129, %r129, 256;
	setp.eq.s32 	%p12, %r130, 0;
	@%p12 bra 	$L__BB12_35;
	bra.uni 	$L__BB12_7;
$L__BB12_35:
	and.b32  	%r134, %r1, -256;
$L__BB12_36:
	and.b32  	%r75, %r45, 1;
	setp.eq.b32 	%p13, %r75, 1;
	not.pred 	%p14, %p13;
	@%p14 bra 	$L__BB12_41;
	add.s32 	%r41, %r134, %r6;
	mul.wide.s32 	%rd19, %r41, 8;
	add.s64 	%rd20, %rd6, %rd19;
	ld.global.f64 	%fd26, [%rd20];
	fma.rn.f64 	%fd69, %fd26, 0d3FF71547652B82FE, 0d4338000000000000;
	{
	.reg .b32 %temp; 
	mov.b64 	{%r42, %temp}, %fd69;
	}
	mov.f64 	%fd70, 0dC338000000000000;
	add.rn.f64 	%fd71, %fd69, %fd70;
	fma.rn.f64 	%fd72, %fd71, 0dBFE62E42FEFA39EF, %fd26;
	fma.rn.f64 	%fd73, %fd71, 0dBC7ABC9E3B39803F, %fd72;
	fma.rn.f64 	%fd74, %fd73, 0d3E5ADE1569CE2BDF, 0d3E928AF3FCA213EA;
	fma.rn.f64 	%fd75, %fd74, %fd73, 0d3EC71DEE62401315;
	fma.rn.f64 	%fd76, %fd75, %fd73, 0d3EFA01997C89EB71;
	fma.rn.f64 	%fd77, %fd76, %fd73, 0d3F2A01A014761F65;
	fma.rn.f64 	%fd78, %fd77, %fd73, 0d3F56C16C1852B7AF;
	fma.rn.f64 	%fd79, %fd78, %fd73, 0d3F81111111122322;
	fma.rn.f64 	%fd80, %fd79, %fd73, 0d3FA55555555502A1;
	fma.rn.f64 	%fd81, %fd80, %fd73, 0d3FC5555555555511;
	fma.rn.f64 	%fd82, %fd81, %fd73, 0d3FE000000000000B;
	fma.rn.f64 	%fd83, %fd82, %fd73, 0d3FF0000000000000;
	fma.rn.f64 	%fd84, %fd83, %fd73, 0d3FF0000000000000;
	{
	.reg .b32 %temp; 
	mov.b64 	{%r43, %temp}, %fd84;
	}
	{
	.reg .b32 %temp; 
	mov.b64 	{%temp, %r44}, %fd84;
	}
	shl.b32 	%r76, %r42, 20;
	add.s32 	%r77, %r76, %r44;
	mov.b64 	%fd150, {%r43, %r77};
	{
	.reg .b32 %temp; 
	mov.b64 	{%temp, %r78}, %fd26;
	}
	mov.b32 	%f9, %r78;
	abs.f32 	%f6, %f9;
	setp.lt.f32 	%p15, %f6, 0f4086232B;
	@%p15 bra 	$L__BB12_40;
	setp.lt.f64 	%p16, %fd26, 0d0000000000000000;
	add.f64 	%fd85, %fd26, 0d7FF0000000000000;
	selp.f64 	%fd150, 0d0000000000000000, %fd85, %p16;
	setp.geu.f32 	%p17, %f6, 0f40874800;
	@%p17 bra 	$L__BB12_40;
	shr.u32 	%r79, %r42, 31;
	add.s32 	%r80, %r42, %r79;
	shr.s32 	%r81, %r80, 1;
	shl.b32 	%r82, %r81, 20;
	add.s32 	%r83, %r44, %r82;
	mov.b64 	%fd86, {%r43, %r83};
	sub.s32 	%r84, %r42, %r81;
	shl.b32 	%r85, %r84, 20;
	add.s32 	%r86, %r85, 1072693248;
	mov.b32 	%r87, 0;
	mov.b64 	%fd87, {%r87, %r86};
	mul.f64 	%fd150, %fd87, %fd86;
$L__BB12_40:
	add.s64 	%rd22, %rd7, %rd19;
	st.global.f64 	[%rd22], %fd150;
$L__BB12_41:
	ret;

}
	// .globl	_ZN3cub18CUB_300001_SM_10006detail9transform16transform_kernelINS2_10policy_hubILb1EN4cuda3std3__45tupleIJN6thrust24THRUST_300001_SM_1000_NS6detail15normal_iteratorINSA_10device_ptrIdEEEEEEEE10policy1000El16thrust_function4SF_JPdEEEvT0_iT1_T2_DpNS2_10kernel_argIT3_EE
.visible .entry _ZN3cub18CUB_300001_SM_10006detail9transform16transform_kernelINS2_10policy_hubILb1EN4cuda3std3__45tupleIJN6thrust24THRUST_300001_SM_1000_NS6detail15normal_iteratorINSA_10device_ptrIdEEEEEEEE10policy1000El16thrust_function4SF_JPdEEEvT0_iT1_T2_DpNS2_10kernel_argIT3_EE(
	.param .u64 _ZN3cub18CUB_300001_SM_10006detail9transform16transform_kernelINS2_10policy_hubILb1EN4cuda3std3__45tupleIJN6thrust24THRUST_300001_SM_1000_NS6detail15normal_iteratorINSA_10device_ptrIdEEEEEEEE10policy1000El16thrust_function4SF_JPdEEEvT0_iT1_T2_DpNS2_10kernel_argIT3_EE_param_0,
	.param .u32 _ZN3cub18CUB_300001_SM_10006detail9transform16transform_kernelINS2_10policy_hubILb1EN4cuda3std3__45tupleIJN6thrust24THRUST_300001_SM_1000_NS6detail15normal_iteratorINSA_10device_ptrIdEEEEEEEE10policy1000El16thrust_function4SF_JPdEEEvT0_iT1_T2_DpNS2_10kernel_argIT3_EE_param_1,
	.param .align 1 .b8 _ZN3cub18CUB_300001_SM_10006detail9transform16transform_kernelINS2_10policy_hubILb1EN4cuda3std3__45tupleIJN6thrust24THRUST_300001_SM_1000_NS6detail15normal_iteratorINSA_10device_ptrIdEEEEEEEE10policy1000El16thrust_function4SF_JPdEEEvT0_iT1_T2_DpNS2_10kernel_argIT3_EE_param_2[1],
	.param .align 8 .b8 _ZN3cub18CUB_300001_SM_10006detail9transform16transform_kernelINS2_10policy_hubILb1EN4cuda3std3__45tupleIJN6thrust24THRUST_300001_SM_1000_NS6detail15normal_iteratorINSA_10device_ptrIdEEEEEEEE10policy1000El16thrust_function4SF_JPdEEEvT0_iT1_T2_DpNS2_10kernel_argIT3_EE_param_3[8],
	.param .align 8 .b8 _ZN3cub18CUB_300001_SM_10006detail9transform16transform_kernelINS2_10policy_hubILb1EN4cuda3std3__45tupleIJN6thrust24THRUST_300001_SM_1000_NS6detail15normal_iteratorINSA_10device_ptrIdEEEEEEEE10policy1000El16thrust_function4SF_JPdEEEvT0_iT1_T2_DpNS2_10kernel_argIT3_EE_param_4[16]
)
.maxntid 128
{
	.reg .pred 	%p<35>;
	.reg .b32 	%r<132>;
	.reg .b32 	%f<13>;
	.reg .b64 	%rd<42>;
	.reg .b64 	%fd<151>;

	ld.param.u64 	%rd11, [_ZN3cub18CUB_300001_SM_10006detail9transform16transform_kernelINS2_10policy_hubILb1EN4cuda3std3__45tupleIJN6thrust24THRUST_300001_SM_1000_NS6detail15normal_iteratorINSA_10device_ptrIdEEEEEEEE10policy1000El16thrust_function4SF_JPdEEEvT0_iT1_T2_DpNS2_10kernel_argIT3_EE_param_0];
	ld.param.u64 	%rd12, [_ZN3cub18CUB_300001_SM_10006detail9transform16transform_kernelINS2_10policy_hubILb1EN4cuda3std3__45tupleIJN6thrust24THRUST_300001_SM_1000_NS6detail15normal_iteratorINSA_10device_ptrIdEEEEEEEE10policy1000El16thrust_function4SF_JPdEEEvT0_iT1_T2_DpNS2_10kernel_argIT3_EE_param_4];
	ld.param.u64 	%rd13, [_ZN3cub18CUB_300001_SM_10006detail9transform16transform_kernelINS2_10policy_hubILb1EN4cuda3std3__45tupleIJN6thrust24THRUST_300001_SM_1000_NS6detail15normal_iteratorINSA_10device_ptrIdEEEEEEEE10policy1000El16thrust_function4SF_JPdEEEvT0_iT1_T2_DpNS2_10kernel_argIT3_EE_param_3];
	ld.param.u32 	%r43, [_ZN3cub18CUB_300001_SM_10006detail9transform16transform_kernelINS2_10policy_hubILb1EN4cuda3std3__45tupleIJN6thrust24THRUST_300001_SM_1000_NS6detail15normal_iteratorINSA_10device_ptrIdEEEEEEEE10policy1000El16thrust_function4SF_JPdEEEvT0_iT1_T2_DpNS2_10kernel_argIT3_EE_param_1];
	cvta.to.global.u64 	%rd1, %rd13;
	cvta.to.global.u64 	%rd2, %rd12;
	shl.b32 	%r1, %r43, 7;
	mov.u32 	%r44, %ctaid.x;
	cvt.u64.u32 	%rd14, %r44;
	cvt.s64.s32 	%rd15, %r1;
	mul.lo.s64 	%rd3, %rd15, %rd14;
	sub.s64 	%rd16, %rd11, %rd3;
	min.s64 	%rd17, %rd16, %rd15;
	cvt.u32.u64 	%r2, %rd17;
	shl.b32 	%r3, %r2, 3;
	mov.u32 	%r4, %tid.x;
	shl.b32 	%r125, %r4, 7;
	setp.ge.s32 	%p1, %r125, %r3;
	@%p1 bra 	$L__BB13_3;
	shl.b64 	%rd18, %rd3, 3;
	add.s64 	%rd19, %rd2, %rd18;
	mul.wide.u32 	%rd20, %r4, 128;
	add.s64 	%rd41, %rd19, %rd20;
$L__BB13_2:
	.pragma "nounroll";
	// begin inline asm
	prefetch.global.L2 [%rd41];
	// end inline asm
	add.s32 	%r125, %r125, 16384;
	add.s64 	%rd41, %rd41, 16384;
	setp.lt.s32 	%p2, %r125, %r3;
	@%p2 bra 	$L__BB13_2;
$L__BB13_3:
	shl.b64 	%rd22, %rd3, 3;
	add.s64 	%rd7, %rd2, %rd22;
	add.s64 	%rd8, %rd1, %rd22;
	setp.eq.s32 	%p3, %r1, %r2;
	@%p3 bra 	$L__BB13_17;
	setp.lt.s32 	%p4, %r43, 1;
	@%p4 bra 	$L__BB13_41;
	setp.eq.s32 	%p5, %r43, 1;
	mov.b32 	%r131, 0;
	@%p5 bra 	$L__BB13_35;
	and.b32  	%r46, %r43, 2147483646;
	neg.s32 	%r129, %r46;
	mov.u32 	%r128, %r4;
$L__BB13_7:
	add.s32 	%r22, %r128, 128;
	setp.ge.s32 	%p6, %r128, %r2;
	@%p6 bra 	$L__BB13_12;
	mul.wide.s32 	%rd23, %r128, 8;
	add.s64 	%rd24, %rd7, %rd23;
	ld.global.f64 	%fd11, [%rd24];
	fma.rn.f64 	%fd31, %fd11, 0d3FF71547652B82FE, 0d4338000000000000;
	{
	.reg .b32 %temp; 
	mov.b64 	{%r23, %temp}, %fd31;
	}
	mov.f64 	%fd32, 0dC338000000000000;
	add.rn.f64 	%fd33, %fd31, %fd32;
	fma.rn.f64 	%fd34, %fd33, 0dBFE62E42FEFA39EF, %fd11;
	fma.rn.f64 	%fd35, %fd33, 0dBC7ABC9E3B39803F, %fd34;
	fma.rn.f64 	%fd36, %fd35, 0d3E5ADE1569CE2BDF, 0d3E928AF3FCA213EA;
	fma.rn.f64 	%fd37, %fd36, %fd35, 0d3EC71DEE62401315;
	fma.rn.f64 	%fd38, %fd37, %fd35, 0d3EFA01997C89EB71;
	fma.rn.f64 	%fd39, %fd38, %fd35, 0d3F2A01A014761F65;
	fma.rn.f64 	%fd40, %fd39, %fd35, 0d3F56C16C1852B7AF;
	fma.rn.f64 	%fd41, %fd40, %fd35, 0d3F81111111122322;
	fma.rn.f64 	%fd42, %fd41, %fd35, 0d3FA55555555502A1;
	fma.rn.f64 	%fd43, %fd42, %fd35, 0d3FC5555555555511;
	fma.rn.f64 	%fd44, %fd43, %fd35, 0d3FE000000000000B;
	fma.rn.f64 	%fd45, %fd44, %fd35, 0d3FF0000000000000;
	fma.rn.f64 	%fd46, %fd45, %fd35, 0d3FF0000000000000;
	{
	.reg .b32 %temp; 
	mov.b64 	{%r24, %temp}, %fd46;
	}
	{
	.reg .b32 %temp; 
	mov.b64 	{%temp, %r25}, %fd46;
	}
	shl.b32 	%r47, %r23, 20;
	add.s32 	%r48, %r47, %r25;
	mov.b64 	%fd147, {%r24, %r48};
	{
	.reg .b32 %temp; 
	mov.b64 	{%temp, %r49}, %fd11;
	}
	mov.b32 	%f7, %r49;
	abs.f32 	%f3, %f7;
	setp.lt.f32 	%p7, %f3, 0f4086232B;
	@%p7 bra 	$L__BB13_11;
	setp.lt.f64 	%p8, %fd11, 0d0000000000000000;
	add.f64 	%fd47, %fd11, 0d7FF0000000000000;
	selp.f64 	%fd147, 0d0000000000000000, %fd47, %p8;
	setp.geu.f32 	%p9, %f3, 0f40874800;
	@%p9 bra 	$L__BB13_11;
	shr.u32 	%r50, %r23, 31;
	add.s32 	%r51, %r23, %r50;
	shr.s32 	%r52, %r51, 1;
	shl.b32 	%r53, %r52, 20;
	add.s32 	%r54, %r25, %r53;
	mov.b64 	%fd48, {%r24, %r54};
	sub.s32 	%r55, %r23, %r52;
	shl.b32 	%r56, %r55, 20;
	add.s32 	%r57, %r56, 1072693248;
	mov.b32 	%r58, 0;
	mov.b64 	%fd49, {%r58, %r57};
	mul.f64 	%fd147, %fd49, %fd48;
$L__BB13_11:
	add.s64 	%rd26, %rd8, %rd23;
	st.global.f64 	[%rd26], %fd147;
$L__BB13_12:
	setp.ge.s32 	%p10, %r22, %r2;
	@%p10 bra 	$L__BB13_33;
	mul.wide.s32 	%rd27, %r22, 8;
	add.s64 	%rd28, %rd7, %rd27;
	ld.global.f64 	%fd16, [%rd28];
	fma.rn.f64 	%fd50, %fd16, 0d3FF71547652B82FE, 0d4338000000000000;
	{
	.reg .b32 %temp; 
	mov.b64 	{%r26, %temp}, %fd50;
	}
	mov.f64 	%fd51, 0dC338000000000000;
	add.rn.f64 	%fd52, %fd50, %fd51;
	fma.rn.f64 	%fd53, %fd52, 0dBFE62E42FEFA39EF, %fd16;
	fma.rn.f64 	%fd54, %fd52, 0dBC7ABC9E3B39803F, %fd53;
	fma.rn.f64 	%fd55, %fd54, 0d3E5ADE1569CE2BDF, 0d3E928AF3FCA213EA;
	fma.rn.f64 	%fd56, %fd55, %fd54, 0d3EC71DEE62401315;
	fma.rn.f64 	%fd57, %fd56, %fd54, 0d3EFA01997C89EB71;
	fma.rn.f64 	%fd58, %fd57, %fd54, 0d3F2A01A014761F65;
	fma.rn.f64 	%fd59, %fd58, %fd54, 0d3F56C16C1852B7AF;
	fma.rn.f64 	%fd60, %fd59, %fd54, 0d3F81111111122322;
	fma.rn.f64 	%fd61, %fd60, %fd54, 0d3FA55555555502A1;
	fma.rn.f64 	%fd62, %fd61, %fd54, 0d3FC5555555555511;
	fma.rn.f64 	%fd63, %fd62, %fd54, 0d3FE000000000000B;
	fma.rn.f64 	%fd64, %fd63, %fd54, 0d3FF0000000000000;
	fma.rn.f64 	%fd65, %fd64, %fd54, 0d3FF0000000000000;
	{
	.reg .b32 %temp; 
	mov.b64 	{%r27, %temp}, %fd65;
	}
	{
	.reg .b32 %temp; 
	mov.b64 	{%temp, %r28}, %fd65;
	}
	shl.b32 	%r59, %r26, 20;
	add.s32 	%r60, %r59, %r28;
	mov.b64 	%fd148, {%r27, %r60};
	{
	.reg .b32 %temp; 
	mov.b64 	{%temp, %r61}, %fd16;
	}
	mov.b32 	%f8, %r61;
	abs.f32 	%f4, %f8;
	setp.lt.f32 	%p11, %f4, 0f4086232B;
	@%p11 bra 	$L__BB13_16;
	setp.lt.f64 	%p12, %fd16, 0d0000000000000000;
	add.f64 	%fd66, %fd16, 0d7FF0000000000000;
	selp.f64 	%fd148, 0d0000000000000000, %fd66, %p12;
	setp.geu.f32 	%p13, %f4, 0f40874800;
	@%p13 bra 	$L__BB13_16;
	shr.u32 	%r62, %r26, 31;
	add.s32 	%r63, %r26, %r62;
	shr.s32 	%r64, %r63, 1;
	shl.b32 	%r65, %r64, 20;
	add.s32 	%r66, %r28, %r65;
	mov.b64 	%fd67, {%r27, %r66};
	sub.s32 	%r67, %r26, %r64;
	shl.b32 	%r68, %r67, 20;
	add.s32 	%r69, %r68, 1072693248;
	mov.b32 	%r70, 0;
	mov.b64 	%fd68, {%r70, %r69};
	mul.f64 	%fd148, %fd68, %fd67;
$L__BB13_16:
	add.s64 	%rd30, %rd8, %rd27;
	st.global.f64 	[%rd30], %fd148;
	bra.uni 	$L__BB13_33;
$L__BB13_17:
	setp.lt.s32 	%p21, %r43, 1;
	@%p21 bra 	$L__BB13_41;
	setp.eq.s32 	%p22, %r43, 1;
	mov.b32 	%r130, 0;
	@%p22 bra 	$L__BB13_28;
	and.b32  	%r86, %r43, 2147483646;
	neg.s32 	%r127, %r86;
	mov.u32 	%r126, %r4;
$L__BB13_20:
	mul.wide.s32 	%rd35, %r126, 8;
	add.s64 	%rd9, %rd7, %rd35;
	ld.global.f64 	%fd1, [%rd9];
	fma.rn.f64 	%fd88, %fd1, 0d3FF71547652B82FE, 0d4338000000000000;
	{
	.reg .b32 %temp; 
	mov.b64 	{%r12, %temp}, %fd88;
	}
	mov.f64 	%fd89, 0dC338000000000000;
	add.rn.f64 	%fd90, %fd88, %fd89;
	fma.rn.f64 	%fd91, %fd90, 0dBFE62E42FEFA39EF, %fd1;
	fma.rn.f64 	%fd92, %fd90, 0dBC7ABC9E3B39803F, %fd91;
	fma.rn.f64 	%fd93, %fd92, 0d3E5ADE1569CE2BDF, 0d3E928AF3FCA213EA;
	fma.rn.f64 	%fd94, %fd93, %fd92, 0d3EC71DEE62401315;
	fma.rn.f64 	%fd95, %fd94, %fd92, 0d3EFA01997C89EB71;
	fma.rn.f64 	%fd96, %fd95, %fd92, 0d3F2A01A014761F65;
	fma.rn.f64 	%fd97, %fd96, %fd92, 0d3F56C16C1852B7AF;
	fma.rn.f64 	%fd98, %fd97, %fd92, 0d3F81111111122322;
	fma.rn.f64 	%fd99, %fd98, %fd92, 0d3FA55555555502A1;
	fma.rn.f64 	%fd100, %fd99, %fd92, 0d3FC5555555555511;
	fma.rn.f64 	%fd101, %fd100, %fd92, 0d3FE000000000000B;
	fma.rn.f64 	%fd102, %fd101, %fd92, 0d3FF0000000000000;
	fma.rn.f64 	%fd103, %fd102, %fd92, 0d3FF0000000000000;
	{
	.reg .b32 %temp; 
	mov.b64 	{%r13, %temp}, %fd103;
	}
	{
	.reg .b32 %temp; 
	mov.b64 	{%temp, %r14}, %fd103;
	}
	shl.b32 	%r87, %r12, 20;
	add.s32 	%r88, %r87, %r14;
	mov.b64 	%fd145, {%r13, %r88};
	{
	.reg .b32 %temp; 
	mov.b64 	{%temp, %r89}, %fd1;
	}
	mov.b32 	%f10, %r89;
	abs.f32 	%f1, %f10;
	setp.lt.f32 	%p23, %f1, 0f4086232B;
	@%p23 bra 	$L__BB13_23;
	setp.lt.f64 	%p24, %fd1, 0d0000000000000000;
	add.f64 	%fd104, %fd1, 0d7FF0000000000000;
	selp.f64 	%fd145, 0d0000000000000000, %fd104, %p24;
	setp.geu.f32 	%p25, %f1, 0f40874800;
	@%p25 bra 	$L__BB13_23;
	shr.u32 	%r90, %r12, 31;
	add.s32 	%r91, %r12, %r90;
	shr.s32 	%r92, %r91, 1;
	shl.b32 	%r93, %r92, 20;
	add.s32 	%r94, %r14, %r93;
	mov.b64 	%fd105, {%r13, %r94};
	sub.s32 	%r95, %r12, %r92;
	shl.b32 	%r96, %r95, 20;
	add.s32 	%r97, %r96, 1072693248;
	mov.b32 	%r98, 0;
	mov.b64 	%fd106, {%r98, %r97};
	mul.f64 	%fd145, %fd106, %fd105;
$L__BB13_23:
	add.s64 	%rd10, %rd8, %rd35;
	st.global.f64 	[%rd10], %fd145;
	ld.global.f64 	%fd6, [%rd9+1024];
	fma.rn.f64 	%fd107, %fd6, 0d3FF71547652B82FE, 0d4338000000000000;
	{
	.reg .b32 %temp; 
	mov.b64 	{%r15, %temp}, %fd107;
	}
	mov.f64 	%fd108, 0dC338000000000000;
	add.rn.f64 	%fd109, %fd107, %fd108;
	fma.rn.f64 	%fd110, %fd109, 0dBFE62E42FEFA39EF, %fd6;
	fma.rn.f64 	%fd111, %fd109, 0dBC7ABC9E3B39803F, %fd110;
	fma.rn.f64 	%fd112, %fd111, 0d3E5ADE1569CE2BDF, 0d3E928AF3FCA213EA;
	fma.rn.f64 	%fd113, %fd112, %fd111, 0d3EC71DEE62401315;
	fma.rn.f64 	%fd114, %fd113, %fd111, 0d3EFA01997C89EB71;
	fma.rn.f64 	%fd115, %fd114, %fd111, 0d3F2A01A014761F65;
	fma.rn.f64 	%fd116, %fd115, %fd111, 0d3F56C16C1852B7AF;
	fma.rn.f64 	%fd117, %fd116, %fd111, 0d3F81111111122322;
	fma.rn.f64 	%fd118, %fd117, %fd111, 0d3FA55555555502A1;
	fma.rn.f64 	%fd119, %fd118, %fd111, 0d3FC5555555555511;
	fma.rn.f64 	%fd120, %fd119, %fd111, 0d3FE000000000000B;
	fma.rn.f64 	%fd121, %fd120, %fd111, 0d3FF0000000000000;
	fma.rn.f64 	%fd122, %fd121, %fd111, 0d3FF0000000000000;
	{
	.reg .b32 %temp; 
	mov.b64 	{%r16, %temp}, %fd122;
	}
	{
	.reg .b32 %temp; 
	mov.b64 	{%temp, %r17}, %fd122;
	}
	shl.b32 	%r99, %r15, 20;
	add.s32 	%r100, %r99, %r17;
	mov.b64 	%fd146, {%r16, %r100};
	{
	.reg .b32 %temp; 
	mov.b64 	{%temp, %r101}, %fd6;
	}
	mov.b32 	%f11, %r101;
	abs.f32 	%f2, %f11;
	setp.lt.f32 	%p26, %f2, 0f4086232B;
	@%p26 bra 	$L__BB13_26;
	setp.lt.f64 	%p27, %fd6, 0d0000000000000000;
	add.f64 	%fd123, %fd6, 0d7FF0000000000000;
	selp.f64 	%fd146, 0d0000000000000000, %fd123, %p27;
	setp.geu.f32 	%p28, %f2, 0f40874800;
	@%p28 bra 	$L__BB13_26;
	shr.u32 	%r102, %r15, 31;
	add.s32 	%r103, %r15, %r102;
	shr.s32 	%r104, %r103, 1;
	shl.b32 	%r105, %r104, 20;
	add.s32 	%r106, %r17, %r105;
	mov.b64 	%fd124, {%r16, %r106};
	sub.s32 	%r107, %r15, %r104;
	shl.b32 	%r108, %r107, 20;
	add.s32 	%r109, %r108, 1072693248;
	mov.b32 	%r110, 0;
	mov.b64 	%fd125, {%r110, %r109};
	mul.f64 	%fd146, %fd125, %fd124;
$L__BB13_26:
	st.global.f64 	[%rd10+1024], %fd146;
	add.s32 	%r127, %r127, 2;
	add.s32 	%r126, %r126, 256;
	setp.eq.s32 	%p29, %r127, 0;
	@%p29 bra 	$L__BB13_27;
	bra.uni 	$L__BB13_20;
$L__BB13_27:
	and.b32  	%r130, %r1, -256;
$L__BB13_28:
	and.b32  	%r112, %r43, 1;
	setp.eq.b32 	%p30, %r112, 1;
	not.pred 	%p31, %p30;
	@%p31 bra 	$L__BB13_41;
	add.s32 	%r33, %r130, %r4;
	mul.wide.s32 	%rd37, %r33, 8;
	add.s64 	%rd38, %rd7, %rd37;
	ld.global.f64 	%fd21, [%rd38];
	fma.rn.f64 	%fd126, %fd21, 0d3FF71547652B82FE, 0d4338000000000000;
	{
	.reg .b32 %temp; 
	mov.b64 	{%r34, %temp}, %fd126;
	}
	mov.f64 	%fd127, 0dC338000000000000;
	add.rn.f64 	%fd128, %fd126, %fd127;
	fma.rn.f64 	%fd129, %fd128, 0dBFE62E42FEFA39EF, %fd21;
	fma.rn.f64 	%fd130, %fd128, 0dBC7ABC9E3B39803F, %fd129;
	fma.rn.f64 	%fd131, %fd130, 0d3E5ADE1569CE2BDF, 0d3E928AF3FCA213EA;
	fma.rn.f64 	%fd132, %fd131, %fd130, 0d3EC71DEE62401315;
	fma.rn.f64 	%fd133, %fd132, %fd130, 0d3EFA01997C89EB71;
	fma.rn.f64 	%fd134, %fd133, %fd130, 0d3F2A01A014761F65;
	fma.rn.f64 	%fd135, %fd134, %fd130, 0d3F56C16C1852B7AF;
	fma.rn.f64 	%fd136, %fd135, %fd130, 0d3F81111111122322;
	fma.rn.f64 	%fd137, %fd136, %fd130, 0d3FA55555555502A1;
	fma.rn.f64 	%fd138, %fd137, %fd130, 0d3FC5555555555511;
	fma.rn.f64 	%fd139, %fd138, %fd130, 0d3FE000000000000B;
	fma.rn.f64 	%fd140, %fd139, %fd130, 0d3FF0000000000000;
	fma.rn.f64 	%fd141, %fd140, %fd130, 0d3FF0000000000000;
	{
	.reg .b32 %temp; 
	mov.b64 	{%r35, %temp}, %fd141;
	}
	{
	.reg .b32 %temp; 
	mov.b64 	{%temp, %r36}, %fd141;
	}
	shl.b32 	%r113, %r34, 20;
	add.s32 	%r114, %r113, %r36;
	mov.b64 	%fd149, {%r35, %r114};
	{
	.reg .b32 %temp; 
	mov.b64 	{%temp, %r115}, %fd21;
	}
	mov.b32 	%f12, %r115;
	abs.f32 	%f5, %f12;
	setp.lt.f32 	%p32, %f5, 0f4086232B;
	@%p32 bra 	$L__BB13_32;
	setp.lt.f64 	%p33, %fd21, 0d0000000000000000;
	add.f64 	%fd142, %fd21, 0d7FF0000000000000;
	selp.f64 	%fd149, 0d0000000000000000, %fd142, %p33;
	setp.geu.f32 	%p34, %f5, 0f40874800;
	@%p34 bra 	$L__BB13_32;
	shr.u32 	%r116, %r34, 31;
	add.s32 	%r117, %r34, %r116;
	shr.s32 	%r118, %r117, 1;
	shl.b32 	%r119, %r118, 20;
	add.s32 	%r120, %r36, %r119;
	mov.b64 	%fd143, {%r35, %r120};
	sub.s32 	%r121, %r34, %r118;
	shl.b32 	%r122, %r121, 20;
	add.s32 	%r123, %r122, 1072693248;
	mov.b32 	%r124, 0;
	mov.b64 	%fd144, {%r124, %r123};
	mul.f64 	%fd149, %fd144, %fd143;
$L__BB13_32:
	add.s64 	%rd40, %rd8, %rd37;
	st.global.f64 	[%rd40], %fd149;
	bra.uni 	$L__BB13_41;
$L__BB13_33:
	add.s32 	%r129, %r129, 2;
	add.s32 	%r128, %r128, 256;
	setp.eq.s32 	%p14, %r129, 0;
	@%p14 bra 	$L__BB13_34;
	bra.uni 	$L__BB13_7;
$L__BB13_34:
	and.b32  	%r131, %r1, -256;
$L__BB13_35:
	and.b32  	%r72, %r43, 1;
	setp.eq.b32 	%p15, %r72, 1;
	not.pred 	%p16, %p15;
	@%p16 bra 	$L__BB13_41;
	add.s32 	%r39, %r131, %r4;
	setp.ge.s32 	%p17, %r39, %r2;
	@%p17 bra 	$L__BB13_41;
	mul.wide.s32 	%rd31, %r39, 8;
	add.s64 	%rd32, %rd7, %rd31;
	ld.global.f64 	%fd26, [%rd32];
	fma.rn.f64 	%fd69, %fd26, 0d3FF71547652B82FE, 0d4338000000000000;
	{
	.reg .b32 %temp; 
	mov.b64 	{%r40, %temp}, %fd69;
	}
	mov.f64 	%fd70, 0dC338000000000000;
	add.rn.f64 	%fd71, %fd69, %fd70;
	fma.rn.f64 	%fd72, %fd71, 0dBFE62E42FEFA39EF, %fd26;
	fma.rn.f64 	%fd73, %fd71, 0dBC7ABC9E3B39803F, %fd72;
	fma.rn.f64 	%fd74, %fd73, 0d3E5ADE1569CE2BDF, 0d3E928AF3FCA213EA;
	fma.rn.f64 	%fd75, %fd74, %fd73, 0d3EC71DEE62401315;
	fma.rn.f64 	%fd76, %fd75, %fd73, 0d3EFA01997C89EB71;
	fma.rn.f64 	%fd77, %fd76, %fd73, 0d3F2A01A014761F65;
	fma.rn.f64 	%fd78, %fd77, %fd73, 0d3F56C16C1852B7AF;
	fma.rn.f64 	%fd79, %fd78, %fd73, 0d3F81111111122322;
	fma.rn.f64 	%fd80, %fd79, %fd73, 0d3FA55555555502A1;
	fma.rn.f64 	%fd81, %fd80, %fd73, 0d3FC5555555555511;
	fma.rn.f64 	%fd82, %fd81, %fd73, 0d3FE000000000000B;
	fma.rn.f64 	%fd83, %fd82, %fd73, 0d3FF0000000000000;
	fma.rn.f64 	%fd84, %fd83, %fd73, 0d3FF0000000000000;
	{
	.reg .b32 %temp; 
	mov.b64 	{%r41, %temp}, %fd84;
	}
	{
	.reg .b32 %temp; 
	mov.b64 	{%temp, %r42}, %fd84;
	}
	shl.b32 	%r73, %r40, 20;
	add.s32 	%r74, %r73, %r42;
	mov.b64 	%fd150, {%r41, %r74};
	{
	.reg .b32 %temp; 
	mov.b64 	{%temp, %r75}, %fd26;
	}
	mov.b32 	%f9, %r75;
	abs.f32 	%f6, %f9;
	setp.lt.f32 	%p18, %f6, 0f4086232B;
	@%p18 bra 	$L__BB13_40;
	setp.lt.f64 	%p19, %fd26, 0d0000000000000000;
	add.f64 	%fd85, %fd26, 0d7FF0000000000000;
	selp.f64 	%fd150, 0d0000000000000000, %fd85, %p19;
	setp.geu.f32 	%p20, %f6, 0f40874800;
	@%p20 bra 	$L__BB13_40;
	shr.u32 	%r76, %r40, 31;
	add.s32 	%r77, %r40, %r76;
	shr.s32 	%r78, %r77, 1;
	shl.b32 	%r79, %r78, 20;
	add.s32 	%r80, %r42, %r79;
	mov.b64 	%fd86, {%r41, %r80};
	sub.s32 	%r81, %r40, %r78;
	shl.b32 	%r82, %r81, 20;
	add.s32 	%r83, %r82, 1072693248;
	mov.b32 	%r84, 0;
	mov.b64 	%fd87, {%r84, %r83};
	mul.f64 	%fd150, %fd87, %fd86;
$L__BB13_40:
	add.s64 	%rd34, %rd8, %rd31;
	st.global.f64 	[%rd34], %fd150;
$L__BB13_41:
	ret;

}
	// .globl	_ZN3cub18CUB_300001_SM_10006detail9transform16transform_kernelINS2_10policy_hubILb1EN4cuda3std3__45tupleIJN6thrust24THRUST_300001_SM_1000_NS10device_ptrIdEEEEEE10policy1000Ei16thrust_function1SC_JPdEEEvT0_iT1_T2_DpNS2_10kernel_argIT3_EE
.visible .entry _ZN3cub18CUB_300001_SM_10006detail9transform16transform_kernelINS2_10policy_hubILb1EN4cuda3std3__45tupleIJN6thrust24THRUST_300001_SM_1000_NS10device_ptrIdEEEEEE10policy1000Ei16thrust_function1SC_JPdEEEvT0_iT1_T2_DpNS2_10kernel_argIT3_EE(
	.param .u32 _ZN3cub18CUB_300001_SM_10006detail9transform16transform_kernelINS2_10policy_hubILb1EN4cuda3std3__45tupleIJN6thrust24THRUST_300001_SM_1000_NS10device_ptrIdEEEEEE10policy1000Ei16thrust_function1SC_JPdEEEvT0_iT1_T2_DpNS2_10kernel_argIT3_EE_param_0,
	.param .u32 _ZN3cub18CUB_300001_SM_10006detail9transform16transform_kernelINS2_10policy_hubILb1EN4cuda3std3__45tupleIJN6thrust24THRUST_300001_SM_1000_NS10device_ptrIdEEEEEE10policy1000Ei16thrust_function1SC_JPdEEEvT0_iT1_T2_DpNS2_10kernel_argIT3_EE_param_1,
	.param .align 1 .b8 _ZN3cub18CUB_300001_SM_10006detail9transform16transform_kernelINS2_10policy_hubILb1EN4cuda3std3__45tupleIJN6thrust24THRUST_300001_SM_1000_NS10device_ptrIdEEEEEE10policy1000Ei16thrust_function1SC_JPdEEEvT0_iT1_T2_DpNS2_10kernel_argIT3_EE_param_2[1],
	.param .align 8 .b8 _ZN3cub18CUB_300001_SM_10006detail9transform16transform_kernelINS2_10policy_hubILb1EN4cuda3std3__45tupleIJN6thrust24THRUST_300001_SM_1000_NS10device_ptrIdEEEEEE10policy1000Ei16thrust_function1SC_JPdEEEvT0_iT1_T2_DpNS2_10kernel_argIT3_EE_param_3[8],
	.param .align 8 .b8 _ZN3cub18CUB_300001_SM_10006detail9transform16transform_kernelINS2_10policy_hubILb1EN4cuda3std3__45tupleIJN6thrust24THRUST_300001_SM_1000_NS10device_ptrIdEEEEEE10policy1000Ei16thrust_function1SC_JPdEEEvT0_iT1_T2_DpNS2_10kernel_argIT3_EE_param_4[16]
)
.maxntid 128
{
	.reg .pred 	%p<37>;
	.reg .b32 	%r<84>;
	.reg .b64 	%rd<66>;
	.reg .b64 	%fd<89>;

	ld.param.u32 	%r50, [_ZN3cub18CUB_300001_SM_10006detail9transform16transform_kernelINS2_10policy_hubILb1EN4cuda3std3__45tupleIJN6thrust24THRUST_300001_SM_1000_NS10device_ptrIdEEEEEE10policy1000Ei16thrust_function1SC_JPdEEEvT0_iT1_T2_DpNS2_10kernel_argIT3_EE_param_0];
	ld.param.u64 	%rd15, [_ZN3cub18CUB_300001_SM_10006detail9transform16transform_kernelINS2_10policy_hubILb1EN4cuda3std3__45tupleIJN6thrust24THRUST_300001_SM_1000_NS10device_ptrIdEEEEEE10policy1000Ei16thrust_function1SC_JPdEEEvT0_iT1_T2_DpNS2_10kernel_argIT3_EE_param_4];
	ld.param.u64 	%rd16, [_ZN3cub18CUB_300001_SM_10006detail9transform16transform_kernelINS2_10policy_hubILb1EN4cuda3std3__45tupleIJN6thrust24THRUST_300001_SM_1000_NS10device_ptrIdEEEEEE10policy1000Ei16thrust_function1SC_JPdEEEvT0_iT1_T2_DpNS2_10kernel_argIT3_EE_param_3];
	ld.param.u32 	%r49, [_ZN3cub18CUB_300001_SM_10006detail9transform16transform_kernelINS2_10policy_hubILb1EN4cuda3std3__45tupleIJN6thrust24THRUST_300001_SM_1000_NS10device_ptrIdEEEEEE10policy1000Ei16thrust_function1SC_JPdEEEvT0_iT1_T2_DpNS2_10kernel_argIT3_EE_param_1];
	cvta.to.global.u64 	%rd1, %rd16;
	cvta.to.global.u64 	%rd2, %rd15;
	shl.b32 	%r1, %r49, 7;
	mov.u32 	%r51, %ctaid.x;
	mul.lo.s32 	%r2, %r1, %r51;
	sub.s32 	%r3, %r50, %r2;
	min.s32 	%r4, %r1, %r3;
	shl.b32 	%r5, %r4, 3;
	mov.u32 	%r6, %tid.x;
	shl.b32 	%r72, %r6, 7;
	setp.ge.s32 	%p1, %r72, %r5;
	@%p1 bra 	$L__BB14_3;
	mul.wide.u32 	%rd17, %r6, 128;
	add.s64 	%rd18, %rd2, %rd17;
	mul.wide.s32 	%rd19, %r2, 8;
	add.s64 	%rd64, %rd18, %rd19;
$L__BB14_2:
	.pragma "nounroll";
	// begin inline asm
	prefetch.global.L2 [%rd64];
	// end inline asm
	add.s32 	%r72, %r72, 16384;
	add.s64 	%rd64, %rd64, 16384;
	setp.lt.s32 	%p2, %r72, %r5;
	@%p2 bra 	$L__BB14_2;
$L__BB14_3:
	mul.wide.s32 	%rd21, %r2, 8;
	add.s64 	%rd6, %rd2, %rd21;
	add.s64 	%rd7, %rd1, %rd21;
	setp.gt.s32 	%p3, %r1, %r3;
	@%p3 bra 	$L__BB14_17;
	setp.lt.s32 	%p4, %r49, 1;
	@%p4 bra 	$L__BB14_58;
	and.b32  	%r10, %r49, 15;
	setp.lt.u32 	%p5, %r49, 16;
	mov.b32 	%r79, 0;
	@%p5 bra 	$L__BB14_8;
	and.b32  	%r79, %r49, 2147483632;
	neg.s32 	%r74, %r79;
	add.s32 	%r73, %r6, 1152;
	mul.wide.u32 	%rd22, %r6, 8;
	or.b64  	%rd65, %rd22, 8192;
$L__BB14_7:
	.pragma "nounroll";
	mul.wide.s32 	%rd23, %r73, 8;
	add.s64 	%rd24, %rd23, 3072;
	add.s64 	%rd25, %rd6, %rd65;
	ld.global.f64 	%fd1, [%rd25+-8192];
	add.f64 	%fd2, %fd1, 0d3FF0000000000000;
	add.s64 	%rd26, %rd7, %rd65;
	st.global.f64 	[%rd26+-8192], %fd2;
	ld.global.f64 	%fd3, [%rd25+-7168];
	add.f64 	%fd4, %fd3, 0d3FF0000000000000;
	st.global.f64 	[%rd26+-7168], %fd4;
	ld.global.f64 	%fd5, [%rd25+-6144];
	add.f64 	%fd6, %fd5, 0d3FF0000000000000;
	st.global.f64 	[%rd26+-6144], %fd6;
	ld.global.f64 	%fd7, [%rd25+-5120];
	add.f64 	%fd8, %fd7, 0d3FF0000000000000;
	st.global.f64 	[%rd26+-5120], %fd8;
	ld.global.f64 	%fd9, [%rd25+-4096];
	add.f64 	%fd10, %fd9, 0d3FF0000000000000;
	st.global.f64 	[%rd26+-4096], %fd10;
	ld.global.f64 	%fd11, [%rd25+-3072];
	add.f64 	%fd12, %fd11, 0d3FF0000000000000;
	st.global.f64 	[%rd26+-3072], %fd12;
	ld.global.f64 	%fd13, [%rd25+-2048];
	add.f64 	%fd14, %fd13, 0d3FF0000000000000;
	st.global.f64 	[%rd26+-2048], %fd14;
	ld.global.f64 	%fd15, [%rd25+-1024];
	add.f64 	%fd16, %fd15, 0d3FF0000000000000;
	st.global.f64 	[%rd26+-1024], %fd16;
	ld.global.f64 	%fd17, [%rd25];
	add.f64 	%fd18, %fd17, 0d3FF0000000000000;
	st.global.f64 	[%rd26], %fd18;
	add.s64 	%rd27, %rd6, %rd24;
	ld.global.f64 	%fd19, [%rd27+-3072];
	add.f64 	%fd20, %fd19, 0d3FF0000000000000;
	add.s64 	%rd28, %rd7, %rd24;
	st.global.f64 	[%rd28+-3072], %fd20;
	ld.global.f64 	%fd21, [%rd27+-2048];
	add.f64 	%fd22, %fd21, 0d3FF0000000000000;
	st.global.f64 	[%rd28+-2048], %fd22;
	ld.global.f64 	%fd23, [%rd27+-1024];
	add.f64 	%fd24, %fd23, 0d3FF0000000000000;
	st.global.f64 	[%rd28+-1024], %fd24;
	ld.global.f64 	%fd25, [%rd27];
	add.f64 	%fd26, %fd25, 0d3FF0000000000000;
	st.global.f64 	[%rd28], %fd26;
	ld.global.f64 	%fd27, [%rd27+1024];
	add.f64 	%fd28, %fd27, 0d3FF0000000000000;
	st.global.f64 	[%rd28+1024], %fd28;
	ld.global.f64 	%fd29, [%rd27+2048];
	add.f64 	%fd30, %fd29, 0d3FF0000000000000;
	st.global.f64 	[%rd28+2048], %fd30;
	ld.global.f64 	%fd31, [%rd27+3072];
	add.f64 	%fd32, %fd31, 0d3FF0000000000000;
	st.global.f64 	[%rd28+3072], %fd32;
	add.s32 	%r74, %r74, 16;
	add.s32 	%r73, %r73, 2048;
	add.s64 	%rd65, %rd65, 16384;
	setp.eq.s32 	%p6, %r74, 0;
	@%p6 bra 	$L__BB14_8;
	bra.uni 	$L__BB14_7;
$L__BB14_8:
	setp.eq.s32 	%p7, %r10, 0;
	@%p7 bra 	$L__BB14_58;
	and.b32  	%r37, %r49, 7;
	setp.lt.u32 	%p8, %r10, 8;
	@%p8 bra 	$L__BB14_11;
	shl.b32 	%r53, %r79, 7;
	add.s32 	%r54, %r53, %r6;
	mul.wide.s32 	%rd29, %r54, 8;
	add.s64 	%rd30, %rd6, %rd29;
	ld.global.f64 	%fd33, [%rd30];
	add.f64 	%fd34, %fd33, 0d3FF0000000000000;
	add.s64 	%rd31, %rd7, %rd29;
	st.global.f64 	[%rd31], %fd34;
	ld.global.f64 	%fd35, [%rd30+1024];
	add.f64 	%fd36, %fd35, 0d3FF0000000000000;
	st.global.f64 	[%rd31+1024], %fd36;
	ld.global.f64 	%fd37, [%rd30+2048];
	add.f64 	%fd38, %fd37, 0d3FF0000000000000;
	st.global.f64 	[%rd31+2048], %fd38;
	ld.global.f64 	%fd39, [%rd30+3072];
	add.f64 	%fd40, %fd39, 0d3FF0000000000000;
	st.global.f64 	[%rd31+3072], %fd40;
	ld.global.f64 	%fd41, [%rd30+4096];
	add.f64 	%fd42, %fd41, 0d3FF0000000000000;
	st.global.f64 	[%rd31+4096], %fd42;
	ld.global.f64 	%fd43, [%rd30+5120];
	add.f64 	%fd44, %fd43, 0d3FF0000000000000;
	st.global.f64 	[%rd31+5120], %fd44;
	ld.global.f64 	%fd45, [%rd30+6144];
	add.f64 	%fd46, %fd45, 0d3FF0000000000000;
	st.global.f64 	[%rd31+6144], %fd46;
	ld.global.f64 	%fd47, [%rd30+7168];
	add.f64 	%fd48, %fd47, 0d3FF0000000000000;
	st.global.f64 	[%rd31+7168], %fd48;
	add.s32 	%r79, %r79, 8;
$L__BB14_11:
	setp.eq.s32 	%p9, %r37, 0;
	@%p9 bra 	$L__BB14_58;
	and.b32  	%r40, %r49, 3;
	setp.lt.u32 	%p10, %r37, 4;
	@%p10 bra 	$L__BB14_14;
	shl.b32 	%r55, %r79, 7;
	add.s32 	%r56, %r55, %r6;
	mul.wide.s32 	%rd32, %r56, 8;
	add.s64 	%rd33, %rd6, %rd32;
	ld.global.f64 	%fd49, [%rd33];
	add.f64 	%fd50, %fd49, 0d3FF0000000000000;
	add.s64 	%rd34, %rd7, %rd32;
	st.global.f64 	[%rd34], %fd50;
	ld.global.f64 	%fd51, [%rd33+1024];
	add.f64 	%fd52, %fd51, 0d3FF0000000000000;
	st.global.f64 	[%rd34+1024], %fd52;
	ld.global.f64 	%fd53, [%rd33+2048];
	add.f64 	%fd54, %fd53, 0d3FF0000000000000;
	st.global.f64 	[%rd34+2048], %fd54;
	ld.global.f64 	%fd55, [%rd33+3072];
	add.f64 	%fd56, %fd55, 0d3FF0000000000000;
	st.global.f64 	[%rd34+3072], %fd56;
	add.s32 	%r79, %r79, 4;
$L__BB14_14:
	setp.eq.s32 	%p11, %r40, 0;
	@%p11 bra 	$L__BB14_58;
	shl.b32 	%r57, %r79, 7;
	add.s32 	%r83, %r6, %r57;
	neg.s32 	%r82, %r40;
$L__BB14_16:
	.pragma "nounroll";
	mul.wide.s32 	%rd36, %r83, 8;
	add.s64 	%rd37, %rd7, %rd36;
	add.s64 	%rd38, %rd6, %rd36;
	ld.global.f64 	%fd57, [%rd38];
	add.f64 	%fd58, %fd57, 0d3FF0000000000000;
	st.global.f64 	[%rd37], %fd58;
	add.s32 	%r83, %r83, 128;
	add.s32 	%r82, %r82, 1;
	setp.ne.s32 	%p12, %r82, 0;
	@%p12 bra 	$L__BB14_16;
	bra.uni 	$L__BB14_58;
$L__BB14_17:
	setp.lt.s32 	%p13, %r49, 1;
	@%p13 bra 	$L__BB14_58;
	and.b32  	%r14, %r49, 7;
	setp.lt.u32 	%p14, %r49, 8;
	mov.b32 	%r76, 0;
	@%p14 bra 	$L__BB14_37;
	and.b32  	%r76, %r49, 2147483640;
	mov.b32 	%r75, 0;
$L__BB14_20:
	.pragma "nounroll";
	shl.b32 	%r60, %r75, 7;
	add.s32 	%r21, %r60, %r6;
	setp.ge.s32 	%p15, %r21, %r4;
	@%p15 bra 	$L__BB14_22;
	mul.wide.u32 	%rd39, %r21, 8;
	add.s64 	%rd40, %rd6, %rd39;
	ld.global.f64 	%fd59, [%rd40];
	add.f64 	%fd60, %fd59, 0d3FF0000000000000;
	add.s64 	%rd41, %rd7, %rd39;
	st.global.f64 	[%rd41], %fd60;
$L__BB14_22:
	add.s32 	%r61, %r21, 128;
	setp.ge.s32 	%p16, %r61, %r4;
	mul.wide.s32 	%rd42, %r61, 8;
	add.s64 	%rd11, %rd6, %rd42;
	add.s64 	%rd12, %rd7, %rd42;
	@%p16 bra 	$L__BB14_24;
	ld.global.f64 	%fd61, [%rd11];
	add.f64 	%fd62, %fd61, 0d3FF0000000000000;
	st.global.f64 	[%rd12], %fd62;
$L__BB14_24:
	add.s32 	%r62, %r21, 256;
	setp.ge.s32 	%p17, %r62, %r4;
	@%p17 bra 	$L__BB14_26;
	ld.global.f64 	%fd63, [%rd11+1024];
	add.f64 	%fd64, %fd63, 0d3FF0000000000000;
	st.global.f64 	[%rd12+1024], %fd64;
$L__BB14_26:
	add.s32 	%r63, %r21, 384;
	setp.ge.s32 	%p18, %r63, %r4;
	@%p18 bra 	$L__BB14_28;
	ld.global.f64 	%fd65, [%rd11+2048];
	add.f64 	%fd66, %fd65, 0d3FF0000000000000;
	st.global.f64 	[%rd12+2048], %fd66;
$L__BB14_28:
	add.s32 	%r64, %r21, 512;
	setp.ge.s32 	%p19, %r64, %r4;
	@%p19 bra 	$L__BB14_30;
	ld.global.f64 	%fd67, [%rd11+3072];
	add.f64 	%fd68, %fd67, 0d3FF0000000000000;
	st.global.f64 	[%rd12+3072], %fd68;
$L__BB14_30:
	add.s32 	%r65, %r21, 640;
	setp.ge.s32 	%p20, %r65, %r4;
	@%p20 bra 	$L__BB14_32;
	ld.global.f64 	%fd69, [%rd11+4096];
	add.f64 	%fd70, %fd69, 0d3FF0000000000000;
	st.global.f64 	[%rd12+4096], %fd70;
$L__BB14_32:
	add.s32 	%r66, %r21, 768;
	setp.ge.s32 	%p21, %r66, %r4;
	@%p21 bra 	$L__BB14_34;
	ld.global.f64 	%fd71, [%rd11+5120];
	add.f64 	%fd72, %fd71, 0d3FF0000000000000;
	st.global.f64 	[%rd12+5120], %fd72;
$L__BB14_34:
	add.s32 	%r67, %r21, 896;
	setp.ge.s32 	%p22, %r67, %r4;
	@%p22 bra 	$L__BB14_36;
	ld.global.f64 	%fd73, [%rd11+6144];
	add.f64 	%fd74, %fd73, 0d3FF0000000000000;
	st.global.f64 	[%rd12+6144], %fd74;
$L__BB14_36:
	add.s32 	%r75, %r75, 8;
	setp.ne.s32 	%p23, %r75, %r76;
	@%p23 bra 	$L__BB14_20;
$L__BB14_37:
	setp.eq.s32 	%p24, %r14, 0;
	@%p24 bra 	$L__BB14_58;
	and.b32  	%r24, %r49, 3;
	setp.lt.u32 	%p25, %r14, 4;
	@%p25 bra 	$L__BB14_48;
	shl.b32 	%r68, %r76, 7;
	add.s32 	%r25, %r68, %r6;
	setp.ge.s32 	%p26, %r25, %r4;
	@%p26 bra 	$L__BB14_41;
	mul.wide.s32 	%rd43, %r25, 8;
	add.s64 	%rd44, %rd6, %rd43;
	ld.global.f64 	%fd75, [%rd44];
	add.f64 	%fd76, %fd75, 0d3FF0000000000000;
	add.s64 	%rd45, %rd7, %rd43;
	st.global.f64 	[%rd45], %fd76;
$L__BB14_41:
	add.s32 	%r26, %r25, 128;
	setp.ge.s32 	%p27, %r26, %r4;
	@%p27 bra 	$L__BB14_43;
	mul.wide.s32 	%rd46, %r26, 8;
	add.s64 	%rd47, %rd6, %rd46;
	ld.global.f64 	%fd77, [%rd47];
	add.f64 	%fd78, %fd77, 0d3FF0000000000000;
	add.s64 	%rd48, %rd7, %rd46;
	st.global.f64 	[%rd48], %fd78;
$L__BB14_43:
	add.s32 	%r27, %r25, 256;
	setp.ge.s32 	%p28, %r27, %r4;
	@%p28 bra 	$L__BB14_45;
	mul.wide.s32 	%rd49, %r27, 8;
	add.s64 	%rd50, %rd6, %rd49;
	ld.global.f64 	%fd79, [%rd50];
	add.f64 	%fd80, %fd79, 0d3FF0000000000000;
	add.s64 	%rd51, %rd7, %rd49;
	st.global.f64 	[%rd51], %fd80;
$L__BB14_45:
	add.s32 	%r28, %r25, 384;
	setp.ge.s32 	%p29, %r28, %r4;
	@%p29 bra 	$L__BB14_47;
	mul.wide.s32 	%rd52, %r28, 8;
	add.s64 	%rd53, %rd6, %rd52;
	ld.global.f64 	%fd81, [%rd53];
	add.f64 	%fd82, %fd81, 0d3FF0000000000000;
	add.s64 	%rd54, %rd7, %rd52;
	st.global.f64 	[%rd54], %fd82;
$L__BB14_47:
	add.s32 	%r76, %r76, 4;
$L__BB14_48:
	setp.eq.s32 	%p30, %r24, 0;
	@%p30 bra 	$L__BB14_58;
	setp.eq.s32 	%p31, %r24, 1;
	@%p31 bra 	$L__BB14_55;
	shl.b32 	%r69, %r76, 7;
	add.s32 	%r31, %r69, %r6;
	setp.ge.s32 	%p32, %r31, %r4;
	@%p32 bra 	$L__BB14_52;
	mul.wide.s32 	%rd55, %r31, 8;
	add.s64 	%rd56, %rd6, %rd55;
	ld.global.f64 	%fd83, [%rd56];
	add.f64 	%fd84, %fd83, 0d3FF0000000000000;
	add.s64 	%rd57, %rd7, %rd55;
	st.global.f64 	[%rd57], %fd84;
$L__BB14_52:
	add.s32 	%r32, %r31, 128;
	setp.ge.s32 	%p33, %r32, %r4;
	@%p33 bra 	$L__BB14_54;
	mul.wide.s32 	%rd58, %r32, 8;
	add.s64 	%rd59, %rd6, %rd58;
	ld.global.f64 	%fd85, [%rd59];
	add.f64 	%fd86, %fd85, 0d3FF0000000000000;
	add.s64 	%rd60, %rd7, %rd58;
	st.global.f64 	[%rd60], %fd86;
$L__BB14_54:
	add.s32 	%r76, %r76, 2;
$L__BB14_55:
	and.b32  	%r70, %r49, 1;
	setp.eq.b32 	%p34, %r70, 1;
	not.pred 	%p35, %p34;
	@%p35 bra 	$L__BB14_58;
	shl.b32 	%r71, %r76, 7;
	add.s32 	%r35, %r71, %r6;
	setp.ge.s32 	%p36, %r35, %r4;
	@%p36 bra 	$L__BB14_58;
	mul.wide.s32 	%rd61, %r35, 8;
	add.s64 	%rd62, %rd6, %rd61;
	ld.global.f64 	%fd87, [%rd62];
	add.f64 	%fd88, %fd87, 0d3FF0000000000000;
	add.s64 	%rd63, %rd7, %rd61;
	st.global.f64 	[%rd63], %fd88;
$L__BB14_58:
	ret;

}
	// .globl	_ZN3cub18CUB_300001_SM_10006detail9transform16transform_kernelINS2_10policy_hubILb1EN4cuda3std3__45tupleIJN6thrust24THRUST_300001_SM_1000_NS10device_ptrIdEEEEEE10policy1000El16thrust_function1SC_JPdEEEvT0_iT1_T2_DpNS2_10kernel_argIT3_EE
.visible .entry _ZN3cub18CUB_300001_SM_10006detail9transform16transform_kernelINS2_10policy_hubILb1EN4cuda3std3__45tupleIJN6thrust24THRUST_300001_SM_1000_NS10device_ptrIdEEEEEE10policy1000El16thrust_function1SC_JPdEEEvT0_iT1_T2_DpNS2_10kernel_argIT3_EE(
	.param .u64 _ZN3cub18CUB_300001_SM_10006detail9transform16transform_kernelINS2_10policy_hubILb1EN4cuda3std3__45tupleIJN6thrust24THRUST_300001_SM_1000_NS10device_ptrIdEEEEEE10policy1000El16thrust_function1SC_JPdEEEvT0_iT1_T2_DpNS2_10kernel_argIT3_EE_param_0,
	.param .u32 _ZN3cub18CUB_300001_SM_10006detail9transform16transform_kernelINS2_10policy_hubILb1EN4cuda3std3__45tupleIJN6thrust24THRUST_300001_SM_1000_NS10device_ptrIdEEEEEE10policy1000El16thrust_function1SC_JPdEEEvT0_iT1_T2_DpNS2_10kernel_argIT3_EE_param_1,
	.param .align 1 .b8 _ZN3cub18CUB_300001_SM_10006detail9transform16transform_kernelINS2_10policy_hubILb1EN4cuda3std3__45tupleIJN6thrust24THRUST_300001_SM_1000_NS10device_ptrIdEEEEEE10policy1000El16thrust_function1SC_JPdEEEvT0_iT1_T2_DpNS2_10kernel_argIT3_EE_param_2[1],
	.param .align 8 .b8 _ZN3cub18CUB_300001_SM_10006detail9transform16transform_kernelINS2_10policy_hubILb1EN4cuda3std3__45tupleIJN6thrust24THRUST_300001_SM_1000_NS10device_ptrIdEEEEEE10policy1000El16thrust_function1SC_JPdEEEvT0_iT1_T2_DpNS2_10kernel_argIT3_EE_param_3[8],
	.param .align 8 .b8 _ZN3cub18CUB_300001_SM_10006detail9transform16transform_kernelINS2_10policy_hubILb1EN4cuda3std3__45tupleIJN6thrust24THRUST_300001_SM_1000_NS10device_ptrIdEEEEEE10policy1000El16thrust_function1SC_JPdEEEvT0_iT1_T2_DpNS2_10kernel_argIT3_EE_param_4[16]
)
.maxntid 128
{
	.reg .pred 	%p<37>;
	.reg .b32 	%r<81>;
	.reg .b64 	%rd<72>;
	.reg .b64 	%fd<89>;

	ld.param.u64 	%rd16, [_ZN3cub18CUB_300001_SM_10006detail9transform16transform_kernelINS2_10policy_hubILb1EN4cuda3std3__45tupleIJN6thrust24THRUST_300001_SM_1000_NS10device_ptrIdEEEEEE10policy1000El16thrust_function1SC_JPdEEEvT0_iT1_T2_DpNS2_10kernel_argIT3_EE_param_0];
	ld.param.u64 	%rd17, [_ZN3cub18CUB_300001_SM_10006detail9transform16transform_kernelINS2_10policy_hubILb1EN4cuda3std3__45tupleIJN6thrust24THRUST_300001_SM_1000_NS10device_ptrIdEEEEEE10policy1000El16thrust_function1SC_JPdEEEvT0_iT1_T2_DpNS2_10kernel_argIT3_EE_param_4];
	ld.param.u64 	%rd18, [_ZN3cub18CUB_300001_SM_10006detail9transform16transform_kernelINS2_10policy_hubILb1EN4cuda3std3__45tupleIJN6thrust24THRUST_300001_SM_1000_NS10device_ptrIdEEEEEE10policy1000El16thrust_function1SC_JPdEEEvT0_iT1_T2_DpNS2_10kernel_argIT3_EE_param_3];
	ld.param.u32 	%r47, [_ZN3cub18CUB_300001_SM_10006detail9transform16transform_kernelINS2_10policy_hubILb1EN4cuda3std3__45tupleIJN6thrust24THRUST_300001_SM_1000_NS10device_ptrIdEEEEEE10policy1000El16thrust_function1SC_JPdEEEvT0_iT1_T2_DpNS2_10kernel_argIT3_EE_param_1];
	cvta.to.global.u64 	%rd1, %rd18;
	cvta.to.global.u64 	%rd2, %rd17;
	shl.b32 	%r1, %r47, 7;
	mov.u32 	%r48, %ctaid.x;
	cvt.u64.u32 	%rd19, %r48;
	cvt.s64.s32 	%rd20, %r1;
	mul.lo.s64 	%rd3, %rd20, %rd19;
	sub.s64 	%rd21, %rd16, %rd3;
	min.s64 	%rd22, %rd21, %rd20;
	cvt.u32.u64 	%r2, %rd22;
	shl.b32 	%r3, %r2, 3;
	mov.u32 	%r4, %tid.x;
	shl.b32 	%r69, %r4, 7;
	setp.ge.s32 	%p1, %r69, %r3;
	@%p1 bra 	$L__BB15_3;
	shl.b64 	%rd23, %rd3, 3;
	add.s64 	%rd24, %rd2, %rd23;
	mul.wide.u32 	%rd25, %r4, 128;
	add.s64 	%rd70, %rd24, %rd25;
$L__BB15_2:
	.pragma "nounroll";
	// begin inline asm
	prefetch.global.L2 [%rd70];
	// end inline asm
	add.s32 	%r69, %r69, 16384;
	add.s64 	%rd70, %rd70, 16384;
	setp.lt.s32 	%p2, %r69, %r3;
	@%p2 bra 	$L__BB15_2;
$L__BB15_3:
	shl.b64 	%rd27, %rd3, 3;
	add.s64 	%rd7, %rd2, %rd27;
	add.s64 	%rd8, %rd1, %rd27;
	setp.eq.s32 	%p3, %r1, %r2;
	@%p3 bra 	$L__BB15_45;
	setp.lt.s32 	%p4, %r47, 1;
	@%p4 bra 	$L__BB15_58;
	and.b32  	%r8, %r47, 7;
	setp.lt.u32 	%p5, %r47, 8;
	mov.b32 	%r78, 0;
	@%p5 bra 	$L__BB15_24;
	and.b32  	%r78, %r47, 2147483640;
	mov.b32 	%r72, 0;
$L__BB15_7:
	.pragma "nounroll";
	shl.b32 	%r51, %r72, 7;
	add.s32 	%r19, %r51, %r4;
	setp.ge.s32 	%p6, %r19, %r2;
	@%p6 bra 	$L__BB15_9;
	mul.wide.u32 	%rd28, %r19, 8;
	add.s64 	%rd29, %rd7, %rd28;
	ld.global.f64 	%fd1, [%rd29];
	add.f64 	%fd2, %fd1, 0d3FF0000000000000;
	add.s64 	%rd30, %rd8, %rd28;
	st.global.f64 	[%rd30], %fd2;
$L__BB15_9:
	add.s32 	%r52, %r19, 128;
	setp.ge.s32 	%p7, %r52, %r2;
	mul.wide.s32 	%rd31, %r52, 8;
	add.s64 	%rd12, %rd7, %rd31;
	add.s64 	%rd13, %rd8, %rd31;
	@%p7 bra 	$L__BB15_11;
	ld.global.f64 	%fd3, [%rd12];
	add.f64 	%fd4, %fd3, 0d3FF0000000000000;
	st.global.f64 	[%rd13], %fd4;
$L__BB15_11:
	add.s32 	%r53, %r19, 256;
	setp.ge.s32 	%p8, %r53, %r2;
	@%p8 bra 	$L__BB15_13;
	ld.global.f64 	%fd5, [%rd12+1024];
	add.f64 	%fd6, %fd5, 0d3FF0000000000000;
	st.global.f64 	[%rd13+1024], %fd6;
$L__BB15_13:
	add.s32 	%r54, %r19, 384;
	setp.ge.s32 	%p9, %r54, %r2;
	@%p9 bra 	$L__BB15_15;
	ld.global.f64 	%fd7, [%rd12+2048];
	add.f64 	%fd8, %fd7, 0d3FF0000000000000;
	st.global.f64 	[%rd13+2048], %fd8;
$L__BB15_15:
	add.s32 	%r55, %r19, 512;
	setp.ge.s32 	%p10, %r55, %r2;
	@%p10 bra 	$L__BB15_17;
	ld.global.f64 	%fd9, [%rd12+3072];
	add.f64 	%fd10, %fd9, 0d3FF0000000000000;
	st.global.f64 	[%rd13+3072], %fd10;
$L__BB15_17:
	add.s32 	%r56, %r19, 640;
	setp.ge.s32 	%p11, %r56, %r2;
	@%p11 bra 	$L__BB15_19;
	ld.global.f64 	%fd11, [%rd12+4096];
	add.f64 	%fd12, %fd11, 0d3FF0000000000000;
	st.global.f64 	[%rd13+4096], %fd12;
$L__BB15_19:
	add.s32 	%r57, %r19, 768;
	setp.ge.s32 	%p12, %r57, %r2;
	@%p12 bra 	$L__BB15_21;
	ld.global.f64 	%fd13, [%rd12+5120];
	add.f64 	%fd14, %fd13, 0d3FF0000000000000;
	st.global.f64 	[%rd13+5120], %fd14;
$L__BB15_21:
	add.s32 	%r58, %r19, 896;
	setp.ge.s32 	%p13, %r58, %r2;
	@%p13 bra 	$L__BB15_23;
	ld.global.f64 	%fd15, [%rd12+6144];
	add.f64 	%fd16, %fd15, 0d3FF0000000000000;
	st.global.f64 	[%rd13+6144], %fd16;
$L__BB15_23:
	add.s32 	%r72, %r72, 8;
	setp.eq.s32 	%p14, %r72, %r78;
	@%p14 bra 	$L__BB15_24;
	bra.uni 	$L__BB15_7;
$L__BB15_24:
	setp.eq.s32 	%p15, %r8, 0;
	@%p15 bra 	$L__BB15_58;
	and.b32  	%r35, %r47, 3;
	setp.lt.u32 	%p16, %r8, 4;
	@%p16 bra 	$L__BB15_35;
	shl.b32 	%r59, %r78, 7;
	add.s32 	%r36, %r59, %r4;
	setp.ge.s32 	%p17, %r36, %r2;
	@%p17 bra 	$L__BB15_28;
	mul.wide.s32 	%rd32, %r36, 8;
	add.s64 	%rd33, %rd7, %rd32;
	ld.global.f64 	%fd17, [%rd33];
	add.f64 	%fd18, %fd17, 0d3FF0000000000000;
	add.s64 	%rd34, %rd8, %rd32;
	st.global.f64 	[%rd34], %fd18;
$L__BB15_28:
	add.s32 	%r37, %r36, 128;
	setp.ge.s32 	%p18, %r37, %r2;
	@%p18 bra 	$L__BB15_30;
	mul.wide.s32 	%rd35, %r37, 8;
	add.s64 	%rd36, %rd7, %rd35;
	ld.global.f64 	%fd19, [%rd36];
	add.f64 	%fd20, %fd19, 0d3FF0000000000000;
	add.s64 	%rd37, %rd8, %rd35;
	st.global.f64 	[%rd37], %fd20;
$L__BB15_30:
	add.s32 	%r38, %r36, 256;
	setp.ge.s32 	%p19, %r38, %r2;
	@%p19 bra 	$L__BB15_32;
	mul.wide.s32 	%rd38, %r38, 8;
	add.s64 	%rd39, %rd7, %rd38;
	ld.global.f64 	%fd21, [%rd39];
	add.f64 	%fd22, %fd21, 0d3FF0000000000000;
	add.s64 	%rd40, %rd8, %rd38;
	st.global.f64 	[%rd40], %fd22;
$L__BB15_32:
	add.s32 	%r39, %r36, 384;
	setp.ge.s32 	%p20, %r39, %r2;
	@%p20 bra 	$L__BB15_34;
	mul.wide.s32 	%rd41, %r39, 8;
	add.s64 	%rd42, %rd7, %rd41;
	ld.global.f64 	%fd23, [%rd42];
	add.f64 	%fd24, %fd23, 0d3FF0000000000000;
	add.s64 	%rd43, %rd8, %rd41;
	st.global.f64 	[%rd43], %fd24;
$L__BB15_34:
	add.s32 	%r78, %r78, 4;
$L__BB15_35:
	setp.eq.s32 	%p21, %r35, 0;
	@%p21 bra 	$L__BB15_58;
	setp.eq.s32 	%p22, %r35, 1;
	@%p22 bra 	$L__BB15_42;
	shl.b32 	%r60, %r78, 7;
	add.s32 	%r42, %r60, %r4;
	setp.ge.s32 	%p23, %r42, %r2;
	@%p23 bra 	$L__BB15_39;
	mul.wide.s32 	%rd44, %r42, 8;
	add.s64 	%rd45, %rd7, %rd44;
	ld.global.f64 	%fd25, [%rd45];
	add.f64 	%fd26, %fd25, 0d3FF0000000000000;
	add.s64 	%rd46, %rd8, %rd44;
	st.global.f64 	[%rd46], %fd26;
$L__BB15_39:
	add.s32 	%r43, %r42, 128;
	setp.ge.s32 	%p24, %r43, %r2;
	@%p24 bra 	$L__BB15_41;
	mul.wide.s32 	%rd47, %r43, 8;
	add.s64 	%rd48, %rd7, %rd47;
	ld.global.f64 	%fd27, [%rd48];
	add.f64 	%fd28, %fd27, 0d3FF0000000000000;
	add.s64 	%rd49, %rd8, %rd47;
	st.global.f64 	[%rd49], %fd28;
$L__BB15_41:
	add.s32 	%r78, %r78, 2;
$L__BB15_42:
	and.b32  	%r61, %r47, 1;
	setp.eq.b32 	%p25, %r61, 1;
	not.pred 	%p26, %p25;
	@%p26 bra 	$L__BB15_58;
	shl.b32 	%r62, %r78, 7;
	add.s32 	%r46, %r62, %r4;
	setp.ge.s32 	%p27, %r46, %r2;
	@%p27 bra 	$L__BB15_58;
	mul.wide.s32 	%rd50, %r46, 8;
	add.s64 	%rd51, %rd7, %rd50;
	ld.global.f64 	%fd29, [%rd51];
	add.f64 	%fd30, %fd29, 0d3FF0000000000000;
	add.s64 	%rd52, %rd8, %rd50;
	st.global.f64 	[%rd52], %fd30;
	bra.uni 	$L__BB15_58;
$L__BB15_45:
	setp.lt.s32 	%p28, %r47, 1;
	@%p28 bra 	$L__BB15_58;
	and.b32  	%r10, %r47, 15;
	setp.lt.u32 	%p29, %r47, 16;
	mov.b32 	%r74, 0;
	@%p29 bra 	$L__BB15_49;
	and.b32  	%r74, %r47, 2147483632;
	neg.s32 	%r71, %r74;
	add.s32 	%r70, %r4, 1152;
	mul.wide.u32 	%rd53, %r4, 8;
	or.b64  	%rd71, %rd53, 8192;
$L__BB15_48:
	.pragma "nounroll";
	mul.wide.s32 	%rd54, %r70, 8;
	add.s64 	%rd55, %rd54, 3072;
	add.s64 	%rd56, %rd7, %rd71;
	ld.global.f64 	%fd31, [%rd56+-8192];
	add.f64 	%fd32, %fd31, 0d3FF0000000000000;
	add.s64 	%rd57, %rd8, %rd71;
	st.global.f64 	[%rd57+-8192], %fd32;
	ld.global.f64 	%fd33, [%rd56+-7168];
	add.f64 	%fd34, %fd33, 0d3FF0000000000000;
	st.global.f64 	[%rd57+-7168], %fd34;
	ld.global.f64 	%fd35, [%rd56+-6144];
	add.f64 	%fd36, %fd35, 0d3FF0000000000000;
	st.global.f64 	[%rd57+-6144], %fd36;
	ld.global.f64 	%fd37, [%rd56+-5120];
	add.f64 	%fd38, %fd37, 0d3FF0000000000000;
	st.global.f64 	[%rd57+-5120], %fd38;
	ld.global.f64 	%fd39, [%rd56+-4096];
	add.f64 	%fd40, %fd39, 0d3FF0000000000000;
	st.global.f64 	[%rd57+-4096], %fd40;
	ld.global.f64 	%fd41, [%rd56+-3072];
	add.f64 	%fd42, %fd41, 0d3FF0000000000000;
	st.global.f64 	[%rd57+-3072], %fd42;
	ld.global.f64 	%fd43, [%rd56+-2048];
	add.f64 	%fd44, %fd43, 0d3FF0000000000000;
	st.global.f64 	[%rd57+-2048], %fd44;
	ld.global.f64 	%fd45, [%rd56+-1024];
	add.f64 	%fd46, %fd45, 0d3FF0000000000000;
	st.global.f64 	[%rd57+-1024], %fd46;
	ld.global.f64 	%fd47, [%rd56];
	add.f64 	%fd48, %fd47, 0d3FF0000000000000;
	st.global.f64 	[%rd57], %fd48;
	add.s64 	%rd58, %rd7, %rd55;
	ld.global.f64 	%fd49, [%rd58+-3072];
	add.f64 	%fd50, %fd49, 0d3FF0000000000000;
	add.s64 	%rd59, %rd8, %rd55;
	st.global.f64 	[%rd59+-3072], %fd50;
	ld.global.f64 	%fd51, [%rd58+-2048];
	add.f64 	%fd52, %fd51, 0d3FF0000000000000;
	st.global.f64 	[%rd59+-2048], %fd52;
	ld.global.f64 	%fd53, [%rd58+-1024];
	add.f64 	%fd54, %fd53, 0d3FF0000000000000;
	st.global.f64 	[%rd59+-1024], %fd54;
	ld.global.f64 	%fd55, [%rd58];
	add.f64 	%fd56, %fd55, 0d3FF0000000000000;
	st.global.f64 	[%rd59], %fd56;
	ld.global.f64 	%fd57, [%rd58+1024];
	add.f64 	%fd58, %fd57, 0d3FF0000000000000;
	st.global.f64 	[%rd59+1024], %fd58;
	ld.global.f64 	%fd59, [%rd58+2048];
	add.f64 	%fd60, %fd59, 0d3FF0000000000000;
	st.global.f64 	[%rd59+2048], %fd60;
	ld.global.f64 	%fd61, [%rd58+3072];
	add.f64 	%fd62, %fd61, 0d3FF0000000000000;
	st.global.f64 	[%rd59+3072], %fd62;
	add.s32 	%r71, %r71, 16;
	add.s32 	%r70, %r70, 2048;
	add.s64 	%rd71, %rd71, 16384;
	setp.eq.s32 	%p30, %r71, 0;
	@%p30 bra 	$L__BB15_49;
	bra.uni 	$L__BB15_48;
$L__BB15_49:
	setp.eq.s32 	%p31, %r10, 0;
	@%p31 bra 	$L__BB15_58;
	and.b32  	%r22, %r47, 7;
	setp.lt.u32 	%p32, %r10, 8;
	@%p32 bra 	$L__BB15_52;
	shl.b32 	%r64, %r74, 7;
	add.s32 	%r65, %r64, %r4;
	mul.wide.s32 	%rd60, %r65, 8;
	add.s64 	%rd61, %rd7, %rd60;
	ld.global.f64 	%fd63, [%rd61];
	add.f64 	%fd64, %fd63, 0d3FF0000000000000;
	add.s64 	%rd62, %rd8, %rd60;
	st.global.f64 	[%rd62], %fd64;
	ld.global.f64 	%fd65, [%rd61+1024];
	add.f64 	%fd66, %fd65, 0d3FF0000000000000;
	st.global.f64 	[%rd62+1024], %fd66;
	ld.global.f64 	%fd67, [%rd61+2048];
	add.f64 	%fd68, %fd67, 0d3FF0000000000000;
	st.global.f64 	[%rd62+2048], %fd68;
	ld.global.f64 	%fd69, [%rd61+3072];
	add.f64 	%fd70, %fd69, 0d3FF0000000000000;
	st.global.f64 	[%rd62+3072], %fd70;
	ld.global.f64 	%fd71, [%rd61+4096];
	add.f64 	%fd72, %fd71, 0d3FF0000000000000;
	st.global.f64 	[%rd62+4096], %fd72;
	ld.global.f64 	%fd73, [%rd61+5120];
	add.f64 	%fd74, %fd73, 0d3FF0000000000000;
	st.global.f64 	[%rd62+5120], %fd74;
	ld.global.f64 	%fd75, [%rd61+6144];
	add.f64 	%fd76, %fd75, 0d3FF0000000000000;
	st.global.f64 	[%rd62+6144], %fd76;
	ld.global.f64 	%fd77, [%rd61+7168];
	add.f64 	%fd78, %fd77, 0d3FF0000000000000;
	st.global.f64 	[%rd62+7168], %fd78;
	add.s32 	%r74, %r74, 8;
$L__BB15_52:
	setp.eq.s32 	%p33, %r22, 0;
	@%p33 bra 	$L__BB15_58;
	and.b32  	%r25, %r47, 3;
	setp.lt.u32 	%p34, %r22, 4;
	@%p34 bra 	$L__BB15_55;
	shl.b32 	%r66, %r74, 7;
	add.s32 	%r67, %r66, %r4;
	mul.wide.s32 	%rd63, %r67, 8;
	add.s64 	%rd64, %rd7, %rd63;
	ld.global.f64 	%fd79, [%rd64];
	add.f64 	%fd80, %fd79, 0d3FF0000000000000;
	add.s64 	%rd65, %rd8, %rd63;
	st.global.f64 	[%rd65], %fd80;
	ld.global.f64 	%fd81, [%rd64+1024];
	add.f64 	%fd82, %fd81, 0d3FF0000000000000;
	st.global.f64 	[%rd65+1024], %fd82;
	ld.global.f64 	%fd83, [%rd64+2048];
	add.f64 	%fd84, %fd83, 0d3FF0000000000000;
	st.global.f64 	[%rd65+2048], %fd84;
	ld.global.f64 	%fd85, [%rd64+3072];
	add.f64 	%fd86, %fd85, 0d3FF0000000000000;
	st.global.f64 	[%rd65+3072], %fd86;
	add.s32 	%r74, %r74, 4;
$L__BB15_55:
	setp.eq.s32 	%p35, %r25, 0;
	@%p35 bra 	$L__BB15_58;
	shl.b32 	%r68, %r74, 7;
	add.s32 	%r77, %r4, %r68;
	neg.s32 	%r76, %r25;
$L__BB15_57:
	.pragma "nounroll";
	mul.wide.s32 	%rd67, %r77, 8;
	add.s64 	%rd68, %rd8, %rd67;
	add.s64 	%rd69, %rd7, %rd67;
	ld.global.f64 	%fd87, [%rd69];
	add.f64 	%fd88, %fd87, 0d3FF0000000000000;
	st.global.f64 	[%rd68], %fd88;
	add.s32 	%r77, %r77, 128;
	add.s32 	%r76, %r76, 1;
	setp.eq.s32 	%p36, %r76, 0;
	@%p36 bra 	$L__BB15_58;
	bra.uni 	$L__BB15_57;
$L__BB15_58:
	ret;

}
	// .globl	_ZN3cub18CUB_300001_SM_10006detail9transform16transform_kernelINS2_10policy_hubILb1EN4cuda3std3__45tupleIJN6thrust24THRUST_300001_SM_1000_NS10device_ptrIdEESC_EEEE10policy1000Ei16thrust_function2SC_JPdSH_EEEvT0_iT1_T2_DpNS2_10kernel_argIT3_EE
.visible .entry _ZN3cub18CUB_300001_SM_10006detail9transform16transform_kernelINS2_10policy_hubILb1EN4cuda3std3__45tupleIJN6thrust24THRUST_300001_SM_1000_NS10device_ptrIdEESC_EEEE10policy1000Ei16thrust_function2SC_JPdSH_EEEvT0_iT1_T2_DpNS2_10kernel_argIT3_EE(
	.param .u32 _ZN3cub18CUB_300001_SM_10006detail9transform16transform_kernelINS2_10policy_hubILb1EN4cuda3std3__45tupleIJN6thrust24THRUST_300001_SM_1000_NS10device_ptrIdEESC_EEEE10policy1000Ei16thrust_function2SC_JPdSH_EEEvT0_iT1_T2_DpNS2_10kernel_argIT3_EE_param_0,
	.param .u32 _ZN3cub18CUB_300001_SM_10006detail9transform16transform_kernelINS2_10policy_hubILb1EN4cuda3std3__45tupleIJN6thrust24THRUST_300001_SM_1000_NS10device_ptrIdEESC_EEEE10policy1000Ei16thrust_function2SC_JPdSH_EEEvT0_iT1_T2_DpNS2_10kernel_argIT3_EE_param_1,
	.param .align 1 .b8 _ZN3cub18CUB_300001_SM_10006detail9transform16transform_kernelINS2_10policy_hubILb1EN4cuda3std3__45tupleIJN6thrust24THRUST_300001_SM_1000_NS10device_ptrIdEESC_EEEE10policy1000Ei16thrust_function2SC_JPdSH_EEEvT0_iT1_T2_DpNS2_10kernel_argIT3_EE_param_2[1],
	.param .align 8 .b8 _ZN3cub18CUB_300001_SM_10006detail9transform16transform_kernelINS2_10policy_hubILb1EN4cuda3std3__45tupleIJN6thrust24THRUST_300001_SM_1000_NS10device_ptrIdEESC_EEEE10policy1000Ei16thrust_function2SC_JPdSH_EEEvT0_iT1_T2_DpNS2_10kernel_argIT3_EE_param_3[8],
	.param .align 8 .b8 _ZN3cub18CUB_300001_SM_10006detail9transform16transform_kernelINS2_10policy_hubILb1EN4cuda3std3__45tupleIJN6thrust24THRUST_300001_SM_1000_NS10device_ptrIdEESC_EEEE10policy1000Ei16thrust_function2SC_JPdSH_EEEvT0_iT1_T2_DpNS2_10kernel_argIT3_EE_param_4[16],
	.param .align 8 .b8 _ZN3cub18CUB_300001_SM_10006detail9transform16transform_kernelINS2_10policy_hubILb1EN4cuda3std3__45tupleIJN6thrust24THRUST_300001_SM_1000_NS10device_ptrIdEESC_EEEE10policy1000Ei16thrust_function2SC_JPdSH_EEEvT0_iT1_T2_DpNS2_10kernel_argIT3_EE_param_5[16]
)
.maxntid 128
{
	.reg .pred 	%p<38>;
	.reg .b32 	%r<87>;
	.reg .b64 	%rd<100>;
	.reg .b64 	%fd<133>;

	ld.param.u32 	%r52, [_ZN3cub18CUB_300001_SM_10006detail9transform16transform_kernelINS2_10policy_hubILb1EN4cuda3std3__45tupleIJN6thrust24THRUST_300001_SM_1000_NS10device_ptrIdEESC_EEEE10policy1000Ei16thrust_function2SC_JPdSH_EEEvT0_iT1_T2_DpNS2_10kernel_argIT3_EE_param_0];
	ld.param.u64 	%rd28, [_ZN3cub18CUB_300001_SM_10006detail9transform16transform_kernelINS2_10policy_hubILb1EN4cuda3std3__45tupleIJN6thrust24THRUST_300001_SM_1000_NS10device_ptrIdEESC_EEEE10policy1000Ei16thrust_function2SC_JPdSH_EEEvT0_iT1_T2_DpNS2_10kernel_argIT3_EE_param_5];
	ld.param.u64 	%rd29, [_ZN3cub18CUB_300001_SM_10006detail9transform16transform_kernelINS2_10policy_hubILb1EN4cuda3std3__45tupleIJN6thrust24THRUST_300001_SM_1000_NS10device_ptrIdEESC_EEEE10policy1000Ei16thrust_function2SC_JPdSH_EEEvT0_iT1_T2_DpNS2_10kernel_argIT3_EE_param_4];
	ld.param.u64 	%rd30, [_ZN3cub18CUB_300001_SM_10006detail9transform16transform_kernelINS2_10policy_hubILb1EN4cuda3std3__45tupleIJN6thrust24THRUST_300001_SM_1000_NS10device_ptrIdEESC_EEEE10policy1000Ei16thrust_function2SC_JPdSH_EEEvT0_iT1_T2_DpNS2_10kernel_argIT3_EE_param_3];
	ld.param.u32 	%r51, [_ZN3cub18CUB_300001_SM_10006detail9transform16transform_kernelINS2_10policy_hubILb1EN4cuda3std3__45tupleIJN6thrust24THRUST_300001_SM_1000_NS10device_ptrIdEESC_EEEE10policy1000Ei16thrust_function2SC_JPdSH_EEEvT0_iT1_T2_DpNS2_10kernel_argIT3_EE_param_1];
	cvta.to.global.u64 	%rd1, %rd30;
	cvta.to.global.u64 	%rd2, %rd29;
	cvta.to.global.u64 	%rd3, %rd28;
	shl.b32 	%r1, %r51, 7;
	mov.u32 	%r53, %ctaid.x;
	mul.lo.s32 	%r2, %r1, %r53;
	sub.s32 	%r3, %r52, %r2;
	min.s32 	%r4, %r1, %r3;
	shl.b32 	%r5, %r4, 3;
	mov.u32 	%r6, %tid.x;
	shl.b32 	%r75, %r6, 7;
	setp.ge.s32 	%p1, %r75, %r5;
	@%p1 bra 	$L__BB16_5;
	mul.wide.u32 	%rd4, %r6, 128;
	add.s64 	%rd31, %rd2, %rd4;
	mul.wide.s32 	%rd5, %r2, 8;
	add.s64 	%rd97, %rd31, %rd5;
	mov.u32 	%r74, %r75;
$L__BB16_2:
	.pragma "nounroll";
	// begin inline asm
	prefetch.global.L2 [%rd97];
	// end inline asm
	add.s32 	%r74, %r74, 16384;
	add.s64 	%rd97, %rd97, 16384;
	setp.lt.s32 	%p2, %r74, %r5;
	@%p2 bra 	$L__BB16_2;
	add.s64 	%rd33, %rd3, %rd4;
	add.s64 	%rd98, %rd33, %rd5;
$L__BB16_4:
	.pragma "nounroll";
	// begin inline asm
	prefetch.global.L2 [%rd98];
	// end inline asm
	add.s32 	%r75, %r75, 16384;
	add.s64 	%rd98, %rd98, 16384;
	setp.lt.s32 	%p3, %r75, %r5;
	@%p3 bra 	$L__BB16_4;
$L__BB16_5:
	mul.wide.s32 	%rd99, %r2, 8;
	add.s64 	%rd12, %rd2, %rd99;
	add.s64 	%rd13, %rd3, %rd99;
	add.s64 	%rd14, %rd1, %rd99;
	setp.gt.s32 	%p4, %r1, %r3;
	@%p4 bra 	$L__BB16_19;
	setp.lt.s32 	%p5, %r51, 1;
	@%p5 bra 	$L__BB16_60;
	and.b32  	%r12, %r51, 15;
	setp.lt.u32 	%p6, %r51, 16;
	mov.b32 	%r82, 0;
	@%p6 bra 	$L__BB16_10;
	and.b32  	%r82, %r51, 2147483632;
	neg.s32 	%r77, %r82;
	add.s64 	%rd36, %rd99, 3072;
	add.s32 	%r76, %r6, 1152;
	add.s64 	%rd16, %rd3, %rd36;
	add.s64 	%rd17, %rd1, %rd36;
	mul.wide.u32 	%rd37, %r6, 8;
	add.s64 	%rd38, %rd37, %rd2;
	add.s64 	%rd18, %rd38, 8192;
	add.s64 	%rd39, %rd37, %rd3;
	add.s64 	%rd19, %rd39, 4096;
$L__BB16_9:
	.pragma "nounroll";
	mul.wide.s32 	%rd40, %r76, 8;
	mul.wide.s32 	%rd41, %r2, 8;
	add.s64 	%rd42, %rd41, %rd2;
	add.s64 	%rd43, %rd42, %rd40;
	add.s64 	%rd44, %rd16, %rd40;
	add.s64 	%rd45, %rd17, %rd40;
	add.s64 	%rd46, %rd18, %rd99;
	add.s64 	%rd47, %rd19, %rd99;
	ld.global.f64 	%fd1, [%rd46+-8192];
	ld.global.f64 	%fd2, [%rd47+-4096];
	add.f64 	%fd3, %fd1, %fd2;
	mul.wide.u32 	%rd48, %r6, 8;
	add.s64 	%rd49, %rd48, %rd1;
	add.s64 	%rd50, %rd49, %rd99;
	st.global.f64 	[%rd50], %fd3;
	ld.global.f64 	%fd4, [%rd46+-7168];
	ld.global.f64 	%fd5, [%rd47+-3072];
	add.f64 	%fd6, %fd4, %fd5;
	st.global.f64 	[%rd50+1024], %fd6;
	ld.global.f64 	%fd7, [%rd46+-6144];
	ld.global.f64 	%fd8, [%rd47+-2048];
	add.f64 	%fd9, %fd7, %fd8;
	st.global.f64 	[%rd50+2048], %fd9;
	ld.global.f64 	%fd10, [%rd46+-5120];
	ld.global.f64 	%fd11, [%rd47+-1024];
	add.f64 	%fd12, %fd10, %fd11;
	st.global.f64 	[%rd50+3072], %fd12;
	ld.global.f64 	%fd13, [%rd46+-4096];
	ld.global.f64 	%fd14, [%rd47];
	add.f64 	%fd15, %fd13, %fd14;
	st.global.f64 	[%rd50+4096], %fd15;
	ld.global.f64 	%fd16, [%rd46+-3072];
	ld.global.f64 	%fd17, [%rd47+1024];
	add.f64 	%fd18, %fd16, %fd17;
	st.global.f64 	[%rd50+5120], %fd18;
	ld.global.f64 	%fd19, [%rd46+-2048];
	ld.global.f64 	%fd20, [%rd47+2048];
	add.f64 	%fd21, %fd19, %fd20;
	st.global.f64 	[%rd50+6144], %fd21;
	ld.global.f64 	%fd22, [%rd46+-1024];
	ld.global.f64 	%fd23, [%rd47+3072];
	add.f64 	%fd24, %fd22, %fd23;
	st.global.f64 	[%rd50+7168], %fd24;
	ld.global.f64 	%fd25, [%rd46];
	ld.global.f64 	%fd26, [%rd47+4096];
	add.f64 	%fd27, %fd25, %fd26;
	st.global.f64 	[%rd50+8192], %fd27;
	ld.global.f64 	%fd28, [%rd43];
	ld.global.f64 	%fd29, [%rd44+-3072];
	add.f64 	%fd30, %fd28, %fd29;
	st.global.f64 	[%rd45+-3072], %fd30;
	ld.global.f64 	%fd31, [%rd43+1024];
	ld.global.f64 	%fd32, [%rd44+-2048];
	add.f64 	%fd33, %fd31, %fd32;
	st.global.f64 	[%rd45+-2048], %fd33;
	ld.global.f64 	%fd34, [%rd43+2048];
	ld.global.f64 	%fd35, [%rd44+-1024];
	add.f64 	%fd36, %fd34, %fd35;
	st.global.f64 	[%rd45+-1024], %fd36;
	ld.global.f64 	%fd37, [%rd43+3072];
	ld.global.f64 	%fd38, [%rd44];
	add.f64 	%fd39, %fd37, %fd38;
	st.global.f64 	[%rd45], %fd39;
	ld.global.f64 	%fd40, [%rd43+4096];
	ld.global.f64 	%fd41, [%rd44+1024];
	add.f64 	%fd42, %fd40, %fd41;
	st.global.f64 	[%rd45+1024], %fd42;
	ld.global.f64 	%fd43, [%rd43+5120];
	ld.global.f64 	%fd44, [%rd44+2048];
	add.f64 	%fd45, %fd43, %fd44;
	st.global.f64 	[%rd45+2048], %fd45;
	ld.global.f64 	%fd46, [%rd43+6144];
	ld.global.f64 	%fd47, [%rd44+3072];
	add.f64 	%fd48, %fd46, %fd47;
	st.global.f64 	[%rd45+3072], %fd48;
	add.s32 	%r77, %r77, 16;
	add.s32 	%r76, %r76, 2048;
	add.s64 	%rd99, %rd99, 16384;
	setp.eq.s32 	%p7, %r77, 0;
	@%p7 bra 	$L__BB16_10;
	bra.uni 	$L__BB16_9;
$L__BB16_10:
	setp.eq.s32 	%p8, %r12, 0;
	@%p8 bra 	$L__BB16_60;
	and.b32  	%r39, %r51, 7;
	setp.lt.u32 	%p9, %r12, 8;
	@%p9 bra 	$L__BB16_13;
	shl.b32 	%r55, %r82, 7;
	add.s32 	%r56, %r55, %r6;
	mul.wide.s32 	%rd51, %r56, 8;
	add.s64 	%rd52, %rd12, %rd51;
	add.s64 	%rd53, %rd13, %rd51;
	ld.global.f64 	%fd49, [%rd52];
	ld.global.f64 	%fd50, [%rd53];
	add.f64 	%fd51, %fd49, %fd50;
	add.s64 	%rd54, %rd14, %rd51;
	st.global.f64 	[%rd54], %fd51;
	ld.global.f64 	%fd52, [%rd52+1024];
	ld.global.f64 	%fd53, [%rd53+1024];
	add.f64 	%fd54, %fd52, %fd53;
	st.global.f64 	[%rd54+1024], %fd54;
	ld.global.f64 	%fd55, [%rd52+2048];
	ld.global.f64 	%fd56, [%rd53+2048];
	add.f64 	%fd57, %fd55, %fd56;
	st.global.f64 	[%rd54+2048], %fd57;
	ld.global.f64 	%fd58, [%rd52+3072];
	ld.global.f64 	%fd59, [%rd53+3072];
	add.f64 	%fd60, %fd58, %fd59;
	st.global.f64 	[%rd54+3072], %fd60;
	ld.global.f64 	%fd61, [%rd52+4096];
	ld.global.f64 	%fd62, [%rd53+4096];
	add.f64 	%fd63, %fd61, %fd62;
	st.global.f64 	[%rd54+4096], %fd63;
	ld.global.f64 	%fd64, [%rd52+5120];
	ld.global.f64 	%fd65, [%rd53+5120];
	add.f64 	%fd66, %fd64, %fd65;
	st.global.f64 	[%rd54+5120], %fd66;
	ld.global.f64 	%fd67, [%rd52+6144];
	ld.global.f64 	%fd68, [%rd53+6144];
	add.f64 	%fd69, %fd67, %fd68;
	st.global.f64 	[%rd54+6144], %fd69;
	ld.global.f64 	%fd70, [%rd52+7168];
	ld.global.f64 	%fd71, [%rd53+7168];
	add.f64 	%fd72, %fd70, %fd71;
	st.global.f64 	[%rd54+7168], %fd72;
	add.s32 	%r82, %r82, 8;
$L__BB16_13:
	setp.eq.s32 	%p10, %r39, 0;
	@%p10 bra 	$L__BB16_60;
	and.b32  	%r42, %r51, 3;
	setp.lt.u32 	%p11, %r39, 4;
	@%p11 bra 	$L__BB16_16;
	shl.b32 	%r57, %r82, 7;
	add.s32 	%r58, %r57, %r6;
	mul.wide.s32 	%rd55, %r58, 8;
	add.s64 	%rd56, %rd12, %rd55;
	add.s64 	%rd57, %rd13, %rd55;
	ld.global.f64 	%fd73, [%rd56];
	ld.global.f64 	%fd74, [%rd57];
	add.f64 	%fd75, %fd73, %fd74;
	add.s64 	%rd58, %rd14, %rd55;
	st.global.f64 	[%rd58], %fd75;
	ld.global.f64 	%fd76, [%rd56+1024];
	ld.global.f64 	%fd77, [%rd57+1024];
	add.f64 	%fd78, %fd76, %fd77;
	st.global.f64 	[%rd58+1024], %fd78;
	ld.global.f64 	%fd79, [%rd56+2048];
	ld.global.f64 	%fd80, [%rd57+2048];
	add.f64 	%fd81, %fd79, %fd80;
	st.global.f64 	[%rd58+2048], %fd81;
	ld.global.f64 	%fd82, [%rd56+3072];
	ld.global.f64 	%fd83, [%rd57+3072];
	add.f64 	%fd84, %fd82, %fd83;
	st.global.f64 	[%rd58+3072], %fd84;
	add.s32 	%r82, %r82, 4;
$L__BB16_16:
	setp.eq.s32 	%p12, %r42, 0;
	@%p12 bra 	$L__BB16_60;
	mul.wide.s32 	%rd59, %r2, 8;
	add.s64 	%rd25, %rd1, %rd59;
	shl.b32 	%r59, %r82, 7;
	add.s32 	%r86, %r6, %r59;
	add.s64 	%rd26, %rd3, %rd59;
	add.s64 	%rd27, %rd2, %rd59;
	neg.s32 	%r85, %r42;
$L__BB16_18:
	.pragma "nounroll";
	mul.wide.s32 	%rd60, %r86, 8;
	add.s64 	%rd61, %rd25, %rd60;
	add.s64 	%rd62, %rd26, %rd60;
	add.s64 	%rd63, %rd27, %rd60;
	ld.global.f64 	%fd85, [%rd63];
	ld.global.f64 	%fd86, [%rd62];
	add.f64 	%fd87, %fd85, %fd86;
	st.global.f64 	[%rd61], %fd87;
	add.s32 	%r86, %r86, 128;
	add.s32 	%r85, %r85, 1;
	setp.ne.s32 	%p13, %r85, 0;
	@%p13 bra 	$L__BB16_18;
	bra.uni 	$L__BB16_60;
$L__BB16_19:
	setp.lt.s32 	%p14, %r51, 1;
	@%p14 bra 	$L__BB16_60;
	and.b32  	%r16, %r51, 7;
	setp.lt.u32 	%p15, %r51, 8;
	mov.b32 	%r79, 0;
	@%p15 bra 	$L__BB16_39;
	and.b32  	%r79, %r51, 2147483640;
	mov.b32 	%r78, 0;
$L__BB16_22:
	.pragma "nounroll";
	shl.b32 	%r62, %r78, 7;
	add.s32 	%r23, %r62, %r6;
	setp.ge.s32 	%p16, %r23, %r4;
	@%p16 bra 	$L__BB16_24;
	mul.wide.u32 	%rd64, %r23, 8;
	add.s64 	%rd65, %rd12, %rd64;
	add.s64 	%rd66, %rd13, %rd64;
	ld.global.f64 	%fd88, [%rd65];
	ld.global.f64 	%fd89, [%rd66];
	add.f64 	%fd90, %fd88, %fd89;
	add.s64 	%rd67, %rd14, %rd64;
	st.global.f64 	[%rd67], %fd90;
$L__BB16_24:
	add.s32 	%r63, %r23, 128;
	setp.ge.s32 	%p17, %r63, %r4;
	mul.wide.s32 	%rd68, %r63, 8;
	add.s64 	%rd22, %rd12, %rd68;
	add.s64 	%rd23, %rd13, %rd68;
	add.s64 	%rd24, %rd14, %rd68;
	@%p17 bra 	$L__BB16_26;
	ld.global.f64 	%fd91, [%rd22];
	ld.global.f64 	%fd92, [%rd23];
	add.f64 	%fd93, %fd91, %fd92;
	st.global.f64 	[%rd24], %fd93;
$L__BB16_26:
	add.s32 	%r64, %r23, 256;
	setp.ge.s32 	%p18, %r64, %r4;
	@%p18 bra 	$L__BB16_28;
	ld.global.f64 	%fd94, [%rd22+1024];
	ld.global.f64 	%fd95, [%rd23+1024];
	add.f64 	%fd96, %fd94, %fd95;
	st.global.f64 	[%rd24+1024], %fd96;
$L__BB16_28:
	add.s32 	%r65, %r23, 384;
	setp.ge.s32 	%p19, %r65, %r4;
	@%p19 bra 	$L__BB16_30;
	ld.global.f64 	%fd97, [%rd22+2048];
	ld.global.f64 	%fd98, [%rd23+2048];
	add.f64 	%fd99, %fd97, %fd98;
	st.global.f64 	[%rd24+2048], %fd99;
$L__BB16_30:
	add.s32 	%r66, %r23, 512;
	setp.ge.s32 	%p20, %r66, %r4;
	@%p20 bra 	$L__BB16_32;
	ld.global.f64 	%fd100, [%rd22+3072];
	ld.global.f64 	%fd101, [%rd23+3072];
	add.f64 	%fd102, %fd100, %fd101;
	st.global.f64 	[%rd24+3072], %fd102;
$L__BB16_32:
	add.s32 	%r67, %r23, 640;
	setp.ge.s32 	%p21, %r67, %r4;
	@%p21 bra 	$L__BB16_34;
	ld.global.f64 	%fd103, [%rd22+4096];
	ld.global.f64 	%fd104, [%rd23+4096];
	add.f64 	%fd105, %fd103, %fd104;
	st.global.f64 	[%rd24+4096], %fd105;
$L__BB16_34:
	add.s32 	%r68, %r23, 768;
	setp.ge.s32 	%p22, %r68, %r4;
	@%p22 bra 	$L__BB16_36;
	ld.global.f64 	%fd106, [%rd22+5120];
	ld.global.f64 	%fd107, [%rd23+5120];
	add.f64 	%fd108, %fd106, %fd107;
	st.global.f64 	[%rd24+5120], %fd108;
$L__BB16_36:
	add.s32 	%r69, %r23, 896;
	setp.ge.s32 	%p23, %r69, %r4;
	@%p23 bra 	$L__BB16_38;
	ld.global.f64 	%fd109, [%rd22+6144];
	ld.global.f64 	%fd110, [%rd23+6144];
	add.f64 	%fd111, %fd109, %fd110;
	st.global.f64 	[%rd24+6144], %fd111;
$L__BB16_38:
	add.s32 	%r78, %r78, 8;
	setp.ne.s32 	%p24, %r78, %r79;
	@%p24 bra 	$L__BB16_22;
$L__BB16_39:
	setp.eq.s32 	%p25, %r16, 0;
	@%p25 bra 	$L__BB16_60;
	and.b32  	%r26, %r51, 3;
	setp.lt.u32 	%p26, %r16, 4;
	@%p26 bra 	$L__BB16_50;
	shl.b32 	%r70, %r79, 7;
	add.s32 	%r27, %r70, %r6;
	setp.ge.s32 	%p27, %r27, %r4;
	@%p27 bra 	$L__BB16_43;
	mul.wide.s32 	%rd69, %r27, 8;
	add.s64 	%rd70, %rd12, %rd69;
	add.s64 	%rd71, %rd13, %rd69;
	ld.global.f64 	%fd112, [%rd70];
	ld.global.f64 	%fd113, [%rd71];
	add.f64 	%fd114, %fd112, %fd113;
	add.s64 	%rd72, %rd14, %rd69;
	st.global.f64 	[%rd72], %fd114;
$L__BB16_43:
	add.s32 	%r28, %r27, 128;
	setp.ge.s32 	%p28, %r28, %r4;
	@%p28 bra 	$L__BB16_45;
	mul.wide.s32 	%rd73, %r28, 8;
	add.s64 	%rd74, %rd12, %rd73;
	add.s64 	%rd75, %rd13, %rd73;
	ld.global.f64 	%fd115, [%rd74];
	ld.global.f64 	%fd116, [%rd75];
	add.f64 	%fd117, %fd115, %fd116;
	add.s64 	%rd76, %rd14, %rd73;
	st.global.f64 	[%rd76], %fd117;
$L__BB16_45:
	add.s32 	%r29, %r27, 256;
	setp.ge.s32 	%p29, %r29, %r4;
	@%p29 bra 	$L__BB16_47;
	mul.wide.s32 	%rd77, %r29, 8;
	add.s64 	%rd78, %rd12, %rd77;
	add.s64 	%rd79, %rd13, %rd77;
	ld.global.f64 	%fd118, [%rd78];
	ld.global.f64 	%fd119, [%rd79];
	add.f64 	%fd120, %fd118, %fd119;
	add.s64 	%rd80, %rd14, %rd77;
	st.global.f64 	[%rd80], %fd120;
$L__BB16_47:
	add.s32 	%r30, %r27, 384;
	setp.ge.s32 	%p30, %r30, %r4;
	@%p30 bra 	$L__BB16_49;
	mul.wide.s32 	%rd81, %r30, 8;
	add.s64 	%rd82, %rd12, %rd81;
	add.s64 	%rd83, %rd13, %rd81;
	ld.global.f64 	%fd121, [%rd82];
	ld.global.f64 	%fd122, [%rd83];
	add.f64 	%fd123, %fd121, %fd122;
	add.s64 	%rd84, %rd14, %rd81;
	st.global.f64 	[%rd84], %fd123;
$L__BB16_49:
	add.s32 	%r79, %r79, 4;
$L__BB16_50:
	setp.eq.s32 	%p31, %r26, 0;
	@%p31 bra 	$L__BB16_60;
	setp.eq.s32 	%p32, %r26, 1;
	@%p32 bra 	$L__BB16_57;
	shl.b32 	%r71, %r79, 7;
	add.s32 	%r33, %r71, %r6;
	setp.ge.s32 	%p33, %r33, %r4;
	@%p33 bra 	$L__BB16_54;
	mul.wide.s32 	%rd85, %r33, 8;
	add.s64 	%rd86, %rd12, %rd85;
	add.s64 	%rd87, %rd13, %rd85;
	ld.global.f64 	%fd124, [%rd86];
	ld.global.f64 	%fd125, [%rd87];
	add.f64 	%fd126, %fd124, %fd125;
	add.s64 	%rd88, %rd14, %rd85;
	st.global.f64 	[%rd88], %fd126;
$L__BB16_54:
	add.s32 	%r34, %r33, 128;
	setp.ge.s32 	%p34, %r34, %r4;
	@%p34 bra 	$L__BB16_56;
	mul.wide.s32 	%rd89, %r34, 8;
	add.s64 	%rd90, %rd12, %rd89;
	add.s64 	%rd91, %rd13, %rd89;
	ld.global.f64 	%fd127, [%rd90];
	ld.global.f64 	%fd128, [%rd91];
	add.f64 	%fd129, %fd127, %fd128;
	add.s64 	%rd92, %rd14, %rd89;
	st.global.f64 	[%rd92], %fd129;
$L__BB16_56:
	add.s32 	%r79, %r79, 2;
$L__BB16_57:
	and.b32  	%r72, %r51, 1;
	setp.eq.b32 	%p35, %r72, 1;
	not.pred 	%p36, %p35;
	@%p36 bra 	$L__BB16_60;
	shl.b32 	%r73, %r79, 7;
	add.s32 	%r37, %r73, %r6;
	setp.ge.s32 	%p37, %r37, %r4;
	@%p37 bra 	$L__BB16_60;
	mul.wide.s32 	%rd93, %r37, 8;
	add.s64 	%rd94, %rd12, %rd93;
	add.s64 	%rd95, %rd13, %rd93;
	ld.global.f64 	%fd130, [%rd94];
	ld.global.f64 	%fd131, [%rd95];
	add.f64 	%fd132, %fd130, %fd131;
	add.s64 	%rd96, %rd14, %rd93;
	st.global.f64 	[%rd96], %fd132;
$L__BB16_60:
	ret;

}
	// .globl	_ZN3cub18CUB_300001_SM_10006detail9transform16transform_kernelINS2_10policy_hubILb1EN4cuda3std3__45tupleIJN6thrust24THRUST_300001_SM_1000_NS10device_ptrIdEESC_EEEE10policy1000El16thrust_function2SC_JPdSH_EEEvT0_iT1_T2_DpNS2_10kernel_argIT3_EE
.visible .entry _ZN3cub18CUB_300001_SM_10006detail9transform16transform_kernelINS2_10policy_hubILb1EN4cuda3std3__45tupleIJN6thrust24THRUST_300001_SM_1000_NS10device_ptrIdEESC_EEEE10policy1000El16thrust_function2SC_JPdSH_EEEvT0_iT1_T2_DpNS2_10kernel_argIT3_EE(
	.param .u64 _ZN3cub18CUB_300001_SM_10006detail9transform16transform_kernelINS2_10policy_hubILb1EN4cuda3std3__45tupleIJN6thrust24THRUST_300001_SM_1000_NS10device_ptrIdEESC_EEEE10policy1000El16thrust_function2SC_JPdSH_EEEvT0_iT1_T2_DpNS2_10kernel_argIT3_EE_param_0,
	.param .u32 _ZN3cub18CUB_300001_SM_10006detail9transform16transform_kernelINS2_10policy_hubILb1EN4cuda3std3__45tupleIJN6thrust24THRUST_300001_SM_1000_NS10device_ptrIdEESC_EEEE10policy1000El16thrust_function2SC_JPdSH_EEEvT0_iT1_T2_DpNS2_10kernel_argIT3_EE_param_1,
	.param .align 1 .b8 _ZN3cub18CUB_300001_SM_10006detail9transform16transform_kernelINS2_10policy_hubILb1EN4cuda3std3__45tupleIJN6thrust24THRUST_300001_SM_1000_NS10device_ptrIdEESC_EEEE10policy1000El16thrust_function2SC_JPdSH_EEEvT0_iT1_T2_DpNS2_10kernel_argIT3_EE_param_2[1],
	.param .align 8 .b8 _ZN3cub18CUB_300001_SM_10006detail9transform16transform_kernelINS2_10policy_hubILb1EN4cuda3std3__45tupleIJN6thrust24THRUST_300001_SM_1000_NS10device_ptrIdEESC_EEEE10policy1000El16thrust_function2SC_JPdSH_EEEvT0_iT1_T2_DpNS2_10kernel_argIT3_EE_param_3[8],
	.param .align 8 .b8 _ZN3cub18CUB_300001_SM_10006detail9transform16transform_kernelINS2_10policy_hubILb1EN4cuda3std3__45tupleIJN6thrust24THRUST_300001_SM_1000_NS10device_ptrIdEESC_EEEE10policy1000El16thrust_function2SC_JPdSH_EEEvT0_iT1_T2_DpNS2_10kernel_argIT3_EE_param_4[16],
	.param .align 8 .b8 _ZN3cub18CUB_300001_SM_10006detail9transform16transform_kernelINS2_10policy_hubILb1EN4cuda3std3__45tupleIJN6thrust24THRUST_300001_SM_1000_NS10device_ptrIdEESC_EEEE10policy1000El16thrust_function2SC_JPdSH_EEEvT0_iT1_T2_DpNS2_10kernel_argIT3_EE_param_5[16]
)
.maxntid 128
{
	.reg .pred 	%p<38>;
	.reg .b32 	%r<84>;
	.reg .b64 	%rd<106>;
	.reg .b64 	%fd<133>;

	ld.param.u64 	%rd29, [_ZN3cub18CUB_300001_SM_10006detail9transform16transform_kernelINS2_10policy_hubILb1EN4cuda3std3__45tupleIJN6thrust24THRUST_300001_SM_1000_NS10device_ptrIdEESC_EEEE10policy1000El16thrust_function2SC_JPdSH_EEEvT0_iT1_T2_DpNS2_10kernel_argIT3_EE_param_0];
	ld.param.u64 	%rd30, [_ZN3cub18CUB_300001_SM_10006detail9transform16transform_kernelINS2_10policy_hubILb1EN4cuda3std3__45tupleIJN6thrust24THRUST_300001_SM_1000_NS10device_ptrIdEESC_EEEE10policy1000El16thrust_function2SC_JPdSH_EEEvT0_iT1_T2_DpNS2_10kernel_argIT3_EE_param_5];
	ld.param.u64 	%rd31, [_ZN3cub18CUB_300001_SM_10006detail9transform16transform_kernelINS2_10policy_hubILb1EN4cuda3std3__45tupleIJN6thrust24THRUST_300001_SM_1000_NS10device_ptrIdEESC_EEEE10policy1000El16thrust_function2SC_JPdSH_EEEvT0_iT1_T2_DpNS2_10kernel_argIT3_EE_param_4];
	ld.param.u64 	%rd32, [_ZN3cub18CUB_300001_SM_10006detail9transform16transform_kernelINS2_10policy_hubILb1EN4cuda3std3__45tupleIJN6thrust24THRUST_300001_SM_1000_NS10device_ptrIdEESC_EEEE10policy1000El16thrust_function2SC_JPdSH_EEEvT0_iT1_T2_DpNS2_10kernel_argIT3_EE_param_3];
	ld.param.u32 	%r49, [_ZN3cub18CUB_300001_SM_10006detail9transform16transform_kernelINS2_10policy_hubILb1EN4cuda3std3__45tupleIJN6thrust24THRUST_300001_SM_1000_NS10device_ptrIdEESC_EEEE10policy1000El16thrust_function2SC_JPdSH_EEEvT0_iT1_T2_DpNS2_10kernel_argIT3_EE_param_1];
	cvta.to.global.u64 	%rd1, %rd32;
	cvta.to.global.u64 	%rd2, %rd31;
	cvta.to.global.u64 	%rd3, %rd30;
	shl.b32 	%r1, %r49, 7;
	mov.u32 	%r50, %ctaid.x;
	cvt.u64.u32 	%rd33, %r50;
	cvt.s64.s32 	%rd34, %r1;
	mul.lo.s64 	%rd4, %rd34, %rd33;
	sub.s64 	%rd35, %rd29, %rd4;
	min.s64 	%rd36, %rd35, %rd34;
	cvt.u32.u64 	%r2, %rd36;
	shl.b32 	%r3, %r2, 3;
	mov.u32 	%r4, %tid.x;
	shl.b32 	%r72, %r4, 7;
	setp.ge.s32 	%p1, %r72, %r3;
	@%p1 bra 	$L__BB17_5;
	shl.b64 	%rd5, %rd4, 3;
	add.s64 	%rd37, %rd2, %rd5;
	mul.wide.u32 	%rd6, %r4, 128;
	add.s64 	%rd103, %rd37, %rd6;
	mov.u32 	%r71, %r72;
$L__BB17_2:
	.pragma "nounroll";
	// begin inline asm
	prefetch.global.L2 [%rd103];
	// end inline asm
	add.s32 	%r71, %r71, 16384;
	add.s64 	%rd103, %rd103, 16384;
	setp.lt.s32 	%p2, %r71, %r3;
	@%p2 bra 	$L__BB17_2;
	add.s64 	%rd39, %rd3, %rd5;
	add.s64 	%rd104, %rd39, %rd6;
$L__BB17_4:
	.pragma "nounroll";
	// begin inline asm
	prefetch.global.L2 [%rd104];
	// end inline asm
	add.s32 	%r72, %r72, 16384;
	add.s64 	%rd104, %rd104, 16384;
	setp.lt.s32 	%p3, %r72, %r3;
	@%p3 bra 	$L__BB17_4;
$L__BB17_5:
	shl.b64 	%rd105, %rd4, 3;
	add.s64 	%rd13, %rd2, %rd105;
	add.s64 	%rd14, %rd3, %rd105;
	add.s64 	%rd15, %rd1, %rd105;
	setp.eq.s32 	%p4, %r1, %r2;
	@%p4 bra 	$L__BB17_47;
	setp.lt.s32 	%p5, %r49, 1;
	@%p5 bra 	$L__BB17_60;
	and.b32  	%r10, %r49, 7;
	setp.lt.u32 	%p6, %r49, 8;
	mov.b32 	%r81, 0;
	@%p6 bra 	$L__BB17_26;
	and.b32  	%r81, %r49, 2147483640;
	mov.b32 	%r75, 0;
$L__BB17_9:
	.pragma "nounroll";
	shl.b32 	%r53, %r75, 7;
	add.s32 	%r21, %r53, %r4;
	setp.ge.s32 	%p7, %r21, %r2;
	@%p7 bra 	$L__BB17_11;
	mul.wide.u32 	%rd42, %r21, 8;
	add.s64 	%rd43, %rd13, %rd42;
	add.s64 	%rd44, %rd14, %rd42;
	ld.global.f64 	%fd1, [%rd43];
	ld.global.f64 	%fd2, [%rd44];
	add.f64 	%fd3, %fd1, %fd2;
	add.s64 	%rd45, %rd15, %rd42;
	st.global.f64 	[%rd45], %fd3;
$L__BB17_11:
	add.s32 	%r54, %r21, 128;
	setp.ge.s32 	%p8, %r54, %r2;
	mul.wide.s32 	%rd46, %r54, 8;
	add.s64 	%rd23, %rd13, %rd46;
	add.s64 	%rd24, %rd14, %rd46;
	add.s64 	%rd25, %rd15, %rd46;
	@%p8 bra 	$L__BB17_13;
	ld.global.f64 	%fd4, [%rd23];
	ld.global.f64 	%fd5, [%rd24];
	add.f64 	%fd6, %fd4, %fd5;
	st.global.f64 	[%rd25], %fd6;
$L__BB17_13:
	add.s32 	%r55, %r21, 256;
	setp.ge.s32 	%p9, %r55, %r2;
	@%p9 bra 	$L__BB17_15;
	ld.global.f64 	%fd7, [%rd23+1024];
	ld.global.f64 	%fd8, [%rd24+1024];
	add.f64 	%fd9, %fd7, %fd8;
	st.global.f64 	[%rd25+1024], %fd9;
$L__BB17_15:
	add.s32 	%r56, %r21, 384;
	setp.ge.s32 	%p10, %r56, %r2;
	@%p10 bra 	$L__BB17_17;
	ld.global.f64 	%fd10, [%rd23+2048];
	ld.global.f64 	%fd11, [%rd24+2048];
	add.f64 	%fd12, %fd10, %fd11;
	st.global.f64 	[%rd25+2048], %fd12;
$L__BB17_17:
	add.s32 	%r57, %r21, 512;
	setp.ge.s32 	%p11, %r57, %r2;
	@%p11 bra 	$L__BB17_19;
	ld.global.f64 	%fd13, [%rd23+3072];
	ld.global.f64 	%fd14, [%rd24+3072];
	add.f64 	%fd15, %fd13, %fd14;
	st.global.f64 	[%rd25+3072], %fd15;
$L__BB17_19:
	add.s32 	%r58, %r21, 640;
	setp.ge.s32 	%p12, %r58, %r2;
	@%p12 bra 	$L__BB17_21;
	ld.global.f64 	%fd16, [%rd23+4096];
	ld.global.f64 	%fd17, [%rd24+4096];
	add.f64 	%fd18, %fd16, %fd17;
	st.global.f64 	[%rd25+4096], %fd18;
$L__BB17_21:
	add.s32 	%r59, %r21, 768;
	setp.ge.s32 	%p13, %r59, %r2;
	@%p13 bra 	$L__BB17_23;
	ld.global.f64 	%fd19, [%rd23+5120];
	ld.global.f64 	%fd20, [%rd24+5120];
	add.f64 	%fd21, %fd19, %fd20;
	st.global.f64 	[%rd25+5120], %fd21;
$L__BB17_23:
	add.s32 	%r60, %r21, 896;
	setp.ge.s32 	%p14, %r60, %r2;
	@%p14 bra 	$L__BB17_25;
	ld.global.f64 	%fd22, [%rd23+6144];
	ld.global.f64 	%fd23, [%rd24+6144];
	add.f64 	%fd24, %fd22, %fd23;
	st.global.f64 	[%rd25+6144], %fd24;
$L__BB17_25:
	add.s32 	%r75, %r75, 8;
	setp.eq.s32 	%p15, %r75, %r81;
	@%p15 bra 	$L__BB17_26;
	bra.uni 	$L__BB17_9;
$L__BB17_26:
	setp.eq.s32 	%p16, %r10, 0;
	@%p16 bra 	$L__BB17_60;
	and.b32  	%r37, %r49, 3;
	setp.lt.u32 	%p17, %r10, 4;
	@%p17 bra 	$L__BB17_37;
	shl.b32 	%r61, %r81, 7;
	add.s32 	%r38, %r61, %r4;
	setp.ge.s32 	%p18, %r38, %r2;
	@%p18 bra 	$L__BB17_30;
	mul.wide.s32 	%rd47, %r38, 8;
	add.s64 	%rd48, %rd13, %rd47;
	add.s64 	%rd49, %rd14, %rd47;
	ld.global.f64 	%fd25, [%rd48];
	ld.global.f64 	%fd26, [%rd49];
	add.f64 	%fd27, %fd25, %fd26;
	add.s64 	%rd50, %rd15, %rd47;
	st.global.f64 	[%rd50], %fd27;
$L__BB17_30:
	add.s32 	%r39, %r38, 128;
	setp.ge.s32 	%p19, %r39, %r2;
	@%p19 bra 	$L__BB17_32;
	mul.wide.s32 	%rd51, %r39, 8;
	add.s64 	%rd52, %rd13, %rd51;
	add.s64 	%rd53, %rd14, %rd51;
	ld.global.f64 	%fd28, [%rd52];
	ld.global.f64 	%fd29, [%rd53];
	add.f64 	%fd30, %fd28, %fd29;
	add.s64 	%rd54, %rd15, %rd51;
	st.global.f64 	[%rd54], %fd30;
$L__BB17_32:
	add.s32 	%r40, %r38, 256;
	setp.ge.s32 	%p20, %r40, %r2;
	@%p20 bra 	$L__BB17_34;
	mul.wide.s32 	%rd55, %r40, 8;
	add.s64 	%rd56, %rd13, %rd55;
	add.s64 	%rd57, %rd14, %rd55;
	ld.global.f64 	%fd31, [%rd56];
	ld.global.f64 	%fd32, [%rd57];
	add.f64 	%fd33, %fd31, %fd32;
	add.s64 	%rd58, %rd15, %rd55;
	st.global.f64 	[%rd58], %fd33;
$L__BB17_34:
	add.s32 	%r41, %r38, 384;
	setp.ge.s32 	%p21, %r41, %r2;
	@%p21 bra 	$L__BB17_36;
	mul.wide.s32 	%rd59, %r41, 8;
	add.s64 	%rd60, %rd13, %rd59;
	add.s64 	%rd61, %rd14, %rd59;
	ld.global.f64 	%fd34, [%rd60];
	ld.global.f64 	%fd35, [%rd61];
	add.f64 	%fd36, %fd34, %fd35;
	add.s64 	%rd62, %rd15, %rd59;
	st.global.f64 	[%rd62], %fd36;
$L__BB17_36:
	add.s32 	%r81, %r81, 4;
$L__BB17_37:
	setp.eq.s32 	%p22, %r37, 0;
	@%p22 bra 	$L__BB17_60;
	setp.eq.s32 	%p23, %r37, 1;
	@%p23 bra 	$L__BB17_44;
	shl.b32 	%r62, %r81, 7;
	add.s32 	%r44, %r62, %r4;
	setp.ge.s32 	%p24, %r44, %r2;
	@%p24 bra 	$L__BB17_41;
	mul.wide.s32 	%rd63, %r44, 8;
	add.s64 	%rd64, %rd13, %rd63;
	add.s64 	%rd65, %rd14, %rd63;
	ld.global.f64 	%fd37, [%rd64];
	ld.global.f64 	%fd38, [%rd65];
	add.f64 	%fd39, %fd37, %fd38;
	add.s64 	%rd66, %rd15, %rd63;
	st.global.f64 	[%rd66], %fd39;
$L__BB17_41:
	add.s32 	%r45, %r44, 128;
	setp.ge.s32 	%p25, %r45, %r2;
	@%p25 bra 	$L__BB17_43;
	mul.wide.s32 	%rd67, %r45, 8;
	add.s64 	%rd68, %rd13, %rd67;
	add.s64 	%rd69, %rd14, %rd67;
	ld.global.f64 	%fd40, [%rd68];
	ld.global.f64 	%fd41, [%rd69];
	add.f64 	%fd42, %fd40, %fd41;
	add.s64 	%rd70, %rd15, %rd67;
	st.global.f64 	[%rd70], %fd42;
$L__BB17_43:
	add.s32 	%r81, %r81, 2;
$L__BB17_44:
	and.b32  	%r63, %r49, 1;
	setp.eq.b32 	%p26, %r63, 1;
	not.pred 	%p27, %p26;
	@%p27 bra 	$L__BB17_60;
	shl.b32 	%r64, %r81, 7;
	add.s32 	%r48, %r64, %r4;
	setp.ge.s32 	%p28, %r48, %r2;
	@%p28 bra 	$L__BB17_60;
	mul.wide.s32 	%rd71, %r48, 8;
	add.s64 	%rd72, %rd13, %rd71;
	add.s64 	%rd73, %rd14, %rd71;
	ld.global.f64 	%fd43, [%rd72];
	ld.global.f64 	%fd44, [%rd73];
	add.f64 	%fd45, %fd43, %fd44;
	add.s64 	%rd74, %rd15, %rd71;
	st.global.f64 	[%rd74], %fd45;
	bra.uni 	$L__BB17_60;
$L__BB17_47:
	setp.lt.s32 	%p29, %r49, 1;
	@%p29 bra 	$L__BB17_60;
	and.b32  	%r12, %r49, 15;
	setp.lt.u32 	%p30, %r49, 16;
	mov.b32 	%r77, 0;
	@%p30 bra 	$L__BB17_51;
	and.b32  	%r77, %r49, 2147483632;
	neg.s32 	%r74, %r77;
	add.s64 	%rd75, %rd105, %rd1;
	add.s32 	%r73, %r4, 1152;
	add.s64 	%rd17, %rd75, 3072;
	mul.wide.u32 	%rd76, %r4, 8;
	add.s64 	%rd77, %rd76, %rd2;
	add.s64 	%rd18, %rd77, 8192;
	add.s64 	%rd78, %rd76, 4096;
	add.s64 	%rd19, %rd3, %rd78;
	add.s64 	%rd20, %rd1, %rd78;
$L__BB17_50:
	.pragma "nounroll";
	mul.wide.s32 	%rd79, %r73, 8;
	shl.b64 	%rd80, %rd4, 3;
	add.s64 	%rd81, %rd80, 3072;
	add.s64 	%rd82, %rd2, %rd81;
	add.s64 	%rd83, %rd82, %rd79;
	add.s64 	%rd84, %rd3, %rd81;
	add.s64 	%rd85, %rd84, %rd79;
	add.s64 	%rd86, %rd17, %rd79;
	add.s64 	%rd87, %rd18, %rd105;
	add.s64 	%rd88, %rd19, %rd105;
	ld.global.f64 	%fd46, [%rd87+-8192];
	ld.global.f64 	%fd47, [%rd88+-4096];
	add.f64 	%fd48, %fd46, %fd47;
	add.s64 	%rd89, %rd20, %rd105;
	st.global.f64 	[%rd89+-4096], %fd48;
	ld.global.f64 	%fd49, [%rd87+-7168];
	ld.global.f64 	%fd50, [%rd88+-3072];
	add.f64 	%fd51, %fd49, %fd50;
	st.global.f64 	[%rd89+-3072], %fd51;
	ld.global.f64 	%fd52, [%rd87+-6144];
	ld.global.f64 	%fd53, [%rd88+-2048];
	add.f64 	%fd54, %fd52, %fd53;
	st.global.f64 	[%rd89+-2048], %fd54;
	ld.global.f64 	%fd55, [%rd87+-5120];
	ld.global.f64 	%fd56, [%rd88+-1024];
	add.f64 	%fd57, %fd55, %fd56;
	st.global.f64 	[%rd89+-1024], %fd57;
	ld.global.f64 	%fd58, [%rd87+-4096];
	ld.global.f64 	%fd59, [%rd88];
	add.f64 	%fd60, %fd58, %fd59;
	st.global.f64 	[%rd89], %fd60;
	ld.global.f64 	%fd61, [%rd87+-3072];
	ld.global.f64 	%fd62, [%rd88+1024];
	add.f64 	%fd63, %fd61, %fd62;
	st.global.f64 	[%rd89+1024], %fd63;
	ld.global.f64 	%fd64, [%rd87+-2048];
	ld.global.f64 	%fd65, [%rd88+2048];
	add.f64 	%fd66, %fd64, %fd65;
	st.global.f64 	[%rd89+2048], %fd66;
	ld.global.f64 	%fd67, [%rd87+-1024];
	ld.global.f64 	%fd68, [%rd88+3072];
	add.f64 	%fd69, %fd67, %fd68;
	st.global.f64 	[%rd89+3072], %fd69;
	ld.global.f64 	%fd70, [%rd87];
	ld.global.f64 	%fd71, [%rd88+4096];
	add.f64 	%fd72, %fd70, %fd71;
	st.global.f64 	[%rd89+4096], %fd72;
	ld.global.f64 	%fd73, [%rd83+-3072];
	ld.global.f64 	%fd74, [%rd85+-3072];
	add.f64 	%fd75, %fd73, %fd74;
	st.global.f64 	[%rd86+-3072], %fd75;
	ld.global.f64 	%fd76, [%rd83+-2048];
	ld.global.f64 	%fd77, [%rd85+-2048];
	add.f64 	%fd78, %fd76, %fd77;
	st.global.f64 	[%rd86+-2048], %fd78;
	ld.global.f64 	%fd79, [%rd83+-1024];
	ld.global.f64 	%fd80, [%rd85+-1024];
	add.f64 	%fd81, %fd79, %fd80;
	st.global.f64 	[%rd86+-1024], %fd81;
	ld.global.f64 	%fd82, [%rd83];
	ld.global.f64 	%fd83, [%rd85];
	add.f64 	%fd84, %fd82, %fd83;
	st.global.f64 	[%rd86], %fd84;
	ld.global.f64 	%fd85, [%rd83+1024];
	ld.global.f64 	%fd86, [%rd85+1024];
	add.f64 	%fd87, %fd85, %fd86;
	st.global.f64 	[%rd86+1024], %fd87;
	ld.global.f64 	%fd88, [%rd83+2048];
	ld.global.f64 	%fd89, [%rd85+2048];
	add.f64 	%fd90, %fd88, %fd89;
	st.global.f64 	[%rd86+2048], %fd90;
	ld.global.f64 	%fd91, [%rd83+3072];
	ld.global.f64 	%fd92, [%rd85+3072];
	add.f64 	%fd93, %fd91, %fd92;
	st.global.f64 	[%rd86+3072], %fd93;
	add.s32 	%r74, %r74, 16;
	add.s32 	%r73, %r73, 2048;
	add.s64 	%rd105, %rd105, 16384;
	setp.eq.s32 	%p31, %r74, 0;
	@%p31 bra 	$L__BB17_51;
	bra.uni 	$L__BB17_50;
$L__BB17_51:
	setp.eq.s32 	%p32, %r12, 0;
	@%p32 bra 	$L__BB17_60;
	and.b32  	%r24, %r49, 7;
	setp.lt.u32 	%p33, %r12, 8;
	@%p33 bra 	$L__BB17_54;
	shl.b32 	%r66, %r77, 7;
	add.s32 	%r67, %r66, %r4;
	mul.wide.s32 	%rd90, %r67, 8;
	add.s64 	%rd91, %rd13, %rd90;
	add.s64 	%rd92, %rd14, %rd90;
	ld.global.f64 	%fd94, [%rd91];
	ld.global.f64 	%fd95, [%rd92];
	add.f64 	%fd96, %fd94, %fd95;
	add.s64 	%rd93, %rd15, %rd90;
	st.global.f64 	[%rd93], %fd96;
	ld.global.f64 	%fd97, [%rd91+1024];
	ld.global.f64 	%fd98, [%rd92+1024];
	add.f64 	%fd99, %fd97, %fd98;
	st.global.f64 	[%rd93+1024], %fd99;
	ld.global.f64 	%fd100, [%rd91+2048];
	ld.global.f64 	%fd101, [%rd92+2048];
	add.f64 	%fd102, %fd100, %fd101;
	st.global.f64 	[%rd93+2048], %fd102;
	ld.global.f64 	%fd103, [%rd91+3072];
	ld.global.f64 	%fd104, [%rd92+3072];
	add.f64 	%fd105, %fd103, %fd104;
	st.global.f64 	[%rd93+3072], %fd105;
	ld.global.f64 	%fd106, [%rd91+4096];
	ld.global.f64 	%fd107, [%rd92+4096];
	add.f64 	%fd108, %fd106, %fd107;
	st.global.f64 	[%rd93+4096], %fd108;
	ld.global.f64 	%fd109, [%rd91+5120];
	ld.global.f64 	%fd110, [%rd92+5120];
	add.f64 	%fd111, %fd109, %fd110;
	st.global.f64 	[%rd93+5120], %fd111;
	ld.global.f64 	%fd112, [%rd91+6144];
	ld.global.f64 	%fd113, [%rd92+6144];
	add.f64 	%fd114, %fd112, %fd113;
	st.global.f64 	[%rd93+6144], %fd114;
	ld.global.f64 	%fd115, [%rd91+7168];
	ld.global.f64 	%fd116, [%rd92+7168];
	add.f64 	%fd117, %fd115, %fd116;
	st.global.f64 	[%rd93+7168], %fd117;
	add.s32 	%r77, %r77, 8;
$L__BB17_54:
	setp.eq.s32 	%p34, %r24, 0;
	@%p34 bra 	$L__BB17_60;
	and.b32  	%r27, %r49, 3;
	setp.lt.u32 	%p35, %r24, 4;
	@%p35 bra 	$L__BB17_57;
	shl.b32 	%r68, %r77, 7;
	add.s32 	%r69, %r68, %r4;
	mul.wide.s32 	%rd94, %r69, 8;
	add.s64 	%rd95, %rd13, %rd94;
	add.s64 	%rd96, %rd14, %rd94;
	ld.global.f64 	%fd118, [%rd95];
	ld.global.f64 	%fd119, [%rd96];
	add.f64 	%fd120, %fd118, %fd119;
	add.s64 	%rd97, %rd15, %rd94;
	st.global.f64 	[%rd97], %fd120;
	ld.global.f64 	%fd121, [%rd95+1024];
	ld.global.f64 	%fd122, [%rd96+1024];
	add.f64 	%fd123, %fd121, %fd122;
	st.global.f64 	[%rd97+1024], %fd123;
	ld.global.f64 	%fd124, [%rd95+2048];
	ld.global.f64 	%fd125, [%rd96+2048];
	add.f64 	%fd126, %fd124, %fd125;
	st.global.f64 	[%rd97+2048], %fd126;
	ld.global.f64 	%fd127, [%rd95+3072];
	ld.global.f64 	%fd128, [%rd96+3072];
	add.f64 	%fd129, %fd127, %fd128;
	st.global.f64 	[%rd97+3072], %fd129;
	add.s32 	%r77, %r77, 4;
$L__BB17_57:
	setp.eq.s32 	%p36, %r27, 0;
	@%p36 bra 	$L__BB17_60;
	shl.b64 	%rd98, %rd4, 3;
	add.s64 	%rd26, %rd1, %rd98;
	shl.b32 	%r70, %r77, 7;
	add.s32 	%r80, %r4, %r70;
	add.s64 	%rd27, %rd3, %rd98;
	add.s64 	%rd28, %rd2, %rd98;
	neg.s32 	%r79, %r27;
$L__BB17_59:
	.pragma "nounroll";
	mul.wide.s32 	%rd99, %r80, 8;
	add.s64 	%rd100, %rd26, %rd99;
	add.s64 	%rd101, %rd27, %rd99;
	add.s64 	%rd102, %rd28, %rd99;
	ld.global.f64 	%fd130, [%rd102];
	ld.global.f64 	%fd131, [%rd101];
	add.f64 	%fd132, %fd130, %fd131;
	st.global.f64 	[%rd100], %fd132;
	add.s32 	%r80, %r80, 128;
	add.s32 	%r79, %r79, 1;
	setp.eq.s32 	%p37, %r79, 0;
	@%p37 bra 	$L__BB17_60;
	bra.uni 	$L__BB17_59;
$L__BB17_60:
	ret;

}
	// .globl	_ZN3cub18CUB_300001_SM_10006detail9transform16transform_kernelINS2_10policy_hubILb1EN4cuda3std3__45tupleIJN6thrust24THRUST_300001_SM_1000_NS10device_ptrIdEEEEEE10policy1000Ei16thrust_function3SC_JPdEEEvT0_iT1_T2_DpNS2_10kernel_argIT3_EE
.visible .entry _ZN3cub18CUB_300001_SM_10006detail9transform16transform_kernelINS2_10policy_hubILb1EN4cuda3std3__45tupleIJN6thrust24THRUST_300001_SM_1000_NS10device_ptrIdEEEEEE10policy1000Ei16thrust_function3SC_JPdEEEvT0_iT1_T2_DpNS2_10kernel_argIT3_EE(
	.param .u32 _ZN3cub18CUB_300001_SM_10006detail9transform16transform_kernelINS2_10policy_hubILb1EN4cuda3std3__45tupleIJN6thrust24THRUST_300001_SM_1000_NS10device_ptrIdEEEEEE10policy1000Ei16thrust_function3SC_JPdEEEvT0_iT1_T2_DpNS2_10kernel_argIT3_EE_param_0,
	.param .u32 _ZN3cub18CUB_300001_SM_10006detail9transform16transform_kernelINS2_10policy_hubILb1EN4cuda3std3__45tupleIJN6thrust24THRUST_300001_SM_1000_NS10device_ptrIdEEEEEE10policy1000Ei16thrust_function3SC_JPdEEEvT0_iT1_T2_DpNS2_10kernel_argIT3_EE_param_1,
	.param .align 1 .b8 _ZN3cub18CUB_300001_SM_10006detail9transform16transform_kernelINS2_10policy_hubILb1EN4cuda3std3__45tupleIJN6thrust24THRUST_300001_SM_1000_NS10device_ptrIdEEEEEE10policy1000Ei16thrust_function3SC_JPdEEEvT0_iT1_T2_DpNS2_10kernel_argIT3_EE_param_2[1],
	.param .align 8 .b8 _ZN3cub18CUB_300001_SM_10006detail9transform16transform_kernelINS2_10policy_hubILb1EN4cuda3std3__45tupleIJN6thrust24THRUST_300001_SM_1000_NS10device_ptrIdEEEEEE10policy1000Ei16thrust_function3SC_JPdEEEvT0_iT1_T2_DpNS2_10kernel_argIT3_EE_param_3[8],
	.param .align 8 .b8 _ZN3cub18CUB_300001_SM_10006detail9transform16transform_kernelINS2_10policy_hubILb1EN4cuda3std3__45tupleIJN6thrust24THRUST_300001_SM_1000_NS10device_ptrIdEEEEEE10policy1000Ei16thrust_function3SC_JPdEEEvT0_iT1_T2_DpNS2_10kernel_argIT3_EE_param_4[16]
)
.maxntid 128
{
	.reg .pred 	%p<41>;
	.reg .b32 	%r<211>;
	.reg .b64 	%rd<36>;
	.reg .b64 	%fd<267>;

	ld.param.u32 	%r88, [_ZN3cub18CUB_300001_SM_10006detail9transform16transform_kernelINS2_10policy_hubILb1EN4cuda3std3__45tupleIJN6thrust24THRUST_300001_SM_1000_NS10device_ptrIdEEEEEE10policy1000Ei16thrust_function3SC_JPdEEEvT0_iT1_T2_DpNS2_10kernel_argIT3_EE_param_0];
	ld.param.u64 	%rd10, [_ZN3cub18CUB_300001_SM_10006detail9transform16transform_kernelINS2_10policy_hubILb1EN4cuda3std3__45tupleIJN6thrust24THRUST_300001_SM_1000_NS10device_ptrIdEEEEEE10policy1000Ei16thrust_function3SC_JPdEEEvT0_iT1_T2_DpNS2_10kernel_argIT3_EE_param_4];
	ld.param.u64 	%rd11, [_ZN3cub18CUB_300001_SM_10006detail9transform16transform_kernelINS2_10policy_hubILb1EN4cuda3std3__45tupleIJN6thrust24THRUST_300001_SM_1000_NS10device_ptrIdEEEEEE10policy1000Ei16thrust_function3SC_JPdEEEvT0_iT1_T2_DpNS2_10kernel_argIT3_EE_param_3];
	ld.param.u32 	%r87, [_ZN3cub18CUB_300001_SM_10006detail9transform16transform_kernelINS2_10policy_hubILb1EN4cuda3std3__45tupleIJN6thrust24THRUST_300001_SM_1000_NS10device_ptrIdEEEEEE10policy1000Ei16thrust_function3SC_JPdEEEvT0_iT1_T2_DpNS2_10kernel_argIT3_EE_param_1];
	cvta.to.global.u64 	%rd1, %rd11;
	cvta.to.global.u64 	%rd2, %rd10;
	shl.b32 	%r1, %r87, 7;
	mov.u32 	%r89, %ctaid.x;
	mul.lo.s32 	%r2, %r1, %r89;
	sub.s32 	%r3, %r88, %r2;
	min.s32 	%r4, %r1, %r3;
	shl.b32 	%r5, %r4, 3;
	mov.u32 	%r6, %tid.x;
	shl.b32 	%r180, %r6, 7;
	setp.ge.s32 	%p1, %r180, %r5;
	@%p1 bra 	$L__BB18_3;
	mul.wide.u32 	%rd12, %r6, 128;
	add.s64 	%rd13, %rd2, %rd12;
	mul.wide.s32 	%rd14, %r2, 8;
	add.s64 	%rd35, %rd13, %rd14;
$L__BB18_2:
	.pragma "nounroll";
	// begin inline asm
	prefetch.global.L2 [%rd35];
	// end inline asm
	add.s32 	%r180, %r180, 16384;
	add.s64 	%rd35, %rd35, 16384;
	setp.lt.s32 	%p2, %r180, %r5;
	@%p2 bra 	$L__BB18_2;
$L__BB18_3:
	mul.wide.s32 	%rd16, %r2, 8;
	add.s64 	%rd6, %rd2, %rd16;
	add.s64 	%rd7, %rd1, %rd16;
	setp.gt.s32 	%p3, %r1, %r3;
	@%p3 bra 	$L__BB18_13;
	setp.lt.s32 	%p4, %r87, 1;
	@%p4 bra 	$L__BB18_65;
	mov.b32 	%r91, 1127219200;
	mov.b32 	%r92, -2147483648;
	mov.b64 	%fd1, {%r92, %r91};
	setp.eq.s32 	%p5, %r87, 1;
	mov.b32 	%r206, 0;
	@%p5 bra 	$L__BB18_33;
	and.b32  	%r93, %r87, 2147483646;
	neg.s32 	%r182, %r93;
	mov.u32 	%r181, %r6;
$L__BB18_7:
	mul.wide.s32 	%rd17, %r181, 8;
	add.s64 	%rd8, %rd6, %rd17;
	ld.global.f64 	%fd249, [%rd8];
	{
	.reg .b32 %temp; 
	mov.b64 	{%temp, %r183}, %fd249;
	}
	{
	.reg .b32 %temp; 
	mov.b64 	{%r184, %temp}, %fd249;
	}
	setp.gt.s32 	%p6, %r183, 1048575;
	mov.b32 	%r185, -1023;
	@%p6 bra 	$L__BB18_9;
	mul.f64 	%fd249, %fd249, 0d4350000000000000;
	{
	.reg .b32 %temp; 
	mov.b64 	{%temp, %r183}, %fd249;
	}
	{
	.reg .b32 %temp; 
	mov.b64 	{%r184, %temp}, %fd249;
	}
	mov.b32 	%r185, -1077;
$L__BB18_9:
	add.s32 	%r96, %r183, -1;
	setp.gt.u32 	%p7, %r96, 2146435070;
	@%p7 bra 	$L__BB18_23;
	shr.u32 	%r99, %r183, 20;
	add.s32 	%r186, %r185, %r99;
	and.b32  	%r100, %r183, 1048575;
	or.b32  	%r101, %r100, 1072693248;
	mov.b64 	%fd250, {%r184, %r101};
	setp.lt.u32 	%p9, %r101, 1073127583;
	@%p9 bra 	$L__BB18_12;
	{
	.reg .b32 %temp; 
	mov.b64 	{%r102, %temp}, %fd250;
	}
	{
	.reg .b32 %temp; 
	mov.b64 	{%temp, %r103}, %fd250;
	}
	add.s32 	%r104, %r103, -1048576;
	mov.b64 	%fd250, {%r102, %r104};
	add.s32 	%r186, %r186, 1;
$L__BB18_12:
	add.f64 	%fd58, %fd250, 0dBFF0000000000000;
	add.f64 	%fd59, %fd250, 0d3FF0000000000000;
	rcp.approx.ftz.f64 	%fd60, %fd59;
	neg.f64 	%fd61, %fd59;
	fma.rn.f64 	%fd62, %fd61, %fd60, 0d3FF0000000000000;
	fma.rn.f64 	%fd63, %fd62, %fd62, %fd62;
	fma.rn.f64 	%fd64, %fd63, %fd60, %fd60;
	mul.f64 	%fd65, %fd58, %fd64;
	fma.rn.f64 	%fd66, %fd58, %fd64, %fd65;
	mul.f64 	%fd67, %fd66, %fd66;
	fma.rn.f64 	%fd68, %fd67, 0d3EB1380B3AE80F1E, 0d3ED0EE258B7A8B04;
	fma.rn.f64 	%fd69, %fd68, %fd67, 0d3EF3B2669F02676F;
	fma.rn.f64 	%fd70, %fd69, %fd67, 0d3F1745CBA9AB0956;
	fma.rn.f64 	%fd71, %fd70, %fd67, 0d3F3C71C72D1B5154;
	fma.rn.f64 	%fd72, %fd71, %fd67, 0d3F624924923BE72D;
	fma.rn.f64 	%fd73, %fd72, %fd67, 0d3F8999999999A3C4;
	fma.rn.f64 	%fd74, %fd73, %fd67, 0d3FB5555555555554;
	sub.f64 	%fd75, %fd58, %fd66;
	add.f64 	%fd76, %fd75, %fd75;
	neg.f64 	%fd77, %fd66;
	fma.rn.f64 	%fd78, %fd77, %fd58, %fd76;
	mul.f64 	%fd79, %fd64, %fd78;
	mul.f64 	%fd80, %fd67, %fd74;
	fma.rn.f64 	%fd81, %fd80, %fd66, %fd79;
	xor.b32  	%r105, %r186, -2147483648;
	mov.b32 	%r106, 1127219200;
	mov.b64 	%fd82, {%r105, %r106};
	sub.f64 	%fd83, %fd82, %fd1;
	fma.rn.f64 	%fd84, %fd83, 0d3FE62E42FEFA39EF, %fd66;
	fma.rn.f64 	%fd85, %fd83, 0dBFE62E42FEFA39EF, %fd84;
	sub.f64 	%fd86, %fd85, %fd66;
	sub.f64 	%fd87, %fd81, %fd86;
	fma.rn.f64 	%fd88, %fd83, 0d3C7ABC9E3B39803F, %fd87;
	add.f64 	%fd251, %fd84, %fd88;
	bra.uni 	$L__BB18_24;
$L__BB18_13:
	setp.lt.s32 	%p21, %r87, 1;
	@%p21 bra 	$L__BB18_65;
	mov.b32 	%r136, 1127219200;
	mov.b32 	%r137, -2147483648;
	mov.b64 	%fd2, {%r137, %r136};
	setp.eq.s32 	%p22, %r87, 1;
	mov.b32 	%r201, 0;
	@%p22 bra 	$L__BB18_51;
	and.b32  	%r138, %r87, 2147483646;
	neg.s32 	%r192, %r138;
	mov.u32 	%r191, %r6;
$L__BB18_16:
	add.s32 	%r38, %r191, 128;
	setp.ge.s32 	%p23, %r191, %r4;
	@%p23 bra 	$L__BB18_40;
	mul.wide.s32 	%rd23, %r191, 8;
	add.s64 	%rd24, %rd6, %rd23;
	ld.global.f64 	%fd255, [%rd24];
	{
	.reg .b32 %temp; 
	mov.b64 	{%temp, %r193}, %fd255;
	}
	{
	.reg .b32 %temp; 
	mov.b64 	{%r194, %temp}, %fd255;
	}
	setp.gt.s32 	%p24, %r193, 1048575;
	mov.b32 	%r195, -1023;
	@%p24 bra 	$L__BB18_19;
	mul.f64 	%fd255, %fd255, 0d4350000000000000;
	{
	.reg .b32 %temp; 
	mov.b64 	{%temp, %r193}, %fd255;
	}
	{
	.reg .b32 %temp; 
	mov.b64 	{%r194, %temp}, %fd255;
	}
	mov.b32 	%r195, -1077;
$L__BB18_19:
	add.s32 	%r141, %r193, -1;
	setp.gt.u32 	%p25, %r141, 2146435070;
	@%p25 bra 	$L__BB18_38;
	shr.u32 	%r144, %r193, 20;
	add.s32 	%r196, %r195, %r144;
	and.b32  	%r145, %r193, 1048575;
	or.b32  	%r146, %r145, 1072693248;
	mov.b64 	%fd256, {%r194, %r146};
	setp.lt.u32 	%p27, %r146, 1073127583;
	@%p27 bra 	$L__BB18_22;
	{
	.reg .b32 %temp; 
	mov.b64 	{%r147, %temp}, %fd256;
	}
	{
	.reg .b32 %temp; 
	mov.b64 	{%temp, %r148}, %fd256;
	}
	add.s32 	%r149, %r148, -1048576;
	mov.b64 	%fd256, {%r147, %r149};
	add.s32 	%r196, %r196, 1;
$L__BB18_22:
	add.f64 	%fd154, %fd256, 0dBFF0000000000000;
	add.f64 	%fd155, %fd256, 0d3FF0000000000000;
	rcp.approx.ftz.f64 	%fd156, %fd155;
	neg.f64 	%fd157, %fd155;
	fma.rn.f64 	%fd158, %fd157, %fd156, 0d3FF0000000000000;
	fma.rn.f64 	%fd159, %fd158, %fd158, %fd158;
	fma.rn.f64 	%fd160, %fd159, %fd156, %fd156;
	mul.f64 	%fd161, %fd154, %fd160;
	fma.rn.f64 	%fd162, %fd154, %fd160, %fd161;
	mul.f64 	%fd163, %fd162, %fd162;
	fma.rn.f64 	%fd164, %fd163, 0d3EB1380B3AE80F1E, 0d3ED0EE258B7A8B04;
	fma.rn.f64 	%fd165, %fd164, %fd163, 0d3EF3B2669F02676F;
	fma.rn.f64 	%fd166, %fd165, %fd163, 0d3F1745CBA9AB0956;
	fma.rn.f64 	%fd167, %fd166, %fd163, 0d3F3C71C72D1B5154;
	fma.rn.f64 	%fd168, %fd167, %fd163, 0d3F624924923BE72D;
	fma.rn.f64 	%fd169, %fd168, %fd163, 0d3F8999999999A3C4;
	fma.rn.f64 	%fd170, %fd169, %fd163, 0d3FB5555555555554;
	sub.f64 	%fd171, %fd154, %fd162;
	add.f64 	%fd172, %fd171, %fd171;
	neg.f64 	%fd173, %fd162;
	fma.rn.f64 	%fd174, %fd173, %fd154, %fd172;
	mul.f64 	%fd175, %fd160, %fd174;
	mul.f64 	%fd176, %fd163, %fd170;
	fma.rn.f64 	%fd177, %fd176, %fd162, %fd175;
	xor.b32  	%r150, %r196, -2147483648;
	mov.b32 	%r151, 1127219200;
	mov.b64 	%fd178, {%r150, %r151};
	sub.f64 	%fd179, %fd178, %fd2;
	fma.rn.f64 	%fd180, %fd179, 0d3FE62E42FEFA39EF, %fd162;
	fma.rn.f64 	%fd181, %fd179, 0dBFE62E42FEFA39EF, %fd180;
	sub.f64 	%fd182, %fd181, %fd162;
	sub.f64 	%fd183, %fd177, %fd182;
	fma.rn.f64 	%fd184, %fd179, 0d3C7ABC9E3B39803F, %fd183;
	add.f64 	%fd257, %fd180, %fd184;
	bra.uni 	$L__BB18_39;
$L__BB18_23:
	fma.rn.f64 	%fd57, %fd249, 0d7FF0000000000000, 0d7FF0000000000000;
	{
	.reg .b32 %temp; 
	mov.b64 	{%temp, %r97}, %fd249;
	}
	and.b32  	%r98, %r97, 2147483647;
	setp.eq.s32 	%p8, %r98, 0;
	selp.f64 	%fd251, 0dFFF0000000000000, %fd57, %p8;
$L__BB18_24:
	add.s64 	%rd9, %rd7, %rd17;
	st.global.f64 	[%rd9], %fd251;
	ld.global.f64 	%fd252, [%rd8+1024];
	{
	.reg .b32 %temp; 
	mov.b64 	{%temp, %r187}, %fd252;
	}
	{
	.reg .b32 %temp; 
	mov.b64 	{%r188, %temp}, %fd252;
	}
	setp.gt.s32 	%p10, %r187, 1048575;
	mov.b32 	%r189, -1023;
	@%p10 bra 	$L__BB18_26;
	mul.f64 	%fd252, %fd252, 0d4350000000000000;
	{
	.reg .b32 %temp; 
	mov.b64 	{%temp, %r187}, %fd252;
	}
	{
	.reg .b32 %temp; 
	mov.b64 	{%r188, %temp}, %fd252;
	}
	mov.b32 	%r189, -1077;
$L__BB18_26:
	add.s32 	%r109, %r187, -1;
	setp.lt.u32 	%p11, %r109, 2146435071;
	@%p11 bra 	$L__BB18_28;
	fma.rn.f64 	%fd89, %fd252, 0d7FF0000000000000, 0d7FF0000000000000;
	{
	.reg .b32 %temp; 
	mov.b64 	{%temp, %r110}, %fd252;
	}
	and.b32  	%r111, %r110, 2147483647;
	setp.eq.s32 	%p12, %r111, 0;
	selp.f64 	%fd254, 0dFFF0000000000000, %fd89, %p12;
	bra.uni 	$L__BB18_31;
$L__BB18_28:
	shr.u32 	%r112, %r187, 20;
	add.s32 	%r190, %r189, %r112;
	and.b32  	%r113, %r187, 1048575;
	or.b32  	%r114, %r113, 1072693248;
	mov.b64 	%fd253, {%r188, %r114};
	setp.lt.u32 	%p13, %r114, 1073127583;
	@%p13 bra 	$L__BB18_30;
	{
	.reg .b32 %temp; 
	mov.b64 	{%r115, %temp}, %fd253;
	}
	{
	.reg .b32 %temp; 
	mov.b64 	{%temp, %r116}, %fd253;
	}
	add.s32 	%r117, %r116, -1048576;
	mov.b64 	%fd253, {%r115, %r117};
	add.s32 	%r190, %r190, 1;
$L__BB18_30:
	add.f64 	%fd90, %fd253, 0dBFF0000000000000;
	add.f64 	%fd91, %fd253, 0d3FF0000000000000;
	rcp.approx.ftz.f64 	%fd92, %fd91;
	neg.f64 	%fd93, %fd91;
	fma.rn.f64 	%fd94, %fd93, %fd92, 0d3FF0000000000000;
	fma.rn.f64 	%fd95, %fd94, %fd94, %fd94;
	fma.rn.f64 	%fd96, %fd95, %fd92, %fd92;
	mul.f64 	%fd97, %fd90, %fd96;
	fma.rn.f64 	%fd98, %fd90, %fd96, %fd97;
	mul.f64 	%fd99, %fd98, %fd98;
	fma.rn.f64 	%fd100, %fd99, 0d3EB1380B3AE80F1E, 0d3ED0EE258B7A8B04;
	fma.rn.f64 	%fd101, %fd100, %fd99, 0d3EF3B2669F02676F;
	fma.rn.f64 	%fd102, %fd101, %fd99, 0d3F1745CBA9AB0956;
	fma.rn.f64 	%fd103, %fd102, %fd99, 0d3F3C71C72D1B5154;
	fma.rn.f64 	%fd104, %fd103, %fd99, 0d3F624924923BE72D;
	fma.rn.f64 	%fd105, %fd104, %fd99, 0d3F8999999999A3C4;
	fma.rn.f64 	%fd106, %fd105, %fd99, 0d3FB5555555555554;
	sub.f64 	%fd107, %fd90, %fd98;
	add.f64 	%fd108, %fd107, %fd107;
	neg.f64 	%fd109, %fd98;
	fma.rn.f64 	%fd110, %fd109, %fd90, %fd108;
	mul.f64 	%fd111, %fd96, %fd110;
	mul.f64 	%fd112, %fd99, %fd106;
	fma.rn.f64 	%fd113, %fd112, %fd98, %fd111;
	xor.b32  	%r118, %r190, -2147483648;
	mov.b32 	%r119, 1127219200;
	mov.b64 	%fd114, {%r118, %r119};
	sub.f64 	%fd115, %fd114, %fd1;
	fma.rn.f64 	%fd116, %fd115, 0d3FE62E42FEFA39EF, %fd98;
	fma.rn.f64 	%fd117, %fd115, 0dBFE62E42FEFA39EF, %fd116;
	sub.f64 	%fd118, %fd117, %fd98;
	sub.f64 	%fd119, %fd113, %fd118;
	fma.rn.f64 	%fd120, %fd115, 0d3C7ABC9E3B39803F, %fd119;
	add.f64 	%fd254, %fd116, %fd120;
$L__BB18_31:
	st.global.f64 	[%rd9+1024], %fd254;
	add.s32 	%r182, %r182, 2;
	add.s32 	%r181, %r181, 256;
	setp.eq.s32 	%p14, %r182, 0;
	@%p14 bra 	$L__BB18_32;
	bra.uni 	$L__BB18_7;
$L__BB18_32:
	and.b32  	%r206, %r1, -256;
$L__BB18_33:
	and.b32  	%r121, %r87, 1;
	setp.eq.b32 	%p15, %r121, 1;
	not.pred 	%p16, %p15;
	@%p16 bra 	$L__BB18_65;
	add.s32 	%r76, %r206, %r6;
	mul.wide.s32 	%rd19, %r76, 8;
	add.s64 	%rd20, %rd6, %rd19;
	ld.global.f64 	%fd264, [%rd20];
	{
	.reg .b32 %temp; 
	mov.b64 	{%temp, %r207}, %fd264;
	}
	{
	.reg .b32 %temp; 
	mov.b64 	{%r208, %temp}, %fd264;
	}
	setp.gt.s32 	%p17, %r207, 1048575;
	mov.b32 	%r209, -1023;
	@%p17 bra 	$L__BB18_36;
	mul.f64 	%fd264, %fd264, 0d4350000000000000;
	{
	.reg .b32 %temp; 
	mov.b64 	{%temp, %r207}, %fd264;
	}
	{
	.reg .b32 %temp; 
	mov.b64 	{%r208, %temp}, %fd264;
	}
	mov.b32 	%r209, -1077;
$L__BB18_36:
	add.s32 	%r124, %r207, -1;
	setp.lt.u32 	%p18, %r124, 2146435071;
	@%p18 bra 	$L__BB18_61;
	fma.rn.f64 	%fd121, %fd264, 0d7FF0000000000000, 0d7FF0000000000000;
	{
	.reg .b32 %temp; 
	mov.b64 	{%temp, %r125}, %fd264;
	}
	and.b32  	%r126, %r125, 2147483647;
	setp.eq.s32 	%p19, %r126, 0;
	selp.f64 	%fd266, 0dFFF0000000000000, %fd121, %p19;
	bra.uni 	$L__BB18_64;
$L__BB18_38:
	fma.rn.f64 	%fd153, %fd255, 0d7FF0000000000000, 0d7FF0000000000000;
	{
	.reg .b32 %temp; 
	mov.b64 	{%temp, %r142}, %fd255;
	}
	and.b32  	%r143, %r142, 2147483647;
	setp.eq.s32 	%p26, %r143, 0;
	selp.f64 	%fd257, 0dFFF0000000000000, %fd153, %p26;
$L__BB18_39:
	add.s64 	%rd26, %rd7, %rd23;
	st.global.f64 	[%rd26], %fd257;
$L__BB18_40:
	setp.ge.s32 	%p28, %r38, %r4;
	@%p28 bra 	$L__BB18_49;
	mul.wide.s32 	%rd27, %r38, 8;
	add.s64 	%rd28, %rd6, %rd27;
	ld.global.f64 	%fd258, [%rd28];
	{
	.reg .b32 %temp; 
	mov.b64 	{%temp, %r197}, %fd258;
	}
	{
	.reg .b32 %temp; 
	mov.b64 	{%r198, %temp}, %fd258;
	}
	setp.gt.s32 	%p29, %r197, 1048575;
	mov.b32 	%r199, -1023;
	@%p29 bra 	$L__BB18_43;
	mul.f64 	%fd258, %fd258, 0d4350000000000000;
	{
	.reg .b32 %temp; 
	mov.b64 	{%temp, %r197}, %fd258;
	}
	{
	.reg .b32 %temp; 
	mov.b64 	{%r198, %temp}, %fd258;
	}
	mov.b32 	%r199, -1077;
$L__BB18_43:
	add.s32 	%r154, %r197, -1;
	setp.lt.u32 	%p30, %r154, 2146435071;
	@%p30 bra 	$L__BB18_45;
	fma.rn.f64 	%fd185, %fd258, 0d7FF0000000000000, 0d7FF0000000000000;
	{
	.reg .b32 %temp; 
	mov.b64 	{%temp, %r155}, %fd258;
	}
	and.b32  	%r156, %r155, 2147483647;
	setp.eq.s32 	%p31, %r156, 0;
	selp.f64 	%fd260, 0dFFF0000000000000, %fd185, %p31;
	bra.uni 	$L__BB18_48;
$L__BB18_45:
	shr.u32 	%r157, %r197, 20;
	add.s32 	%r200, %r199, %r157;
	and.b32  	%r158, %r197, 1048575;
	or.b32  	%r159, %r158, 1072693248;
	mov.b64 	%fd259, {%r198, %r159};
	setp.lt.u32 	%p32, %r159, 1073127583;
	@%p32 bra 	$L__BB18_47;
	{
	.reg .b32 %temp; 
	mov.b64 	{%r160, %temp}, %fd259;
	}
	{
	.reg .b32 %temp; 
	mov.b64 	{%temp, %r161}, %fd259;
	}
	add.s32 	%r162, %r161, -1048576;
	mov.b64 	%fd259, {%r160, %r162};
	add.s32 	%r200, %r200, 1;
$L__BB18_47:
	add.f64 	%fd186, %fd259, 0dBFF0000000000000;
	add.f64 	%fd187, %fd259, 0d3FF0000000000000;
	rcp.approx.ftz.f64 	%fd188, %fd187;
	neg.f64 	%fd189, %fd187;
	fma.rn.f64 	%fd190, %fd189, %fd188, 0d3FF0000000000000;
	fma.rn.f64 	%fd191, %fd190, %fd190, %fd190;
	fma.rn.f64 	%fd192, %fd191, %fd188, %fd188;
	mul.f64 	%fd193, %fd186, %fd192;
	fma.rn.f64 	%fd194, %fd186, %fd192, %fd193;
	mul.f64 	%fd195, %fd194, %fd194;
	fma.rn.f64 	%fd196, %fd195, 0d3EB1380B3AE80F1E, 0d3ED0EE258B7A8B04;
	fma.rn.f64 	%fd197, %fd196, %fd195, 0d3EF3B2669F02676F;
	fma.rn.f64 	%fd198, %fd197, %fd195, 0d3F1745CBA9AB0956;
	fma.rn.f64 	%fd199, %fd198, %fd195, 0d3F3C71C72D1B5154;
	fma.rn.f64 	%fd200, %fd199, %fd195, 0d3F624924923BE72D;
	fma.rn.f64 	%fd201, %fd200, %fd195, 0d3F8999999999A3C4;
	fma.rn.f64 	%fd202, %fd201, %fd195, 0d3FB5555555555554;
	sub.f64 	%fd203, %fd186, %fd194;
	add.f64 	%fd204, %fd203, %fd203;
	neg.f64 	%fd205, %fd194;
	fma.rn.f64 	%fd206, %fd205, %fd186, %fd204;
	mul.f64 	%fd207, %fd192, %fd206;
	mul.f64 	%fd208, %fd195, %fd202;
	fma.rn.f64 	%fd209, %fd208, %fd194, %fd207;
	xor.b32  	%r163, %r200, -2147483648;
	mov.b32 	%r164, 1127219200;
	mov.b64 	%fd210, {%r163, %r164};
	sub.f64 	%fd211, %fd210, %fd2;
	fma.rn.f64 	%fd212, %fd211, 0d3FE62E42FEFA39EF, %fd194;
	fma.rn.f64 	%fd213, %fd211, 0dBFE62E42FEFA39EF, %fd212;
	sub.f64 	%fd214, %fd213, %fd194;
	sub.f64 	%fd215, %fd209, %fd214;
	fma.rn.f64 	%fd216, %fd211, 0d3C7ABC9E3B39803F, %fd215;
	add.f64 	%fd260, %fd212, %fd216;
$L__BB18_48:
	add.s64 	%rd30, %rd7, %rd27;
	st.global.f64 	[%rd30], %fd260;
$L__BB18_49:
	add.s32 	%r192, %r192, 2;
	add.s32 	%r191, %r191, 256;
	setp.ne.s32 	%p33, %r192, 0;
	@%p33 bra 	$L__BB18_16;
	and.b32  	%r201, %r1, -256;
$L__BB18_51:
	and.b32  	%r166, %r87, 1;
	setp.eq.b32 	%p34, %r166, 1;
	not.pred 	%p35, %p34;
	@%p35 bra 	$L__BB18_65;
	add.s32 	%r63, %r201, %r6;
	setp.ge.s32 	%p36, %r63, %r4;
	@%p36 bra 	$L__BB18_65;
	mul.wide.s32 	%rd31, %r63, 8;
	add.s64 	%rd32, %rd6, %rd31;
	ld.global.f64 	%fd261, [%rd32];
	{
	.reg .b32 %temp; 
	mov.b64 	{%temp, %r202}, %fd261;
	}
	{
	.reg .b32 %temp; 
	mov.b64 	{%r203, %temp}, %fd261;
	}
	setp.gt.s32 	%p37, %r202, 1048575;
	mov.b32 	%r204, -1023;
	@%p37 bra 	$L__BB18_55;
	mul.f64 	%fd261, %fd261, 0d4350000000000000;
	{
	.reg .b32 %temp; 
	mov.b64 	{%temp, %r202}, %fd261;
	}
	{
	.reg .b32 %temp; 
	mov.b64 	{%r203, %temp}, %fd261;
	}
	mov.b32 	%r204, -1077;
$L__BB18_55:
	add.s32 	%r169, %r202, -1;
	setp.lt.u32 	%p38, %r169, 2146435071;
	@%p38 bra 	$L__BB18_57;
	fma.rn.f64 	%fd217, %fd261, 0d7FF0000000000000, 0d7FF0000000000000;
	{
	.reg .b32 %temp; 
	mov.b64 	{%temp, %r170}, %fd261;
	}
	and.b32  	%r171, %r170, 2147483647;
	setp.eq.s32 	%p39, %r171, 0;
	selp.f64 	%fd263, 0dFFF0000000000000, %fd217, %p39;
	bra.uni 	$L__BB18_60;
$L__BB18_57:
	shr.u32 	%r172, %r202, 20;
	add.s32 	%r205, %r204, %r172;
	and.b32  	%r173, %r202, 1048575;
	or.b32  	%r174, %r173, 1072693248;
	mov.b64 	%fd262, {%r203, %r174};
	setp.lt.u32 	%p40, %r174, 1073127583;
	@%p40 bra 	$L__BB18_59;
	{
	.reg .b32 %temp; 
	mov.b64 	{%r175, %temp}, %fd262;
	}
	{
	.reg .b32 %temp; 
	mov.b64 	{%temp, %r176}, %fd262;
	}
	add.s32 	%r177, %r176, -1048576;
	mov.b64 	%fd262, {%r175, %r177};
	add.s32 	%r205, %r205, 1;
$L__BB18_59:
	add.f64 	%fd218, %fd262, 0dBFF0000000000000;
	add.f64 	%fd219, %fd262, 0d3FF0000000000000;
	rcp.approx.ftz.f64 	%fd220, %fd219;
	neg.f64 	%fd221, %fd219;
	fma.rn.f64 	%fd222, %fd221, %fd220, 0d3FF0000000000000;
	fma.rn.f64 	%fd223, %fd222, %fd222, %fd222;
	fma.rn.f64 	%fd224, %fd223, %fd220, %fd220;
	mul.f64 	%fd225, %fd218, %fd224;
	fma.rn.f64 	%fd226, %fd218, %fd224, %fd225;
	mul.f64 	%fd227, %fd226, %fd226;
	fma.rn.f64 	%fd228, %fd227, 0d3EB1380B3AE80F1E, 0d3ED0EE258B7A8B04;
	fma.rn.f64 	%fd229, %fd228, %fd227, 0d3EF3B2669F02676F;
	fma.rn.f64 	%fd230, %fd229, %fd227, 0d3F1745CBA9AB0956;
	fma.rn.f64 	%fd231, %fd230, %fd227, 0d3F3C71C72D1B5154;
	fma.rn.f64 	%fd232, %fd231, %fd227, 0d3F624924923BE72D;
	fma.rn.f64 	%fd233, %fd232, %fd227, 0d3F8999999999A3C4;
	fma.rn.f64 	%fd234, %fd233, %fd227, 0d3FB5555555555554;
	sub.f64 	%fd235, %fd218, %fd226;
	add.f64 	%fd236, %fd235, %fd235;
	neg.f64 	%fd237, %fd226;
	fma.rn.f64 	%fd238, %fd237, %fd218, %fd236;
	mul.f64 	%fd239, %fd224, %fd238;
	mul.f64 	%fd240, %fd227, %fd234;
	fma.rn.f64 	%fd241, %fd240, %fd226, %fd239;
	xor.b32  	%r178, %r205, -2147483648;
	mov.b32 	%r179, 1127219200;
	mov.b64 	%fd242, {%r178, %r179};
	sub.f64 	%fd243, %fd242, %fd2;
	fma.rn.f64 	%fd244, %fd243, 0d3FE62E42FEFA39EF, %fd226;
	fma.rn.f64 	%fd245, %fd243, 0dBFE62E42FEFA39EF, %fd244;
	sub.f64 	%fd246, %fd245, %fd226;
	sub.f64 	%fd247, %fd241, %fd246;
	fma.rn.f64 	%fd248, %fd243, 0d3C7ABC9E3B39803F, %fd247;
	add.f64 	%fd263, %fd244, %fd248;
$L__BB18_60:
	add.s64 	%rd34, %rd7, %rd31;
	st.global.f64 	[%rd34], %fd263;
	bra.uni 	$L__BB18_65;
$L__BB18_61:
	shr.u32 	%r127, %r207, 20;
	add.s32 	%r210, %r209, %r127;
	and.b32  	%r128, %r207, 1048575;
	or.b32  	%r129, %r128, 1072693248;
	mov.b64 	%fd265, {%r208, %r129};
	setp.lt.u32 	%p20, %r129, 1073127583;
	@%p20 bra 	$L__BB18_63;
	{
	.reg .b32 %temp; 
	mov.b64 	{%r130, %temp}, %fd265;
	}
	{
	.reg .b32 %temp; 
	mov.b64 	{%temp, %r131}, %fd265;
	}
	add.s32 	%r132, %r131, -1048576;
	mov.b64 	%fd265, {%r130, %r132};
	add.s32 	%r210, %r210, 1;
$L__BB18_63:
	add.f64 	%fd122, %fd265, 0dBFF0000000000000;
	add.f64 	%fd123, %fd265, 0d3FF0000000000000;
	rcp.approx.ftz.f64 	%fd124, %fd123;
	neg.f64 	%fd125, %fd123;
	fma.rn.f64 	%fd126, %fd125, %fd124, 0d3FF0000000000000;
	fma.rn.f64 	%fd127, %fd126, %fd126, %fd126;
	fma.rn.f64 	%fd128, %fd127, %fd124, %fd124;
	mul.f64 	%fd129, %fd122, %fd128;
	fma.rn.f64 	%fd130, %fd122, %fd128, %fd129;
	mul.f64 	%fd131, %fd130, %fd130;
	fma.rn.f64 	%fd132, %fd131, 0d3EB1380B3AE80F1E, 0d3ED0EE258B7A8B04;
	fma.rn.f64 	%fd133, %fd132, %fd131, 0d3EF3B2669F02676F;
	fma.rn.f64 	%fd134, %fd133, %fd131, 0d3F1745CBA9AB0956;
	fma.rn.f64 	%fd135, %fd134, %fd131, 0d3F3C71C72D1B5154;
	fma.rn.f64 	%fd136, %fd135, %fd131, 0d3F624924923BE72D;
	fma.rn.f64 	%fd137, %fd136, %fd131, 0d3F8999999999A3C4;
	fma.rn.f64 	%fd138, %fd137, %fd131, 0d3FB5555555555554;
	sub.f64 	%fd139, %fd122, %fd130;
	add.f64 	%fd140, %fd139, %fd139;
	neg.f64 	%fd141, %fd130;
	fma.rn.f64 	%fd142, %fd141, %fd122, %fd140;
	mul.f64 	%fd143, %fd128, %fd142;
	mul.f64 	%fd144, %fd131, %fd138;
	fma.rn.f64 	%fd145, %fd144, %fd130, %fd143;
	xor.b32  	%r133, %r210, -2147483648;
	mov.b32 	%r134, 1127219200;
	mov.b64 	%fd146, {%r133, %r134};
	sub.f64 	%fd147, %fd146, %fd1;
	fma.rn.f64 	%fd148, %fd147, 0d3FE62E42FEFA39EF, %fd130;
	fma.rn.f64 	%fd149, %fd147, 0dBFE62E42FEFA39EF, %fd148;
	sub.f64 	%fd150, %fd149, %fd130;
	sub.f64 	%fd151, %fd145, %fd150;
	fma.rn.f64 	%fd152, %fd147, 0d3C7ABC9E3B39803F, %fd151;
	add.f64 	%fd266, %fd148, %fd152;
$L__BB18_64:
	add.s64 	%rd22, %rd7, %rd19;
	st.global.f64 	[%rd22], %fd266;
$L__BB18_65:
	ret;

}
	// .globl	_ZN3cub18CUB_300001_SM_10006detail9transform16transform_kernelINS2_10policy_hubILb1EN4cuda3std3__45tupleIJN6thrust24THRUST_300001_SM_1000_NS10device_ptrIdEEEEEE10policy1000El16thrust_function3SC_JPdEEEvT0_iT1_T2_DpNS2_10kernel_argIT3_EE
.visible .entry _ZN3cub18CUB_300001_SM_10006detail9transform16transform_kernelINS2_10policy_hubILb1EN4cuda3std3__45tupleIJN6thrust24THRUST_300001_SM_1000_NS10device_ptrIdEEEEEE10policy1000El16thrust_function3SC_JPdEEEvT0_iT1_T2_DpNS2_10kernel_argIT3_EE(
	.param .u64 _ZN3cub18CUB_300001_SM_10006detail9transform16transform_kernelINS2_10policy_hubILb1EN4cuda3std3__45tupleIJN6thrust24THRUST_300001_SM_1000_NS10device_ptrIdEEEEEE10policy1000El16thrust_function3SC_JPdEEEvT0_iT1_T2_DpNS2_10kernel_argIT3_EE_param_0,
	.param .u32 _ZN3cub18CUB_300001_SM_10006detail9transform16transform_kernelINS2_10policy_hubILb1EN4cuda3std3__45tupleIJN6thrust24THRUST_300001_SM_1000_NS10device_ptrIdEEEEEE10policy1000El16thrust_function3SC_JPdEEEvT0_iT1_T2_DpNS2_10kernel_argIT3_EE_param_1,
	.param .align 1 .b8 _ZN3cub18CUB_300001_SM_10006detail9transform16transform_kernelINS2_10policy_hubILb1EN4cuda3std3__45tupleIJN6thrust24THRUST_300001_SM_1000_NS10device_ptrIdEEEEEE10policy1000El16thrust_function3SC_JPdEEEvT0_iT1_T2_DpNS2_10kernel_argIT3_EE_param_2[1],
	.param .align 8 .b8 _ZN3cub18CUB_300001_SM_10006detail9transform16transform_kernelINS2_10policy_hubILb1EN4cuda3std3__45tupleIJN6thrust24THRUST_300001_SM_1000_NS10device_ptrIdEEEEEE10policy1000El16thrust_function3SC_JPdEEEvT0_iT1_T2_DpNS2_10kernel_argIT3_EE_param_3[8],
	.param .align 8 .b8 _ZN3cub18CUB_300001_SM_10006detail9transform16transform_kernelINS2_10policy_hubILb1EN4cuda3std3__45tupleIJN6thrust24THRUST_300001_SM_1000_NS10device_ptrIdEEEEEE10policy1000El16thrust_function3SC_JPdEEEvT0_iT1_T2_DpNS2_10kernel_argIT3_EE_param_4[16]
)
.maxntid 128
{
	.reg .pred 	%p<41>;
	.reg .b32 	%r<208>;
	.reg .b64 	%rd<42>;
	.reg .b64 	%fd<267>;

	ld.param.u64 	%rd11, [_ZN3cub18CUB_300001_SM_10006detail9transform16transform_kernelINS2_10policy_hubILb1EN4cuda3std3__45tupleIJN6thrust24THRUST_300001_SM_1000_NS10device_ptrIdEEEEEE10policy1000El16thrust_function3SC_JPdEEEvT0_iT1_T2_DpNS2_10kernel_argIT3_EE_param_0];
	ld.param.u64 	%rd12, [_ZN3cub18CUB_300001_SM_10006detail9transform16transform_kernelINS2_10policy_hubILb1EN4cuda3std3__45tupleIJN6thrust24THRUST_300001_SM_1000_NS10device_ptrIdEEEEEE10policy1000El16thrust_function3SC_JPdEEEvT0_iT1_T2_DpNS2_10kernel_argIT3_EE_param_4];
	ld.param.u64 	%rd13, [_ZN3cub18CUB_300001_SM_10006detail9transform16transform_kernelINS2_10policy_hubILb1EN4cuda3std3__45tupleIJN6thrust24THRUST_300001_SM_1000_NS10device_ptrIdEEEEEE10policy1000El16thrust_function3SC_JPdEEEvT0_iT1_T2_DpNS2_10kernel_argIT3_EE_param_3];
	ld.param.u32 	%r85, [_ZN3cub18CUB_300001_SM_10006detail9transform16transform_kernelINS2_10policy_hubILb1EN4cuda3std3__45tupleIJN6thrust24THRUST_300001_SM_1000_NS10device_ptrIdEEEEEE10policy1000El16thrust_function3SC_JPdEEEvT0_iT1_T2_DpNS2_10kernel_argIT3_EE_param_1];
	cvta.to.global.u64 	%rd1, %rd13;
	cvta.to.global.u64 	%rd2, %rd12;
	shl.b32 	%r1, %r85, 7;
	mov.u32 	%r86, %ctaid.x;
	cvt.u64.u32 	%rd14, %r86;
	cvt.s64.s32 	%rd15, %r1;
	mul.lo.s64 	%rd3, %rd15, %rd14;
	sub.s64 	%rd16, %rd11, %rd3;
	min.s64 	%rd17, %rd16, %rd15;
	cvt.u32.u64 	%r2, %rd17;
	shl.b32 	%r3, %r2, 3;
	mov.u32 	%r4, %tid.x;
	shl.b32 	%r177, %r4, 7;
	setp.ge.s32 	%p1, %r177, %r3;
	@%p1 bra 	$L__BB19_3;
	shl.b64 	%rd18, %rd3, 3;
	add.s64 	%rd19, %rd2, %rd18;
	mul.wide.u32 	%rd20, %r4, 128;
	add.s64 	%rd41, %rd19, %rd20;
$L__BB19_2:
	.pragma "nounroll";
	// begin inline asm
	prefetch.global.L2 [%rd41];
	// end inline asm
	add.s32 	%r177, %r177, 16384;
	add.s64 	%rd41, %rd41, 16384;
	setp.lt.s32 	%p2, %r177, %r3;
	@%p2 bra 	$L__BB19_2;
$L__BB19_3:
	shl.b64 	%rd22, %rd3, 3;
	add.s64 	%rd7, %rd2, %rd22;
	add.s64 	%rd8, %rd1, %rd22;
	setp.eq.s32 	%p3, %r1, %r2;
	@%p3 bra 	$L__BB19_14;
	setp.lt.s32 	%p4, %r85, 1;
	@%p4 bra 	$L__BB19_65;
	mov.b32 	%r88, 1127219200;
	mov.b32 	%r89, -2147483648;
	mov.b64 	%fd1, {%r89, %r88};
	setp.eq.s32 	%p5, %r85, 1;
	mov.b32 	%r203, 0;
	@%p5 bra 	$L__BB19_51;
	and.b32  	%r90, %r85, 2147483646;
	neg.s32 	%r189, %r90;
	mov.u32 	%r188, %r4;
$L__BB19_7:
	add.s32 	%r36, %r188, 128;
	setp.ge.s32 	%p6, %r188, %r2;
	@%p6 bra 	$L__BB19_40;
	mul.wide.s32 	%rd23, %r188, 8;
	add.s64 	%rd24, %rd7, %rd23;
	ld.global.f64 	%fd255, [%rd24];
	{
	.reg .b32 %temp; 
	mov.b64 	{%temp, %r190}, %fd255;
	}
	{
	.reg .b32 %temp; 
	mov.b64 	{%r191, %temp}, %fd255;
	}
	setp.gt.s32 	%p7, %r190, 1048575;
	mov.b32 	%r192, -1023;
	@%p7 bra 	$L__BB19_10;
	mul.f64 	%fd255, %fd255, 0d4350000000000000;
	{
	.reg .b32 %temp; 
	mov.b64 	{%temp, %r190}, %fd255;
	}
	{
	.reg .b32 %temp; 
	mov.b64 	{%r191, %temp}, %fd255;
	}
	mov.b32 	%r192, -1077;
$L__BB19_10:
	add.s32 	%r93, %r190, -1;
	setp.gt.u32 	%p8, %r93, 2146435070;
	@%p8 bra 	$L__BB19_38;
	shr.u32 	%r96, %r190, 20;
	add.s32 	%r193, %r192, %r96;
	and.b32  	%r97, %r190, 1048575;
	or.b32  	%r98, %r97, 1072693248;
	mov.b64 	%fd256, {%r191, %r98};
	setp.lt.u32 	%p10, %r98, 1073127583;
	@%p10 bra 	$L__BB19_13;
	{
	.reg .b32 %temp; 
	mov.b64 	{%r99, %temp}, %fd256;
	}
	{
	.reg .b32 %temp; 
	mov.b64 	{%temp, %r100}, %fd256;
	}
	add.s32 	%r101, %r100, -1048576;
	mov.b64 	%fd256, {%r99, %r101};
	add.s32 	%r193, %r193, 1;
$L__BB19_13:
	add.f64 	%fd58, %fd256, 0dBFF0000000000000;
	add.f64 	%fd59, %fd256, 0d3FF0000000000000;
	rcp.approx.ftz.f64 	%fd60, %fd59;
	neg.f64 	%fd61, %fd59;
	fma.rn.f64 	%fd62, %fd61, %fd60, 0d3FF0000000000000;
	fma.rn.f64 	%fd63, %fd62, %fd62, %fd62;
	fma.rn.f64 	%fd64, %fd63, %fd60, %fd60;
	mul.f64 	%fd65, %fd58, %fd64;
	fma.rn.f64 	%fd66, %fd58, %fd64, %fd65;
	mul.f64 	%fd67, %fd66, %fd66;
	fma.rn.f64 	%fd68, %fd67, 0d3EB1380B3AE80F1E, 0d3ED0EE258B7A8B04;
	fma.rn.f64 	%fd69, %fd68, %fd67, 0d3EF3B2669F02676F;
	fma.rn.f64 	%fd70, %fd69, %fd67, 0d3F1745CBA9AB0956;
	fma.rn.f64 	%fd71, %fd70, %fd67, 0d3F3C71C72D1B5154;
	fma.rn.f64 	%fd72, %fd71, %fd67, 0d3F624924923BE72D;
	fma.rn.f64 	%fd73, %fd72, %fd67, 0d3F8999999999A3C4;
	fma.rn.f64 	%fd74, %fd73, %fd67, 0d3FB5555555555554;
	sub.f64 	%fd75, %fd58, %fd66;
	add.f64 	%fd76, %fd75, %fd75;
	neg.f64 	%fd77, %fd66;
	fma.rn.f64 	%fd78, %fd77, %fd58, %fd76;
	mul.f64 	%fd79, %fd64, %fd78;
	mul.f64 	%fd80, %fd67, %fd74;
	fma.rn.f64 	%fd81, %fd80, %fd66, %fd79;
	xor.b32  	%r102, %r193, -2147483648;
	mov.b32 	%r103, 1127219200;
	mov.b64 	%fd82, {%r102, %r103};
	sub.f64 	%fd83, %fd82, %fd1;
	fma.rn.f64 	%fd84, %fd83, 0d3FE62E42FEFA39EF, %fd66;
	fma.rn.f64 	%fd85, %fd83, 0dBFE62E42FEFA39EF, %fd84;
	sub.f64 	%fd86, %fd85, %fd66;
	sub.f64 	%fd87, %fd81, %fd86;
	fma.rn.f64 	%fd88, %fd83, 0d3C7ABC9E3B39803F, %fd87;
	add.f64 	%fd257, %fd84, %fd88;
	bra.uni 	$L__BB19_39;
$L__BB19_14:
	setp.lt.s32 	%p24, %r85, 1;
	@%p24 bra 	$L__BB19_65;
	mov.b32 	%r133, 1127219200;
	mov.b32 	%r134, -2147483648;
	mov.b64 	%fd2, {%r134, %r133};
	setp.eq.s32 	%p25, %r85, 1;
	mov.b32 	%r198, 0;
	@%p25 bra 	$L__BB19_33;
	and.b32  	%r135, %r85, 2147483646;
	neg.s32 	%r179, %r135;
	mov.u32 	%r178, %r4;
$L__BB19_17:
	mul.wide.s32 	%rd35, %r178, 8;
	add.s64 	%rd9, %rd7, %rd35;
	ld.global.f64 	%fd249, [%rd9];
	{
	.reg .b32 %temp; 
	mov.b64 	{%temp, %r180}, %fd249;
	}
	{
	.reg .b32 %temp; 
	mov.b64 	{%r181, %temp}, %fd249;
	}
	setp.gt.s32 	%p26, %r180, 1048575;
	mov.b32 	%r182, -1023;
	@%p26 bra 	$L__BB19_19;
	mul.f64 	%fd249, %fd249, 0d4350000000000000;
	{
	.reg .b32 %temp; 
	mov.b64 	{%temp, %r180}, %fd249;
	}
	{
	.reg .b32 %temp; 
	mov.b64 	{%r181, %temp}, %fd249;
	}
	mov.b32 	%r182, -1077;
$L__BB19_19:
	add.s32 	%r138, %r180, -1;
	setp.gt.u32 	%p27, %r138, 2146435070;
	@%p27 bra 	$L__BB19_23;
	shr.u32 	%r141, %r180, 20;
	add.s32 	%r183, %r182, %r141;
	and.b32  	%r142, %r180, 1048575;
	or.b32  	%r143, %r142, 1072693248;
	mov.b64 	%fd250, {%r181, %r143};
	setp.lt.u32 	%p29, %r143, 1073127583;
	@%p29 bra 	$L__BB19_22;
	{
	.reg .b32 %temp; 
	mov.b64 	{%r144, %temp}, %fd250;
	}
	{
	.reg .b32 %temp; 
	mov.b64 	{%temp, %r145}, %fd250;
	}
	add.s32 	%r146, %r145, -1048576;
	mov.b64 	%fd250, {%r144, %r146};
	add.s32 	%r183, %r183, 1;
$L__BB19_22:
	add.f64 	%fd154, %fd250, 0dBFF0000000000000;
	add.f64 	%fd155, %fd250, 0d3FF0000000000000;
	rcp.approx.ftz.f64 	%fd156, %fd155;
	neg.f64 	%fd157, %fd155;
	fma.rn.f64 	%fd158, %fd157, %fd156, 0d3FF0000000000000;
	fma.rn.f64 	%fd159, %fd158, %fd158, %fd158;
	fma.rn.f64 	%fd160, %fd159, %fd156, %fd156;
	mul.f64 	%fd161, %fd154, %fd160;
	fma.rn.f64 	%fd162, %fd154, %fd160, %fd161;
	mul.f64 	%fd163, %fd162, %fd162;
	fma.rn.f64 	%fd164, %fd163, 0d3EB1380B3AE80F1E, 0d3ED0EE258B7A8B04;
	fma.rn.f64 	%fd165, %fd164, %fd163, 0d3EF3B2669F02676F;
	fma.rn.f64 	%fd166, %fd165, %fd163, 0d3F1745CBA9AB0956;
	fma.rn.f64 	%fd167, %fd166, %fd163, 0d3F3C71C72D1B5154;
	fma.rn.f64 	%fd168, %fd167, %fd163, 0d3F624924923BE72D;
	fma.rn.f64 	%fd169, %fd168, %fd163, 0d3F8999999999A3C4;
	fma.rn.f64 	%fd170, %fd169, %fd163, 0d3FB5555555555554;
	sub.f64 	%fd171, %fd154, %fd162;
	add.f64 	%fd172, %fd171, %fd171;
	neg.f64 	%fd173, %fd162;
	fma.rn.f64 	%fd174, %fd173, %fd154, %fd172;
	mul.f64 	%fd175, %fd160, %fd174;
	mul.f64 	%fd176, %fd163, %fd170;
	fma.rn.f64 	%fd177, %fd176, %fd162, %fd175;
	xor.b32  	%r147, %r183, -2147483648;
	mov.b32 	%r148, 1127219200;
	mov.b64 	%fd178, {%r147, %r148};
	sub.f64 	%fd179, %fd178, %fd2;
	fma.rn.f64 	%fd180, %fd179, 0d3FE62E42FEFA39EF, %fd162;
	fma.rn.f64 	%fd181, %fd179, 0dBFE62E42FEFA39EF, %fd180;
	sub.f64 	%fd182, %fd181, %fd162;
	sub.f64 	%fd183, %fd177, %fd182;
	fma.rn.f64 	%fd184, %fd179, 0d3C7ABC9E3B39803F, %fd183;
	add.f64 	%fd251, %fd180, %fd184;
	bra.uni 	$L__BB19_24;
$L__BB19_23:
	fma.rn.f64 	%fd153, %fd249, 0d7FF0000000000000, 0d7FF0000000000000;
	{
	.reg .b32 %temp; 
	mov.b64 	{%temp, %r139}, %fd249;
	}
	and.b32  	%r140, %r139, 2147483647;
	setp.eq.s32 	%p28, %r140, 0;
	selp.f64 	%fd251, 0dFFF0000000000000, %fd153, %p28;
$L__BB19_24:
	add.s64 	%rd10, %rd8, %rd35;
	st.global.f64 	[%rd10], %fd251;
	ld.global.f64 	%fd252, [%rd9+1024];
	{
	.reg .b32 %temp; 
	mov.b64 	{%temp, %r184}, %fd252;
	}
	{
	.reg .b32 %temp; 
	mov.b64 	{%r185, %temp}, %fd252;
	}
	setp.gt.s32 	%p30, %r184, 1048575;
	mov.b32 	%r186, -1023;
	@%p30 bra 	$L__BB19_26;
	mul.f64 	%fd252, %fd252, 0d4350000000000000;
	{
	.reg .b32 %temp; 
	mov.b64 	{%temp, %r184}, %fd252;
	}
	{
	.reg .b32 %temp; 
	mov.b64 	{%r185, %temp}, %fd252;
	}
	mov.b32 	%r186, -1077;
$L__BB19_26:
	add.s32 	%r151, %r184, -1;
	setp.lt.u32 	%p31, %r151, 2146435071;
	@%p31 bra 	$L__BB19_28;
	fma.rn.f64 	%fd185, %fd252, 0d7FF0000000000000, 0d7FF0000000000000;
	{
	.reg .b32 %temp; 
	mov.b64 	{%temp, %r152}, %fd252;
	}
	and.b32  	%r153, %r152, 2147483647;
	setp.eq.s32 	%p32, %r153, 0;
	selp.f64 	%fd254, 0dFFF0000000000000, %fd185, %p32;
	bra.uni 	$L__BB19_31;
$L__BB19_28:
	shr.u32 	%r154, %r184, 20;
	add.s32 	%r187, %r186, %r154;
	and.b32  	%r155, %r184, 1048575;
	or.b32  	%r156, %r155, 1072693248;
	mov.b64 	%fd253, {%r185, %r156};
	setp.lt.u32 	%p33, %r156, 1073127583;
	@%p33 bra 	$L__BB19_30;
	{
	.reg .b32 %temp; 
	mov.b64 	{%r157, %temp}, %fd253;
	}
	{
	.reg .b32 %temp; 
	mov.b64 	{%temp, %r158}, %fd253;
	}
	add.s32 	%r159, %r158, -1048576;
	mov.b64 	%fd253, {%r157, %r159};
	add.s32 	%r187, %r187, 1;
$L__BB19_30:
	add.f64 	%fd186, %fd253, 0dBFF0000000000000;
	add.f64 	%fd187, %fd253, 0d3FF0000000000000;
	rcp.approx.ftz.f64 	%fd188, %fd187;
	neg.f64 	%fd189, %fd187;
	fma.rn.f64 	%fd190, %fd189, %fd188, 0d3FF0000000000000;
	fma.rn.f64 	%fd191, %fd190, %fd190, %fd190;
	fma.rn.f64 	%fd192, %fd191, %fd188, %fd188;
	mul.f64 	%fd193, %fd186, %fd192;
	fma.rn.f64 	%fd194, %fd186, %fd192, %fd193;
	mul.f64 	%fd195, %fd194, %fd194;
	fma.rn.f64 	%fd196, %fd195, 0d3EB1380B3AE80F1E, 0d3ED0EE258B7A8B04;
	fma.rn.f64 	%fd197, %fd196, %fd195, 0d3EF3B2669F02676F;
	fma.rn.f64 	%fd198, %fd197, %fd195, 0d3F1745CBA9AB0956;
	fma.rn.f64 	%fd199, %fd198, %fd195, 0d3F3C71C72D1B5154;
	fma.rn.f64 	%fd200, %fd199, %fd195, 0d3F624924923BE72D;
	fma.rn.f64 	%fd201, %fd200, %fd195, 0d3F8999999999A3C4;
	fma.rn.f64 	%fd202, %fd201, %fd195, 0d3FB5555555555554;
	sub.f64 	%fd203, %fd186, %fd194;
	add.f64 	%fd204, %fd203, %fd203;
	neg.f64 	%fd205, %fd194;
	fma.rn.f64 	%fd206, %fd205, %fd186, %fd204;
	mul.f64 	%fd207, %fd192, %fd206;
	mul.f64 	%fd208, %fd195, %fd202;
	fma.rn.f64 	%fd209, %fd208, %fd194, %fd207;
	xor.b32  	%r160, %r187, -2147483648;
	mov.b32 	%r161, 1127219200;
	mov.b64 	%fd210, {%r160, %r161};
	sub.f64 	%fd211, %fd210, %fd2;
	fma.rn.f64 	%fd212, %fd211, 0d3FE62E42FEFA39EF, %fd194;
	fma.rn.f64 	%fd213, %fd211, 0dBFE62E42FEFA39EF, %fd212;
	sub.f64 	%fd214, %fd213, %fd194;
	sub.f64 	%fd215, %fd209, %fd214;
	fma.rn.f64 	%fd216, %fd211, 0d3C7ABC9E3B39803F, %fd215;
	add.f64 	%fd254, %fd212, %fd216;
$L__BB19_31:
	st.global.f64 	[%rd10+1024], %fd254;
	add.s32 	%r179, %r179, 2;
	add.s32 	%r178, %r178, 256;
	setp.eq.s32 	%p34, %r179, 0;
	@%p34 bra 	$L__BB19_32;
	bra.uni 	$L__BB19_17;
$L__BB19_32:
	and.b32  	%r198, %r1, -256;
$L__BB19_33:
	and.b32  	%r163, %r85, 1;
	setp.eq.b32 	%p35, %r163, 1;
	not.pred 	%p36, %p35;
	@%p36 bra 	$L__BB19_65;
	add.s32 	%r61, %r198, %r4;
	mul.wide.s32 	%rd37, %r61, 8;
	add.s64 	%rd38, %rd7, %rd37;
	ld.global.f64 	%fd261, [%rd38];
	{
	.reg .b32 %temp; 
	mov.b64 	{%temp, %r199}, %fd261;
	}
	{
	.reg .b32 %temp; 
	mov.b64 	{%r200, %temp}, %fd261;
	}
	setp.gt.s32 	%p37, %r199, 1048575;
	mov.b32 	%r201, -1023;
	@%p37 bra 	$L__BB19_36;
	mul.f64 	%fd261, %fd261, 0d4350000000000000;
	{
	.reg .b32 %temp; 
	mov.b64 	{%temp, %r199}, %fd261;
	}
	{
	.reg .b32 %temp; 
	mov.b64 	{%r200, %temp}, %fd261;
	}
	mov.b32 	%r201, -1077;
$L__BB19_36:
	add.s32 	%r166, %r199, -1;
	setp.lt.u32 	%p38, %r166, 2146435071;
	@%p38 bra 	$L__BB19_57;
	fma.rn.f64 	%fd217, %fd261, 0d7FF0000000000000, 0d7FF0000000000000;
	{
	.reg .b32 %temp; 
	mov.b64 	{%temp, %r167}, %fd261;
	}
	and.b32  	%r168, %r167, 2147483647;
	setp.eq.s32 	%p39, %r168, 0;
	selp.f64 	%fd263, 0dFFF0000000000000, %fd217, %p39;
	bra.uni 	$L__BB19_60;
$L__BB19_38:
	fma.rn.f64 	%fd57, %fd255, 0d7FF0000000000000, 0d7FF0000000000000;
	{
	.reg .b32 %temp; 
	mov.b64 	{%temp, %r94}, %fd255;
	}
	and.b32  	%r95, %r94, 2147483647;
	setp.eq.s32 	%p9, %r95, 0;
	selp.f64 	%fd257, 0dFFF0000000000000, %fd57, %p9;
$L__BB19_39:
	add.s64 	%rd26, %rd8, %rd23;
	st.global.f64 	[%rd26], %fd257;
$L__BB19_40:
	setp.ge.s32 	%p11, %r36, %r2;
	@%p11 bra 	$L__BB19_49;
	mul.wide.s32 	%rd27, %r36, 8;
	add.s64 	%rd28, %rd7, %rd27;
	ld.global.f64 	%fd258, [%rd28];
	{
	.reg .b32 %temp; 
	mov.b64 	{%temp, %r194}, %fd258;
	}
	{
	.reg .b32 %temp; 
	mov.b64 	{%r195, %temp}, %fd258;
	}
	setp.gt.s32 	%p12, %r194, 1048575;
	mov.b32 	%r196, -1023;
	@%p12 bra 	$L__BB19_43;
	mul.f64 	%fd258, %fd258, 0d4350000000000000;
	{
	.reg .b32 %temp; 
	mov.b64 	{%temp, %r194}, %fd258;
	}
	{
	.reg .b32 %temp; 
	mov.b64 	{%r195, %temp}, %fd258;
	}
	mov.b32 	%r196, -1077;
$L__BB19_43:
	add.s32 	%r106, %r194, -1;
	setp.lt.u32 	%p13, %r106, 2146435071;
	@%p13 bra 	$L__BB19_45;
	fma.rn.f64 	%fd89, %fd258, 0d7FF0000000000000, 0d7FF0000000000000;
	{
	.reg .b32 %temp; 
	mov.b64 	{%temp, %r107}, %fd258;
	}
	and.b32  	%r108, %r107, 2147483647;
	setp.eq.s32 	%p14, %r108, 0;
	selp.f64 	%fd260, 0dFFF0000000000000, %fd89, %p14;
	bra.uni 	$L__BB19_48;
$L__BB19_45:
	shr.u32 	%r109, %r194, 20;
	add.s32 	%r197, %r196, %r109;
	and.b32  	%r110, %r194, 1048575;
	or.b32  	%r111, %r110, 1072693248;
	mov.b64 	%fd259, {%r195, %r111};
	setp.lt.u32 	%p15, %r111, 1073127583;
	@%p15 bra 	$L__BB19_47;
	{
	.reg .b32 %temp; 
	mov.b64 	{%r112, %temp}, %fd259;
	}
	{
	.reg .b32 %temp; 
	mov.b64 	{%temp, %r113}, %fd259;
	}
	add.s32 	%r114, %r113, -1048576;
	mov.b64 	%fd259, {%r112, %r114};
	add.s32 	%r197, %r197, 1;
$L__BB19_47:
	add.f64 	%fd90, %fd259, 0dBFF0000000000000;
	add.f64 	%fd91, %fd259, 0d3FF0000000000000;
	rcp.approx.ftz.f64 	%fd92, %fd91;
	neg.f64 	%fd93, %fd91;
	fma.rn.f64 	%fd94, %fd93, %fd92, 0d3FF0000000000000;
	fma.rn.f64 	%fd95, %fd94, %fd94, %fd94;
	fma.rn.f64 	%fd96, %fd95, %fd92, %fd92;
	mul.f64 	%fd97, %fd90, %fd96;
	fma.rn.f64 	%fd98, %fd90, %fd96, %fd97;
	mul.f64 	%fd99, %fd98, %fd98;
	fma.rn.f64 	%fd100, %fd99, 0d3EB1380B3AE80F1E, 0d3ED0EE258B7A8B04;
	fma.rn.f64 	%fd101, %fd100, %fd99, 0d3EF3B2669F02676F;
	fma.rn.f64 	%fd102, %fd101, %fd99, 0d3F1745CBA9AB0956;
	fma.rn.f64 	%fd103, %fd102, %fd99, 0d3F3C71C72D1B5154;
	fma.rn.f64 	%fd104, %fd103, %fd99, 0d3F624924923BE72D;
	fma.rn.f64 	%fd105, %fd104, %fd99, 0d3F8999999999A3C4;
	fma.rn.f64 	%fd106, %fd105, %fd99, 0d3FB5555555555554;
	sub.f64 	%fd107, %fd90, %fd98;
	add.f64 	%fd108, %fd107, %fd107;
	neg.f64 	%fd109, %fd98;
	fma.rn.f64 	%fd110, %fd109, %fd90, %fd108;
	mul.f64 	%fd111, %fd96, %fd110;
	mul.f64 	%fd112, %fd99, %fd106;
	fma.rn.f64 	%fd113, %fd112, %fd98, %fd111;
	xor.b32  	%r115, %r197, -2147483648;
	mov.b32 	%r116, 1127219200;
	mov.b64 	%fd114, {%r115, %r116};
	sub.f64 	%fd115, %fd114, %fd1;
	fma.rn.f64 	%fd116, %fd115, 0d3FE62E42FEFA39EF, %fd98;
	fma.rn.f64 	%fd117, %fd115, 0dBFE62E42FEFA39EF, %fd116;
	sub.f64 	%fd118, %fd117, %fd98;
	sub.f64 	%fd119, %fd113, %fd118;
	fma.rn.f64 	%fd120, %fd115, 0d3C7ABC9E3B39803F, %fd119;
	add.f64 	%fd260, %fd116, %fd120;
$L__BB19_48:
	add.s64 	%rd30, %rd8, %rd27;
	st.global.f64 	[%rd30], %fd260;
$L__BB19_49:
	add.s32 	%r189, %r189, 2;
	add.s32 	%r188, %r188, 256;
	setp.eq.s32 	%p16, %r189, 0;
	@%p16 bra 	$L__BB19_50;
	bra.uni 	$L__BB19_7;
$L__BB19_50:
	and.b32  	%r203, %r1, -256;
$L__BB19_51:
	and.b32  	%r118, %r85, 1;
	setp.eq.b32 	%p17, %r118, 1;
	not.pred 	%p18, %p17;
	@%p18 bra 	$L__BB19_65;
	add.s32 	%r74, %r203, %r4;
	setp.ge.s32 	%p19, %r74, %r2;
	@%p19 bra 	$L__BB19_65;
	mul.wide.s32 	%rd31, %r74, 8;
	add.s64 	%rd32, %rd7, %rd31;
	ld.global.f64 	%fd264, [%rd32];
	{
	.reg .b32 %temp; 
	mov.b64 	{%temp, %r204}, %fd264;
	}
	{
	.reg .b32 %temp; 
	mov.b64 	{%r205, %temp}, %fd264;
	}
	setp.gt.s32 	%p20, %r204, 1048575;
	mov.b32 	%r206, -1023;
	@%p20 bra 	$L__BB19_55;
	mul.f64 	%fd264, %fd264, 0d4350000000000000;
	{
	.reg .b32 %temp; 
	mov.b64 	{%temp, %r204}, %fd264;
	}
	{
	.reg .b32 %temp; 
	mov.b64 	{%r205, %temp}, %fd264;
	}
	mov.b32 	%r206, -1077;
$L__BB19_55:
	add.s32 	%r121, %r204, -1;
	setp.lt.u32 	%p21, %r121, 2146435071;
	@%p21 bra 	$L__BB19_61;
	fma.rn.f64 	%fd121, %fd264, 0d7FF0000000000000, 0d7FF0000000000000;
	{
	.reg .b32 %temp; 
	mov.b64 	{%temp, %r122}, %fd264;
	}
	and.b32  	%r123, %r122, 2147483647;
	setp.eq.s32 	%p22, %r123, 0;
	selp.f64 	%fd266, 0dFFF0000000000000, %fd121, %p22;
	bra.uni 	$L__BB19_64;
$L__BB19_57:
	shr.u32 	%r169, %r199, 20;
	add.s32 	%r202, %r201, %r169;
	and.b32  	%r170, %r199, 1048575;
	or.b32  	%r171, %r170, 1072693248;
	mov.b64 	%fd262, {%r200, %r171};
	setp.lt.u32 	%p40, %r171, 1073127583;
	@%p40 bra 	$L__BB19_59;
	{
	.reg .b32 %temp; 
	mov.b64 	{%r172, %temp}, %fd262;
	}
	{
	.reg .b32 %temp; 
	mov.b64 	{%temp, %r173}, %fd262;
	}
	add.s32 	%r174, %r173, -1048576;
	mov.b64 	%fd262, {%r172, %r174};
	add.s32 	%r202, %r202, 1;
$L__BB19_59:
	add.f64 	%fd218, %fd262, 0dBFF0000000000000;
	add.f64 	%fd219, %fd262, 0d3FF0000000000000;
	rcp.approx.ftz.f64 	%fd220, %fd219;
	neg.f64 	%fd221, %fd219;
	fma.rn.f64 	%fd222, %fd221, %fd220, 0d3FF0000000000000;
	fma.rn.f64 	%fd223, %fd222, %fd222, %fd222;
	fma.rn.f64 	%fd224, %fd223, %fd220, %fd220;
	mul.f64 	%fd225, %fd218, %fd224;
	fma.rn.f64 	%fd226, %fd218, %fd224, %fd225;
	mul.f64 	%fd227, %fd226, %fd226;
	fma.rn.f64 	%fd228, %fd227, 0d3EB1380B3AE80F1E, 0d3ED0EE258B7A8B04;
	fma.rn.f64 	%fd229, %fd228, %fd227, 0d3EF3B2669F02676F;
	fma.rn.f64 	%fd230, %fd229, %fd227, 0d3F1745CBA9AB0956;
	fma.rn.f64 	%fd231, %fd230, %fd227, 0d3F3C71C72D1B5154;
	fma.rn.f64 	%fd232, %fd231, %fd227, 0d3F624924923BE72D;
	fma.rn.f64 	%fd233, %fd232, %fd227, 0d3F8999999999A3C4;
	fma.rn.f64 	%fd234, %fd233, %fd227, 0d3FB5555555555554;
	sub.f64 	%fd235, %fd218, %fd226;
	add.f64 	%fd236, %fd235, %fd235;
	neg.f64 	%fd237, %fd226;
	fma.rn.f64 	%fd238, %fd237, %fd218, %fd236;
	mul.f64 	%fd239, %fd224, %fd238;
	mul.f64 	%fd240, %fd227, %fd234;
	fma.rn.f64 	%fd241, %fd240, %fd226, %fd239;
	xor.b32  	%r175, %r202, -2147483648;
	mov.b32 	%r176, 1127219200;
	mov.b64 	%fd242, {%r175, %r176};
	sub.f64 	%fd243, %fd242, %fd2;
	fma.rn.f64 	%fd244, %fd243, 0d3FE62E42FEFA39EF, %fd226;
	fma.rn.f64 	%fd245, %fd243, 0dBFE62E42FEFA39EF, %fd244;
	sub.f64 	%fd246, %fd245, %fd226;
	sub.f64 	%fd247, %fd241, %fd246;
	fma.rn.f64 	%fd248, %fd243, 0d3C7ABC9E3B39803F, %fd247;
	add.f64 	%fd263, %fd244, %fd248;
$L__BB19_60:
	add.s64 	%rd40, %rd8, %rd37;
	st.global.f64 	[%rd40], %fd263;
	bra.uni 	$L__BB19_65;
$L__BB19_61:
	shr.u32 	%r124, %r204, 20;
	add.s32 	%r207, %r206, %r124;
	and.b32  	%r125, %r204, 1048575;
	or.b32  	%r126, %r125, 1072693248;
	mov.b64 	%fd265, {%r205, %r126};
	setp.lt.u32 	%p23, %r126, 1073127583;
	@%p23 bra 	$L__BB19_63;
	{
	.reg .b32 %temp; 
	mov.b64 	{%r127, %temp}, %fd265;
	}
	{
	.reg .b32 %temp; 
	mov.b64 	{%temp, %r128}, %fd265;
	}
	add.s32 	%r129, %r128, -1048576;
	mov.b64 	%fd265, {%r127, %r129};
	add.s32 	%r207, %r207, 1;
$L__BB19_63:
	add.f64 	%fd122, %fd265, 0dBFF0000000000000;
	add.f64 	%fd123, %fd265, 0d3FF0000000000000;
	rcp.approx.ftz.f64 	%fd124, %fd123;
	neg.f64 	%fd125, %fd123;
	fma.rn.f64 	%fd126, %fd125, %fd124, 0d3FF0000000000000;
	fma.rn.f64 	%fd127, %fd126, %fd126, %fd126;
	fma.rn.f64 	%fd128, %fd127, %fd124, %fd124;
	mul.f64 	%fd129, %fd122, %fd128;
	fma.rn.f64 	%fd130, %fd122, %fd128, %fd129;
	mul.f64 	%fd131, %fd130, %fd130;
	fma.rn.f64 	%fd132, %fd131, 0d3EB1380B3AE80F1E, 0d3ED0EE258B7A8B04;
	fma.rn.f64 	%fd133, %fd132, %fd131, 0d3EF3B2669F02676F;
	fma.rn.f64 	%fd134, %fd133, %fd131, 0d3F1745CBA9AB0956;
	fma.rn.f64 	%fd135, %fd134, %fd131, 0d3F3C71C72D1B5154;
	fma.rn.f64 	%fd136, %fd135, %fd131, 0d3F624924923BE72D;
	fma.rn.f64 	%fd137, %fd136, %fd131, 0d3F8999999999A3C4;
	fma.rn.f64 	%fd138, %fd137, %fd131, 0d3FB5555555555554;
	sub.f64 	%fd139, %fd122, %fd130;
	add.f64 	%fd140, %fd139, %fd139;
	neg.f64 	%fd141, %fd130;
	fma.rn.f64 	%fd142, %fd141, %fd122, %fd140;
	mul.f64 	%fd143, %fd128, %fd142;
	mul.f64 	%fd144, %fd131, %fd138;
	fma.rn.f64 	%fd145, %fd144, %fd130, %fd143;
	xor.b32  	%r130, %r207, -2147483648;
	mov.b32 	%r131, 1127219200;
	mov.b64 	%fd146, {%r130, %r131};
	sub.f64 	%fd147, %fd146, %fd1;
	fma.rn.f64 	%fd148, %fd147, 0d3FE62E42FEFA39EF, %fd130;
	fma.rn.f64 	%fd149, %fd147, 0dBFE62E42FEFA39EF, %fd148;
	sub.f64 	%fd150, %fd149, %fd130;
	sub.f64 	%fd151, %fd145, %fd150;
	fma.rn.f64 	%fd152, %fd147, 0d3C7ABC9E3B39803F, %fd151;
	add.f64 	%fd266, %fd148, %fd152;
$L__BB19_64:
	add.s64 	%rd34, %rd8, %rd31;
	st.global.f64 	[%rd34], %fd266;
$L__BB19_65:
	ret;

}
	// .globl	_ZN3cub18CUB_300001_SM_10006detail9transform16transform_kernelINS2_10policy_hubILb1EN4cuda3std3__45tupleIJN6thrust24THRUST_300001_SM_1000_NS10device_ptrIdEEEEEE10policy1000Ei16thrust_function4SC_JPdEEEvT0_iT1_T2_DpNS2_10kernel_argIT3_EE
.visible .entry _ZN3cub18CUB_300001_SM_10006detail9transform16transform_kernelINS2_10policy_hubILb1EN4cuda3std3__45tupleIJN6thrust24THRUST_300001_SM_1000_NS10device_ptrIdEEEEEE10policy1000Ei16thrust_function4SC_JPdEEEvT0_iT1_T2_DpNS2_10kernel_argIT3_EE(
	.param .u32 _ZN3cub18CUB_300001_SM_10006detail9transform16transform_kernelINS2_10policy_hubILb1EN4cuda3std3__45tupleIJN6thrust24THRUST_300001_SM_1000_NS10device_ptrIdEEEEEE10policy1000Ei16thrust_function4SC_JPdEEEvT0_iT1_T2_DpNS2_10kernel_argIT3_EE_param_0,
	.param .u32 _ZN3cub18CUB_300001_SM_10006detail9transform16transform_kernelINS2_10policy_hubILb1EN4cuda3std3__45tupleIJN6thrust24THRUST_300001_SM_1000_NS10device_ptrIdEEEEEE10policy1000Ei16thrust_function4SC_JPdEEEvT0_iT1_T2_DpNS2_10kernel_argIT3_EE_param_1,
	.param .align 1 .b8 _ZN3cub18CUB_300001_SM_10006detail9transform16transform_kernelINS2_10policy_hubILb1EN4cuda3std3__45tupleIJN6thrust24THRUST_300001_SM_1000_NS10device_ptrIdEEEEEE10policy1000Ei16thrust_function4SC_JPdEEEvT0_iT1_T2_DpNS2_10kernel_argIT3_EE_param_2[1],
	.param .align 8 .b8 _ZN3cub18CUB_300001_SM_10006detail9transform16transform_kernelINS2_10policy_hubILb1EN4cuda3std3__45tupleIJN6thrust24THRUST_300001_SM_1000_NS10device_ptrIdEEEEEE10policy1000Ei16thrust_function4SC_JPdEEEvT0_iT1_T2_DpNS2_10kernel_argIT3_EE_param_3[8],
	.param .align 8 .b8 _ZN3cub18CUB_300001_SM_10006detail9transform16transform_kernelINS2_10policy_hubILb1EN4cuda3std3__45tupleIJN6thrust24THRUST_300001_SM_1000_NS10device_ptrIdEEEEEE10policy1000Ei16thrust_function4SC_JPdEEEvT0_iT1_T2_DpNS2_10kernel_argIT3_EE_param_4[16]
)
.maxntid 128
{
	.reg .pred 	%p<35>;
	.reg .b32 	%r<135>;
	.reg .b32 	%f<13>;
	.reg .b64 	%rd<36>;
	.reg .b64 	%fd<151>;

	ld.param.u32 	%r46, [_ZN3cub18CUB_300001_SM_10006detail9transform16transform_kernelINS2_10policy_hubILb1EN4cuda3std3__45tupleIJN6thrust24THRUST_300001_SM_1000_NS10device_ptrIdEEEEEE10policy1000Ei16thrust_function4SC_JPdEEEvT0_iT1_T2_DpNS2_10kernel_argIT3_EE_param_0];
	ld.param.u64 	%rd10, [_ZN3cub18CUB_300001_SM_10006detail9transform16transform_kernelINS2_10policy_hubILb1EN4cuda3std3__45tupleIJN6thrust24THRUST_300001_SM_1000_NS10device_ptrIdEEEEEE10policy1000Ei16thrust_function4SC_JPdEEEvT0_iT1_T2_DpNS2_10kernel_argIT3_EE_param_4];
	ld.param.u64 	%rd11, [_ZN3cub18CUB_300001_SM_10006detail9transform16transform_kernelINS2_10policy_hubILb1EN4cuda3std3__45tupleIJN6thrust24THRUST_300001_SM_1000_NS10device_ptrIdEEEEEE10policy1000Ei16thrust_function4SC_JPdEEEvT0_iT1_T2_DpNS2_10kernel_argIT3_EE_param_3];
	ld.param.u32 	%r45, [_ZN3cub18CUB_300001_SM_10006detail9transform16transform_kernelINS2_10policy_hubILb1EN4cuda3std3__45tupleIJN6thrust24THRUST_300001_SM_1000_NS10device_ptrIdEEEEEE10policy1000Ei16thrust_function4SC_JPdEEEvT0_iT1_T2_DpNS2_10kernel_argIT3_EE_param_1];
	cvta.to.global.u64 	%rd1, %rd11;
	cvta.to.global.u64 	%rd2, %rd10;
	shl.b32 	%r1, %r45, 7;
	mov.u32 	%r47, %ctaid.x;
	mul.lo.s32 	%r2, %r1, %r47;
	sub.s32 	%r3, %r46, %r2;
	min.s32 	%r4, %r1, %r3;
	shl.b32 	%r5, %r4, 3;
	mov.u32 	%r6, %tid.x;
	shl.b32 	%r128, %r6, 7;
	setp.ge.s32 	%p1, %r128, %r5;
	@%p1 bra 	$L__BB20_3;
	mul.wide.u32 	%rd12, %r6, 128;
	add.s64 	%rd13, %rd2, %rd12;
	mul.wide.s32 	%rd14, %r2, 8;
	add.s64 	%rd35, %rd13, %rd14;
$L__BB20_2:
	.pragma "nounroll";
	// begin inline asm
	prefetch.global.L2 [%rd35];
	// end inline asm
	add.s32 	%r128, %r128, 16384;
	add.s64 	%rd35, %rd35, 16384;
	setp.lt.s32 	%p2, %r128, %r5;
	@%p2 bra 	$L__BB20_2;
$L__BB20_3:
	mul.wide.s32 	%rd16, %r2, 8;
	add.s64 	%rd6, %rd2, %rd16;
	add.s64 	%rd7, %rd1, %rd16;
	setp.gt.s32 	%p3, %r1, %r3;
	@%p3 bra 	$L__BB20_13;
	setp.lt.s32 	%p4, %r45, 1;
	@%p4 bra 	$L__BB20_41;
	setp.eq.s32 	%p5, %r45, 1;
	mov.b32 	%r134, 0;
	@%p5 bra 	$L__BB20_36;
	and.b32  	%r49, %r45, 2147483646;
	neg.s32 	%r130, %r49;
	mov.u32 	%r129, %r6;
$L__BB20_7:
	mul.wide.s32 	%rd17, %r129, 8;
	add.s64 	%rd8, %rd6, %rd17;
	ld.global.f64 	%fd1, [%rd8];
	fma.rn.f64 	%fd31, %fd1, 0d3FF71547652B82FE, 0d4338000000000000;
	{
	.reg .b32 %temp; 
	mov.b64 	{%r14, %temp}, %fd31;
	}
	mov.f64 	%fd32, 0dC338000000000000;
	add.rn.f64 	%fd33, %fd31, %fd32;
	fma.rn.f64 	%fd34, %fd33, 0dBFE62E42FEFA39EF, %fd1;
	fma.rn.f64 	%fd35, %fd33, 0dBC7ABC9E3B39803F, %fd34;
	fma.rn.f64 	%fd36, %fd35, 0d3E5ADE1569CE2BDF, 0d3E928AF3FCA213EA;
	fma.rn.f64 	%fd37, %fd36, %fd35, 0d3EC71DEE62401315;
	fma.rn.f64 	%fd38, %fd37, %fd35, 0d3EFA01997C89EB71;
	fma.rn.f64 	%fd39, %fd38, %fd35, 0d3F2A01A014761F65;
	fma.rn.f64 	%fd40, %fd39, %fd35, 0d3F56C16C1852B7AF;
	fma.rn.f64 	%fd41, %fd40, %fd35, 0d3F81111111122322;
	fma.rn.f64 	%fd42, %fd41, %fd35, 0d3FA55555555502A1;
	fma.rn.f64 	%fd43, %fd42, %fd35, 0d3FC5555555555511;
	fma.rn.f64 	%fd44, %fd43, %fd35, 0d3FE000000000000B;
	fma.rn.f64 	%fd45, %fd44, %fd35, 0d3FF0000000000000;
	fma.rn.f64 	%fd46, %fd45, %fd35, 0d3FF0000000000000;
	{
	.reg .b32 %temp; 
	mov.b64 	{%r15, %temp}, %fd46;
	}
	{
	.reg .b32 %temp; 
	mov.b64 	{%temp, %r16}, %fd46;
	}
	shl.b32 	%r50, %r14, 20;
	add.s32 	%r51, %r50, %r16;
	mov.b64 	%fd145, {%r15, %r51};
	{
	.reg .b32 %temp; 
	mov.b64 	{%temp, %r52}, %fd1;
	}
	mov.b32 	%f7, %r52;
	abs.f32 	%f1, %f7;
	setp.lt.f32 	%p6, %f1, 0f4086232B;
	@%p6 bra 	$L__BB20_10;
	setp.lt.f64 	%p7, %fd1, 0d0000000000000000;
	add.f64 	%fd47, %fd1, 0d7FF0000000000000;
	selp.f64 	%fd145, 0d0000000000000000, %fd47, %p7;
	setp.geu.f32 	%p8, %f1, 0f40874800;
	@%p8 bra 	$L__BB20_10;
	shr.u32 	%r53, %r14, 31;
	add.s32 	%r54, %r14, %r53;
	shr.s32 	%r55, %r54, 1;
	shl.b32 	%r56, %r55, 20;
	add.s32 	%r57, %r16, %r56;
	mov.b64 	%fd48, {%r15, %r57};
	sub.s32 	%r58, %r14, %r55;
	shl.b32 	%r59, %r58, 20;
	add.s32 	%r60, %r59, 1072693248;
	mov.b32 	%r61, 0;
	mov.b64 	%fd49, {%r61, %r60};
	mul.f64 	%fd145, %fd49, %fd48;
$L__BB20_10:
	add.s64 	%rd9, %rd7, %rd17;
	st.global.f64 	[%rd9], %fd145;
	ld.global.f64 	%fd6, [%rd8+1024];
	fma.rn.f64 	%fd50, %fd6, 0d3FF71547652B82FE, 0d4338000000000000;
	{
	.reg .b32 %temp; 
	mov.b64 	{%r17, %temp}, %fd50;
	}
	mov.f64 	%fd51, 0dC338000000000000;
	add.rn.f64 	%fd52, %fd50, %fd51;
	fma.rn.f64 	%fd53, %fd52, 0dBFE62E42FEFA39EF, %fd6;
	fma.rn.f64 	%fd54, %fd52, 0dBC7ABC9E3B39803F, %fd53;
	fma.rn.f64 	%fd55, %fd54, 0d3E5ADE1569CE2BDF, 0d3E928AF3FCA213EA;
	fma.rn.f64 	%fd56, %fd55, %fd54, 0d3EC71DEE62401315;
	fma.rn.f64 	%fd57, %fd56, %fd54, 0d3EFA01997C89EB71;
	fma.rn.f64 	%fd58, %fd57, %fd54, 0d3F2A01A014761F65;
	fma.rn.f64 	%fd59, %fd58, %fd54, 0d3F56C16C1852B7AF;
	fma.rn.f64 	%fd60, %fd59, %fd54, 0d3F81111111122322;
	fma.rn.f64 	%fd61, %fd60, %fd54, 0d3FA55555555502A1;
	fma.rn.f64 	%fd62, %fd61, %fd54, 0d3FC5555555555511;
	fma.rn.f64 	%fd63, %fd62, %fd54, 0d3FE000000000000B;
	fma.rn.f64 	%fd64, %fd63, %fd54, 0d3FF0000000000000;
	fma.rn.f64 	%fd65, %fd64, %fd54, 0d3FF0000000000000;
	{
	.reg .b32 %temp; 
	mov.b64 	{%r18, %temp}, %fd65;
	}
	{
	.reg .b32 %temp; 
	mov.b64 	{%temp, %r19}, %fd65;
	}
	shl.b32 	%r62, %r17, 20;
	add.s32 	%r63, %r62, %r19;
	mov.b64 	%fd146, {%r18, %r63};
	{
	.reg .b32 %temp; 
	mov.b64 	{%temp, %r64}, %fd6;
	}
	mov.b32 	%f8, %r64;
	abs.f32 	%f2, %f8;
	setp.lt.f32 	%p9, %f2, 0f4086232B;
	@%p9 bra 	$L__BB20_34;
	setp.lt.f64 	%p10, %fd6, 0d0000000000000000;
	add.f64 	%fd66, %fd6, 0d7FF0000000000000;
	selp.f64 	%fd146, 0d0000000000000000, %fd66, %p10;
	setp.geu.f32 	%p11, %f2, 0f40874800;
	@%p11 bra 	$L__BB20_34;
	shr.u32 	%r65, %r17, 31;
	add.s32 	%r66, %r17, %r65;
	shr.s32 	%r67, %r66, 1;
	shl.b32 	%r68, %r67, 20;
	add.s32 	%r69, %r19, %r68;
	mov.b64 	%fd67, {%r18, %r69};
	sub.s32 	%r70, %r17, %r67;
	shl.b32 	%r71, %r70, 20;
	add.s32 	%r72, %r71, 1072693248;
	mov.b32 	%r73, 0;
	mov.b64 	%fd68, {%r73, %r72};
	mul.f64 	%fd146, %fd68, %fd67;
	bra.uni 	$L__BB20_34;
$L__BB20_13:
	setp.lt.s32 	%p18, %r45, 1;
	@%p18 bra 	$L__BB20_41;
	setp.eq.s32 	%p19, %r45, 1;
	mov.b32 	%r133, 0;
	@%p19 bra 	$L__BB20_28;
	and.b32  	%r89, %r45, 2147483646;
	neg.s32 	%r132, %r89;
	mov.u32 	%r131, %r6;
$L__BB20_16:
	add.s32 	%r24, %r131, 128;
	setp.ge.s32 	%p20, %r131, %r4;
	@%p20 bra 	$L__BB20_21;
	mul.wide.s32 	%rd23, %r131, 8;
	add.s64 	%rd24, %rd6, %rd23;
	ld.global.f64 	%fd11, [%rd24];
	fma.rn.f64 	%fd88, %fd11, 0d3FF71547652B82FE, 0d4338000000000000;
	{
	.reg .b32 %temp; 
	mov.b64 	{%r25, %temp}, %fd88;
	}
	mov.f64 	%fd89, 0dC338000000000000;
	add.rn.f64 	%fd90, %fd88, %fd89;
	fma.rn.f64 	%fd91, %fd90, 0dBFE62E42FEFA39EF, %fd11;
	fma.rn.f64 	%fd92, %fd90, 0dBC7ABC9E3B39803F, %fd91;
	fma.rn.f64 	%fd93, %fd92, 0d3E5ADE1569CE2BDF, 0d3E928AF3FCA213EA;
	fma.rn.f64 	%fd94, %fd93, %fd92, 0d3EC71DEE62401315;
	fma.rn.f64 	%fd95, %fd94, %fd92, 0d3EFA01997C89EB71;
	fma.rn.f64 	%fd96, %fd95, %fd92, 0d3F2A01A014761F65;
	fma.rn.f64 	%fd97, %fd96, %fd92, 0d3F56C16C1852B7AF;
	fma.rn.f64 	%fd98, %fd97, %fd92, 0d3F81111111122322;
	fma.rn.f64 	%fd99, %fd98, %fd92, 0d3FA55555555502A1;
	fma.rn.f64 	%fd100, %fd99, %fd92, 0d3FC5555555555511;
	fma.rn.f64 	%fd101, %fd100, %fd92, 0d3FE000000000000B;
	fma.rn.f64 	%fd102, %fd101, %fd92, 0d3FF0000000000000;
	fma.rn.f64 	%fd103, %fd102, %fd92, 0d3FF0000000000000;
	{
	.reg .b32 %temp; 
	mov.b64 	{%r26, %temp}, %fd103;
	}
	{
	.reg .b32 %temp; 
	mov.b64 	{%temp, %r27}, %fd103;
	}
	shl.b32 	%r90, %r25, 20;
	add.s32 	%r91, %r90, %r27;
	mov.b64 	%fd147, {%r26, %r91};
	{
	.reg .b32 %temp; 
	mov.b64 	{%temp, %r92}, %fd11;
	}
	mov.b32 	%f10, %r92;
	abs.f32 	%f3, %f10;
	setp.lt.f32 	%p21, %f3, 0f4086232B;
	@%p21 bra 	$L__BB20_20;
	setp.lt.f64 	%p22, %fd11, 0d0000000000000000;
	add.f64 	%fd104, %fd11, 0d7FF0000000000000;
	selp.f64 	%fd147, 0d0000000000000000, %fd104, %p22;
	setp.geu.f32 	%p23, %f3, 0f40874800;
	@%p23 bra 	$L__BB20_20;
	shr.u32 	%r93, %r25, 31;
	add.s32 	%r94, %r25, %r93;
	shr.s32 	%r95, %r94, 1;
	shl.b32 	%r96, %r95, 20;
	add.s32 	%r97, %r27, %r96;
	mov.b64 	%fd105, {%r26, %r97};
	sub.s32 	%r98, %r25, %r95;
	shl.b32 	%r99, %r98, 20;
	add.s32 	%r100, %r99, 1072693248;
	mov.b32 	%r101, 0;
	mov.b64 	%fd106, {%r101, %r100};
	mul.f64 	%fd147, %fd106, %fd105;
$L__BB20_20:
	add.s64 	%rd26, %rd7, %rd23;
	st.global.f64 	[%rd26], %fd147;
$L__BB20_21:
	setp.ge.s32 	%p24, %r24, %r4;
	@%p24 bra 	$L__BB20_26;
	mul.wide.s32 	%rd27, %r24, 8;
	add.s64 	%rd28, %rd6, %rd27;
	ld.global.f64 	%fd16, [%rd28];
	fma.rn.f64 	%fd107, %fd16, 0d3FF71547652B82FE, 0d4338000000000000;
	{
	.reg .b32 %temp; 
	mov.b64 	{%r28, %temp}, %fd107;
	}
	mov.f64 	%fd108, 0dC338000000000000;
	add.rn.f64 	%fd109, %fd107, %fd108;
	fma.rn.f64 	%fd110, %fd109, 0dBFE62E42FEFA39EF, %fd16;
	fma.rn.f64 	%fd111, %fd109, 0dBC7ABC9E3B39803F, %fd110;
	fma.rn.f64 	%fd112, %fd111, 0d3E5ADE1569CE2BDF, 0d3E928AF3FCA213EA;
	fma.rn.f64 	%fd113, %fd112, %fd111, 0d3EC71DEE62401315;
	fma.rn.f64 	%fd114, %fd113, %fd111, 0d3EFA01997C89EB71;
	fma.rn.f64 	%fd115, %fd114, %fd111, 0d3F2A01A014761F65;
	fma.rn.f64 	%fd116, %fd115, %fd111, 0d3F56C16C1852B7AF;
	fma.rn.f64 	%fd117, %fd116, %fd111, 0d3F81111111122322;
	fma.rn.f64 	%fd118, %fd117, %fd111, 0d3FA55555555502A1;
	fma.rn.f64 	%fd119, %fd118, %fd111, 0d3FC5555555555511;
	fma.rn.f64 	%fd120, %fd119, %fd111, 0d3FE000000000000B;
	fma.rn.f64 	%fd121, %fd120, %fd111, 0d3FF0000000000000;
	fma.rn.f64 	%fd122, %fd121, %fd111, 0d3FF0000000000000;
	{
	.reg .b32 %temp; 
	mov.b64 	{%r29, %temp}, %fd122;
	}
	{
	.reg .b32 %temp; 
	mov.b64 	{%temp, %r30}, %fd122;
	}
	shl.b32 	%r102, %r28, 20;
	add.s32 	%r103, %r102, %r30;
	mov.b64 	%fd148, {%r29, %r103};
	{
	.reg .b32 %temp; 
	mov.b64 	{%temp, %r104}, %fd16;
	}
	mov.b32 	%f11, %r104;
	abs.f32 	%f4, %f11;
	setp.lt.f32 	%p25, %f4, 0f4086232B;
	@%p25 bra 	$L__BB20_25;
	setp.lt.f64 	%p26, %fd16, 0d0000000000000000;
	add.f64 	%fd123, %fd16, 0d7FF0000000000000;
	selp.f64 	%fd148, 0d0000000000000000, %fd123, %p26;
	setp.geu.f32 	%p27, %f4, 0f40874800;
	@%p27 bra 	$L__BB20_25;
	shr.u32 	%r105, %r28, 31;
	add.s32 	%r106, %r28, %r105;
	shr.s32 	%r107, %r106, 1;
	shl.b32 	%r108, %r107, 20;
	add.s32 	%r109, %r30, %r108;
	mov.b64 	%fd124, {%r29, %r109};
	sub.s32 	%r110, %r28, %r107;
	shl.b32 	%r111, %r110, 20;
	add.s32 	%r112, %r111, 1072693248;
	mov.b32 	%r113, 0;
	mov.b64 	%fd125, {%r113, %r112};
	mul.f64 	%fd148, %fd125, %fd124;
$L__BB20_25:
	add.s64 	%rd30, %rd7, %rd27;
	st.global.f64 	[%rd30], %fd148;
$L__BB20_26:
	add.s32 	%r132, %r132, 2;
	add.s32 	%r131, %r131, 256;
	setp.ne.s32 	%p28, %r132, 0;
	@%p28 bra 	$L__BB20_16;
	and.b32  	%r133, %r1, -256;
$L__BB20_28:
	and.b32  	%r115, %r45, 1;
	setp.eq.b32 	%p29, %r115, 1;
	not.pred 	%p30, %p29;
	@%p30 bra 	$L__BB20_41;
	add.s32 	%r35, %r133, %r6;
	setp.ge.s32 	%p31, %r35, %r4;
	@%p31 bra 	$L__BB20_41;
	mul.wide.s32 	%rd31, %r35, 8;
	add.s64 	%rd32, %rd6, %rd31;
	ld.global.f64 	%fd21, [%rd32];
	fma.rn.f64 	%fd126, %fd21, 0d3FF71547652B82FE, 0d4338000000000000;
	{
	.reg .b32 %temp; 
	mov.b64 	{%r36, %temp}, %fd126;
	}
	mov.f64 	%fd127, 0dC338000000000000;
	add.rn.f64 	%fd128, %fd126, %fd127;
	fma.rn.f64 	%fd129, %fd128, 0dBFE62E42FEFA39EF, %fd21;
	fma.rn.f64 	%fd130, %fd128, 0dBC7ABC9E3B39803F, %fd129;
	fma.rn.f64 	%fd131, %fd130, 0d3E5ADE1569CE2BDF, 0d3E928AF3FCA213EA;
	fma.rn.f64 	%fd132, %fd131, %fd130, 0d3EC71DEE62401315;
	fma.rn.f64 	%fd133, %fd132, %fd130, 0d3EFA01997C89EB71;
	fma.rn.f64 	%fd134, %fd133, %fd130, 0d3F2A01A014761F65;
	fma.rn.f64 	%fd135, %fd134, %fd130, 0d3F56C16C1852B7AF;
	fma.rn.f64 	%fd136, %fd135, %fd130, 0d3F81111111122322;
	fma.rn.f64 	%fd137, %fd136, %fd130, 0d3FA55555555502A1;
	fma.rn.f64 	%fd138, %fd137, %fd130, 0d3FC5555555555511;
	fma.rn.f64 	%fd139, %fd138, %fd130, 0d3FE000000000000B;
	fma.rn.f64 	%fd140, %fd139, %fd130, 0d3FF0000000000000;
	fma.rn.f64 	%fd141, %fd140, %fd130, 0d3FF0000000000000;
	{
	.reg .b32 %temp; 
	mov.b64 	{%r37, %temp}, %fd141;
	}
	{
	.reg .b32 %temp; 
	mov.b64 	{%temp, %r38}, %fd141;
	}
	shl.b32 	%r116, %r36, 20;
	add.s32 	%r117, %r116, %r38;
	mov.b64 	%fd149, {%r37, %r117};
	{
	.reg .b32 %temp; 
	mov.b64 	{%temp, %r118}, %fd21;
	}
	mov.b32 	%f12, %r118;
	abs.f32 	%f5, %f12;
	setp.lt.f32 	%p32, %f5, 0f4086232B;
	@%p32 bra 	$L__BB20_33;
	setp.lt.f64 	%p33, %fd21, 0d0000000000000000;
	add.f64 	%fd142, %fd21, 0d7FF0000000000000;
	selp.f64 	%fd149, 0d0000000000000000, %fd142, %p33;
	setp.geu.f32 	%p34, %f5, 0f40874800;
	@%p34 bra 	$L__BB20_33;
	shr.u32 	%r119, %r36, 31;
	add.s32 	%r120, %r36, %r119;
	shr.s32 	%r121, %r120, 1;
	shl.b32 	%r122, %r121, 20;
	add.s32 	%r123, %r38, %r122;
	mov.b64 	%fd143, {%r37, %r123};
	sub.s32 	%r124, %r36, %r121;
	shl.b32 	%r125, %r124, 20;
	add.s32 	%r126, %r125, 1072693248;
	mov.b32 	%r127, 0;
	mov.b64 	%fd144, {%r127, %r126};
	mul.f64 	%fd149, %fd144, %fd143;
$L__BB20_33:
	add.s64 	%rd34, %rd7, %rd31;
	st.global.f64 	[%rd34], %fd149;
	bra.uni 	$L__BB20_41;
$L__BB20_34:
	st.global.f64 	[%rd9+1024], %fd146;
	add.s32 	%r130, %r130, 2;
	add.s32 	%r129, %r129, 256;
	setp.eq.s32 	%p12, %r130, 0;
	@%p12 bra 	$L__BB20_35;
	bra.uni 	$L__BB20_7;
$L__BB20_35:
	and.b32  	%r134, %r1, -256;
$L__BB20_36:
	and.b32  	%r75, %r45, 1;
	setp.eq.b32 	%p13, %r75, 1;
	not.pred 	%p14, %p13;
	@%p14 bra 	$L__BB20_41;
	add.s32 	%r41, %r134, %r6;
	mul.wide.s32 	%rd19, %r41, 8;
	add.s64 	%rd20, %rd6, %rd19;
	ld.global.f64 	%fd26, [%rd20];
	fma.rn.f64 	%fd69, %fd26, 0d3FF71547652B82FE, 0d4338000000000000;
	{
	.reg .b32 %temp; 
	mov.b64 	{%r42, %temp}, %fd69;
	}
	mov.f64 	%fd70, 0dC338000000000000;
	add.rn.f64 	%fd71, %fd69, %fd70;
	fma.rn.f64 	%fd72, %fd71, 0dBFE62E42FEFA39EF, %fd26;
	fma.rn.f64 	%fd73, %fd71, 0dBC7ABC9E3B39803F, %fd72;
	fma.rn.f64 	%fd74, %fd73, 0d3E5ADE1569CE2BDF, 0d3E928AF3FCA213EA;
	fma.rn.f64 	%fd75, %fd74, %fd73, 0d3EC71DEE62401315;
	fma.rn.f64 	%fd76, %fd75, %fd73, 0d3EFA01997C89EB71;
	fma.rn.f64 	%fd77, %fd76, %fd73, 0d3F2A01A014761F65;
	fma.rn.f64 	%fd78, %fd77, %fd73, 0d3F56C16C1852B7AF;
	fma.rn.f64 	%fd79, %fd78, %fd73, 0d3F81111111122322;
	fma.rn.f64 	%fd80, %fd79, %fd73, 0d3FA55555555502A1;
	fma.rn.f64 	%fd81, %fd80, %fd73, 0d3FC5555555555511;
	fma.rn.f64 	%fd82, %fd81, %fd73, 0d3FE000000000000B;
	fma.rn.f64 	%fd83, %fd82, %fd73, 0d3FF0000000000000;
	fma.rn.f64 	%fd84, %fd83, %fd73, 0d3FF0000000000000;
	{
	.reg .b32 %temp; 
	mov.b64 	{%r43, %temp}, %fd84;
	}
	{
	.reg .b32 %temp; 
	mov.b64 	{%temp, %r44}, %fd84;
	}
	shl.b32 	%r76, %r42, 20;
	add.s32 	%r77, %r76, %r44;
	mov.b64 	%fd150, {%r43, %r77};
	{
	.reg .b32 %temp; 
	mov.b64 	{%temp, %r78}, %fd26;
	}
	mov.b32 	%f9, %r78;
	abs.f32 	%f6, %f9;
	setp.lt.f32 	%p15, %f6, 0f4086232B;
	@%p15 bra 	$L__BB20_40;
	setp.lt.f64 	%p16, %fd26, 0d0000000000000000;
	add.f64 	%fd85, %fd26, 0d7FF0000000000000;
	selp.f64 	%fd150, 0d0000000000000000, %fd85, %p16;
	setp.geu.f32 	%p17, %f6, 0f40874800;
	@%p17 bra 	$L__BB20_40;
	shr.u32 	%r79, %r42, 31;
	add.s32 	%r80, %r42, %r79;
	shr.s32 	%r81, %r80, 1;
	shl.b32 	%r82, %r81, 20;
	add.s32 	%r83, %r44, %r82;
	mov.b64 	%fd86, {%r43, %r83};
	sub.s32 	%r84, %r42, %r81;
	shl.b32 	%r85, %r84, 20;
	add.s32 	%r86, %r85, 1072693248;
	mov.b32 	%r87, 0;
	mov.b64 	%fd87, {%r87, %r86};
	mul.f64 	%fd150, %fd87, %fd86;
$L__BB20_40:
	add.s64 	%rd22, %rd7, %rd19;
	st.global.f64 	[%rd22], %fd150;
$L__BB20_41:
	ret;

}
	// .globl	_ZN3cub18CUB_300001_SM_10006detail9transform16transform_kernelINS2_10policy_hubILb1EN4cuda3std3__45tupleIJN6thrust24THRUST_300001_SM_1000_NS10device_ptrIdEEEEEE10policy1000El16thrust_function4SC_JPdEEEvT0_iT1_T2_DpNS2_10kernel_argIT3_EE
.visible .entry _ZN3cub18CUB_300001_SM_10006detail9transform16transform_kernelINS2_10policy_hubILb1EN4cuda3std3__45tupleIJN6thrust24THRUST_300001_SM_1000_NS10device_ptrIdEEEEEE10policy1000El16thrust_function4SC_JPdEEEvT0_iT1_T2_DpNS2_10kernel_argIT3_EE(
	.param .u64 _ZN3cub18CUB_300001_SM_10006detail9transform16transform_kernelINS2_10policy_hubILb1EN4cuda3std3__45tupleIJN6thrust24THRUST_300001_SM_1000_NS10device_ptrIdEEEEEE10policy1000El16thrust_function4SC_JPdEEEvT0_iT1_T2_DpNS2_10kernel_argIT3_EE_param_0,
	.param .u32 _ZN3cub18CUB_300001_SM_10006detail9transform16transform_kernelINS2_10policy_hubILb1EN4cuda3std3__45tupleIJN6thrust24THRUST_300001_SM_1000_NS10device_ptrIdEEEEEE10policy1000El16thrust_function4SC_JPdEEEvT0_iT1_T2_DpNS2_10kernel_argIT3_EE_param_1,
	.param .align 1 .b8 _ZN3cub18CUB_300001_SM_10006detail9transform16transform_kernelINS2_10policy_hubILb1EN4cuda3std3__45tupleIJN6thrust24THRUST_300001_SM_1000_NS10device_ptrIdEEEEEE10policy1000El16thrust_function4SC_JPdEEEvT0_iT1_T2_DpNS2_10kernel_argIT3_EE_param_2[1],
	.param .align 8 .b8 _ZN3cub18CUB_300001_SM_10006detail9transform16transform_kernelINS2_10policy_hubILb1EN4cuda3std3__45tupleIJN6thrust24THRUST_300001_SM_1000_NS10device_ptrIdEEEEEE10policy1000El16thrust_function4SC_JPdEEEvT0_iT1_T2_DpNS2_10kernel_argIT3_EE_param_3[8],
	.param .align 8 .b8 _ZN3cub18CUB_300001_SM_10006detail9transform16transform_kernelINS2_10policy_hubILb1EN4cuda3std3__45tupleIJN6thrust24THRUST_300001_SM_1000_NS10device_ptrIdEEEEEE10policy1000El16thrust_function4SC_JPdEEEvT0_iT1_T2_DpNS2_10kernel_argIT3_EE_param_4[16]
)
.maxntid 128
{
	.reg .pred 	%p<35>;
	.reg .b32 	%r<132>;
	.reg .b32 	%f<13>;
	.reg .b64 	%rd<42>;
	.reg .b64 	%fd<151>;

	ld.param.u64 	%rd11, [_ZN3cub18CUB_300001_SM_10006detail9transform16transform_kernelINS2_10policy_hubILb1EN4cuda3std3__45tupleIJN6thrust24THRUST_300001_SM_1000_NS10device_ptrIdEEEEEE10policy1000El16thrust_function4SC_JPdEEEvT0_iT1_T2_DpNS2_10kernel_argIT3_EE_param_0];
	ld.param.u64 	%rd12, [_ZN3cub18CUB_300001_SM_10006detail9transform16transform_kernelINS2_10policy_hubILb1EN4cuda3std3__45tupleIJN6thrust24THRUST_300001_SM_1000_NS10device_ptrIdEEEEEE10policy1000El16thrust_function4SC_JPdEEEvT0_iT1_T2_DpNS2_10kernel_argIT3_EE_param_4];
	ld.param.u64 	%rd13, [_ZN3cub18CUB_300001_SM_10006detail9transform16transform_kernelINS2_10policy_hubILb1EN4cuda3std3__45tupleIJN6thrust24THRUST_300001_SM_1000_NS10device_ptrIdEEEEEE10policy1000El16thrust_function4SC_JPdEEEvT0_iT1_T2_DpNS2_10kernel_argIT3_EE_param_3];
	ld.param.u32 	%r43, [_ZN3cub18CUB_300001_SM_10006detail9transform16transform_kernelINS2_10policy_hubILb1EN4cuda3std3__45tupleIJN6thrust24THRUST_300001_SM_1000_NS10device_ptrIdEEEEEE10policy1000El16thrust_function4SC_JPdEEEvT0_iT1_T2_DpNS2_10kernel_argIT3_EE_param_1];
	cvta.to.global.u64 	%rd1, %rd13;
	cvta.to.global.u64 	%rd2, %rd12;
	shl.b32 	%r1, %r43, 7;
	mov.u32 	%r44, %ctaid.x;
	cvt.u64.u32 	%rd14, %r44;
	cvt.s64.s32 	%rd15, %r1;
	mul.lo.s64 	%rd3, %rd15, %rd14;
	sub.s64 	%rd16, %rd11, %rd3;
	min.s64 	%rd17, %rd16, %rd15;
	cvt.u32.u64 	%r2, %rd17;
	shl.b32 	%r3, %r2, 3;
	mov.u32 	%r4, %tid.x;
	shl.b32 	%r125, %r4, 7;
	setp.ge.s32 	%p1, %r125, %r3;
	@%p1 bra 	$L__BB21_3;
	shl.b64 	%rd18, %rd3, 3;
	add.s64 	%rd19, %rd2, %rd18;
	mul.wide.u32 	%rd20, %r4, 128;
	add.s64 	%rd41, %rd19, %rd20;
$L__BB21_2:
	.pragma "nounroll";
	// begin inline asm
	prefetch.global.L2 [%rd41];
	// end inline asm
	add.s32 	%r125, %r125, 16384;
	add.s64 	%rd41, %rd41, 16384;
	setp.lt.s32 	%p2, %r125, %r3;
	@%p2 bra 	$L__BB21_2;
$L__BB21_3:
	shl.b64 	%rd22, %rd3, 3;
	add.s64 	%rd7, %rd2, %rd22;
	add.s64 	%rd8, %rd1, %rd22;
	setp.eq.s32 	%p3, %r1, %r2;
	@%p3 bra 	$L__BB21_17;
	setp.lt.s32 	%p4, %r43, 1;
	@%p4 bra 	$L__BB21_41;
	setp.eq.s32 	%p5, %r43, 1;
	mov.b32 	%r131, 0;
	@%p5 bra 	$L__BB21_35;
	and.b32  	%r46, %r43, 2147483646;
	neg.s32 	%r129, %r46;
	mov.u32 	%r128, %r4;
$L__BB21_7:
	add.s32 	%r22, %r128, 128;
	setp.ge.s32 	%p6, %r128, %r2;
	@%p6 bra 	$L__BB21_12;
	mul.wide.s32 	%rd23, %r128, 8;
	add.s64 	%rd24, %rd7, %rd23;
	ld.global.f64 	%fd11, [%rd24];
	fma.rn.f64 	%fd31, %fd11, 0d3FF71547652B82FE, 0d4338000000000000;
	{
	.reg .b32 %temp; 
	mov.b64 	{%r23, %temp}, %fd31;
	}
	mov.f64 	%fd32, 0dC338000000000000;
	add.rn.f64 	%fd33, %fd31, %fd32;
	fma.rn.f64 	%fd34, %fd33, 0dBFE62E42FEFA39EF, %fd11;
	fma.rn.f64 	%fd35, %fd33, 0dBC7ABC9E3B39803F, %fd34;
	fma.rn.f64 	%fd36, %fd35, 0d3E5ADE1569CE2BDF, 0d3E928AF3FCA213EA;
	fma.rn.f64 	%fd37, %fd36, %fd35, 0d3EC71DEE62401315;
	fma.rn.f64 	%fd38, %fd37, %fd35, 0d3EFA01997C89EB71;
	fma.rn.f64 	%fd39, %fd38, %fd35, 0d3F2A01A014761F65;
	fma.rn.f64 	%fd40, %fd39, %fd35, 0d3F56C16C1852B7AF;
	fma.rn.f64 	%fd41, %fd40, %fd35, 0d3F81111111122322;
	fma.rn.f64 	%fd42, %fd41, %fd35, 0d3FA55555555502A1;
	fma.rn.f64 	%fd43, %fd42, %fd35, 0d3FC5555555555511;
	fma.rn.f64 	%fd44, %fd43, %fd35, 0d3FE000000000000B;
	fma.rn.f64 	%fd45, %fd44, %fd35, 0d3FF0000000000000;
	fma.rn.f64 	%fd46, %fd45, %fd35, 0d3FF0000000000000;
	{
	.reg .b32 %temp; 
	mov.b64 	{%r24, %temp}, %fd46;
	}
	{
	.reg .b32 %temp; 
	mov.b64 	{%temp, %r25}, %fd46;
	}
	shl.b32 	%r47, %r23, 20;
	add.s32 	%r48, %r47, %r25;
	mov.b64 	%fd147, {%r24, %r48};
	{
	.reg .b32 %temp; 
	mov.b64 	{%temp, %r49}, %fd11;
	}
	mov.b32 	%f7, %r49;
	abs.f32 	%f3, %f7;
	setp.lt.f32 	%p7, %f3, 0f4086232B;
	@%p7 bra 	$L__BB21_11;
	setp.lt.f64 	%p8, %fd11, 0d0000000000000000;
	add.f64 	%fd47, %fd11, 0d7FF0000000000000;
	selp.f64 	%fd147, 0d0000000000000000, %fd47, %p8;
	setp.geu.f32 	%p9, %f3, 0f40874800;
	@%p9 bra 	$L__BB21_11;
	shr.u32 	%r50, %r23, 31;
	add.s32 	%r51, %r23, %r50;
	shr.s32 	%r52, %r51, 1;
	shl.b32 	%r53, %r52, 20;
	add.s32 	%r54, %r25, %r53;
	mov.b64 	%fd48, {%r24, %r54};
	sub.s32 	%r55, %r23, %r52;
	shl.b32 	%r56, %r55, 20;
	add.s32 	%r57, %r56, 1072693248;
	mov.b32 	%r58, 0;
	mov.b64 	%fd49, {%r58, %r57};
	mul.f64 	%fd147, %fd49, %fd48;
$L__BB21_11:
	add.s64 	%rd26, %rd8, %rd23;
	st.global.f64 	[%rd26], %fd147;
$L__BB21_12:
	setp.ge.s32 	%p10, %r22, %r2;
	@%p10 bra 	$L__BB21_33;
	mul.wide.s32 	%rd27, %r22, 8;
	add.s64 	%rd28, %rd7, %rd27;
	ld.global.f64 	%fd16, [%rd28];
	fma.rn.f64 	%fd50, %fd16, 0d3FF71547652B82FE, 0d4338000000000000;
	{
	.reg .b32 %temp; 
	mov.b64 	{%r26, %temp}, %fd50;
	}
	mov.f64 	%fd51, 0dC338000000000000;
	add.rn.f64 	%fd52, %fd50, %fd51;
	fma.rn.f64 	%fd53, %fd52, 0dBFE62E42FEFA39EF, %fd16;
	fma.rn.f64 	%fd54, %fd52, 0dBC7ABC9E3B39803F, %fd53;
	fma.rn.f64 	%fd55, %fd54, 0d3E5ADE1569CE2BDF, 0d3E928AF3FCA213EA;
	fma.rn.f64 	%fd56, %fd55, %fd54, 0d3EC71DEE62401315;
	fma.rn.f64 	%fd57, %fd56, %fd54, 0d3EFA01997C89EB71;
	fma.rn.f64 	%fd58, %fd57, %fd54, 0d3F2A01A014761F65;
	fma.rn.f64 	%fd59, %fd58, %fd54, 0d3F56C16C1852B7AF;
	fma.rn.f64 	%fd60, %fd59, %fd54, 0d3F81111111122322;
	fma.rn.f64 	%fd61, %fd60, %fd54, 0d3FA55555555502A1;
	fma.rn.f64 	%fd62, %fd61, %fd54, 0d3FC5555555555511;
	fma.rn.f64 	%fd63, %fd62, %fd54, 0d3FE000000000000B;
	fma.rn.f64 	%fd64, %fd63, %fd54, 0d3FF0000000000000;
	fma.rn.f64 	%fd65, %fd64, %fd54, 0d3FF0000000000000;
	{
	.reg .b32 %temp; 
	mov.b64 	{%r27, %temp}, %fd65;
	}
	{
	.reg .b32 %temp; 
	mov.b64 	{%temp, %r28}, %fd65;
	}
	shl.b32 	%r59, %r26, 20;
	add.s32 	%r60, %r59, %r28;
	mov.b64 	%fd148, {%r27, %r60};
	{
	.reg .b32 %temp; 
	mov.b64 	{%temp, %r61}, %fd16;
	}
	mov.b32 	%f8, %r61;
	abs.f32 	%f4, %f8;
	setp.lt.f32 	%p11, %f4, 0f4086232B;
	@%p11 bra 	$L__BB21_16;
	setp.lt.f64 	%p12, %fd16, 0d0000000000000000;
	add.f64 	%fd66, %fd16, 0d7FF0000000000000;
	selp.f64 	%fd148, 0d0000000000000000, %fd66, %p12;
	setp.geu.f32 	%p13, %f4, 0f40874800;
	@%p13 bra 	$L__BB21_16;
	shr.u32 	%r62, %r26, 31;
	add.s32 	%r63, %r26, %r62;
	shr.s32 	%r64, %r63, 1;
	shl.b32 	%r65, %r64, 20;
	add.s32 	%r66, %r28, %r65;
	mov.b64 	%fd67, {%r27, %r66};
	sub.s32 	%r67, %r26, %r64;
	shl.b32 	%r68, %r67, 20;
	add.s32 	%r69, %r68, 1072693248;
	mov.b32 	%r70, 0;
	mov.b64 	%fd68, {%r70, %r69};
	mul.f64 	%fd148, %fd68, %fd67;
$L__BB21_16:
	add.s64 	%rd30, %rd8, %rd27;
	st.global.f64 	[%rd30], %fd148;
	bra.uni 	$L__BB21_33;
$L__BB21_17:
	setp.lt.s32 	%p21, %r43, 1;
	@%p21 bra 	$L__BB21_41;
	setp.eq.s32 	%p22, %r43, 1;
	mov.b32 	%r130, 0;
	@%p22 bra 	$L__BB21_28;
	and.b32  	%r86, %r43, 2147483646;
	neg.s32 	%r127, %r86;
	mov.u32 	%r126, %r4;
$L__BB21_20:
	mul.wide.s32 	%rd35, %r126, 8;
	add.s64 	%rd9, %rd7, %rd35;
	ld.global.f64 	%fd1, [%rd9];
	fma.rn.f64 	%fd88, %fd1, 0d3FF71547652B82FE, 0d4338000000000000;
	{
	.reg .b32 %temp; 
	mov.b64 	{%r12, %temp}, %fd88;
	}
	mov.f64 	%fd89, 0dC338000000000000;
	add.rn.f64 	%fd90, %fd88, %fd89;
	fma.rn.f64 	%fd91, %fd90, 0dBFE62E42FEFA39EF, %fd1;
	fma.rn.f64 	%fd92, %fd90, 0dBC7ABC9E3B39803F, %fd91;
	fma.rn.f64 	%fd93, %fd92, 0d3E5ADE1569CE2BDF, 0d3E928AF3FCA213EA;
	fma.rn.f64 	%fd94, %fd93, %fd92, 0d3EC71DEE62401315;
	fma.rn.f64 	%fd95, %fd94, %fd92, 0d3EFA01997C89EB71;
	fma.rn.f64 	%fd96, %fd95, %fd92, 0d3F2A01A014761F65;
	fma.rn.f64 	%fd97, %fd96, %fd92, 0d3F56C16C1852B7AF;
	fma.rn.f64 	%fd98, %fd97, %fd92, 0d3F81111111122322;
	fma.rn.f64 	%fd99, %fd98, %fd92, 0d3FA55555555502A1;
	fma.rn.f64 	%fd100, %fd99, %fd92, 0d3FC5555555555511;
	fma.rn.f64 	%fd101, %fd100, %fd92, 0d3FE000000000000B;
	fma.rn.f64 	%fd102, %fd101, %fd92, 0d3FF0000000000000;
	fma.rn.f64 	%fd103, %fd102, %fd92, 0d3FF0000000000000;
	{
	.reg .b32 %temp; 
	mov.b64 	{%r13, %temp}, %fd103;
	}
	{
	.reg .b32 %temp; 
	mov.b64 	{%temp, %r14}, %fd103;
	}
	shl.b32 	%r87, %r12, 20;
	add.s32 	%r88, %r87, %r14;
	mov.b64 	%fd145, {%r13, %r88};
	{
	.reg .b32 %temp; 
	mov.b64 	{%temp, %r89}, %fd1;
	}
	mov.b32 	%f10, %r89;
	abs.f32 	%f1, %f10;
	setp.lt.f32 	%p23, %f1, 0f4086232B;
	@%p23 bra 	$L__BB21_23;
	setp.lt.f64 	%p24, %fd1, 0d0000000000000000;
	add.f64 	%fd104, %fd1, 0d7FF0000000000000;
	selp.f64 	%fd145, 0d0000000000000000, %fd104, %p24;
	setp.geu.f32 	%p25, %f1, 0f40874800;
	@%p25 bra 	$L__BB21_23;
	shr.u32 	%r90, %r12, 31;
	add.s32 	%r91, %r12, %r90;
	shr.s32 	%r92, %r91, 1;
	shl.b32 	%r93, %r92, 20;
	add.s32 	%r94, %r14, %r93;
	mov.b64 	%fd105, {%r13, %r94};
	sub.s32 	%r95, %r12, %r92;
	shl.b32 	%r96, %r95, 20;
	add.s32 	%r97, %r96, 1072693248;
	mov.b32 	%r98, 0;
	mov.b64 	%fd106, {%r98, %r97};
	mul.f64 	%fd145, %fd106, %fd105;
$L__BB21_23:
	add.s64 	%rd10, %rd8, %rd35;
	st.global.f64 	[%rd10], %fd145;
	ld.global.f64 	%fd6, [%rd9+1024];
	fma.rn.f64 	%fd107, %fd6, 0d3FF71547652B82FE, 0d4338000000000000;
	{
	.reg .b32 %temp; 
	mov.b64 	{%r15, %temp}, %fd107;
	}
	mov.f64 	%fd108, 0dC338000000000000;
	add.rn.f64 	%fd109, %fd107, %fd108;
	fma.rn.f64 	%fd110, %fd109, 0dBFE62E42FEFA39EF, %fd6;
	fma.rn.f64 	%fd111, %fd109, 0dBC7ABC9E3B39803F, %fd110;
	fma.rn.f64 	%fd112, %fd111, 0d3E5ADE1569CE2BDF, 0d3E928AF3FCA213EA;
	fma.rn.f64 	%fd113, %fd112, %fd111, 0d3EC71DEE62401315;
	fma.rn.f64 	%fd114, %fd113, %fd111, 0d3EFA01997C89EB71;
	fma.rn.f64 	%fd115, %fd114, %fd111, 0d3F2A01A014761F65;
	fma.rn.f64 	%fd116, %fd115, %fd111, 0d3F56C16C1852B7AF;
	fma.rn.f64 	%fd117, %fd116, %fd111, 0d3F81111111122322;
	fma.rn.f64 	%fd118, %fd117, %fd111, 0d3FA55555555502A1;
	fma.rn.f64 	%fd119, %fd118, %fd111, 0d3FC5555555555511;
	fma.rn.f64 	%fd120, %fd119, %fd111, 0d3FE000000000000B;
	fma.rn.f64 	%fd121, %fd120, %fd111, 0d3FF0000000000000;
	fma.rn.f64 	%fd122, %fd121, %fd111, 0d3FF0000000000000;
	{
	.reg .b32 %temp; 
	mov.b64 	{%r16, %temp}, %fd122;
	}
	{
	.reg .b32 %temp; 
	mov.b64 	{%temp, %r17}, %fd122;
	}
	shl.b32 	%r99, %r15, 20;
	add.s32 	%r100, %r99, %r17;
	mov.b64 	%fd146, {%r16, %r100};
	{
	.reg .b32 %temp; 
	mov.b64 	{%temp, %r101}, %fd6;
	}
	mov.b32 	%f11, %r101;
	abs.f32 	%f2, %f11;
	setp.lt.f32 	%p26, %f2, 0f4086232B;
	@%p26 bra 	$L__BB21_26;
	setp.lt.f64 	%p27, %fd6, 0d0000000000000000;
	add.f64 	%fd123, %fd6, 0d7FF0000000000000;
	selp.f64 	%fd146, 0d0000000000000000, %fd123, %p27;
	setp.geu.f32 	%p28, %f2, 0f40874800;
	@%p28 bra 	$L__BB21_26;
	shr.u32 	%r102, %r15, 31;
	add.s32 	%r103, %r15, %r102;
	shr.s32 	%r104, %r103, 1;
	shl.b32 	%r105, %r104, 20;
	add.s32 	%r106, %r17, %r105;
	mov.b64 	%fd124, {%r16, %r106};
	sub.s32 	%r107, %r15, %r104;
	shl.b32 	%r108, %r107, 20;
	add.s32 	%r109, %r108, 1072693248;
	mov.b32 	%r110, 0;
	mov.b64 	%fd125, {%r110, %r109};
	mul.f64 	%fd146, %fd125, %fd124;
$L__BB21_26:
	st.global.f64 	[%rd10+1024], %fd146;
	add.s32 	%r127, %r127, 2;
	add.s32 	%r126, %r126, 256;
	setp.eq.s32 	%p29, %r127, 0;
	@%p29 bra 	$L__BB21_27;
	bra.uni 	$L__BB21_20;
$L__BB21_27:
	and.b32  	%r130, %r1, -256;
$L__BB21_28:
	and.b32  	%r112, %r43, 1;
	setp.eq.b32 	%p30, %r112, 1;
	not.pred 	%p31, %p30;
	@%p31 bra 	$L__BB21_41;
	add.s32 	%r33, %r130, %r4;
	mul.wide.s32 	%rd37, %r33, 8;
	add.s64 	%rd38, %rd7, %rd37;
	ld.global.f64 	%fd21, [%rd38];
	fma.rn.f64 	%fd126, %fd21, 0d3FF71547652B82FE, 0d4338000000000000;
	{
	.reg .b32 %temp; 
	mov.b64 	{%r34, %temp}, %fd126;
	}
	mov.f64 	%fd127, 0dC338000000000000;
	add.rn.f64 	%fd128, %fd126, %fd127;
	fma.rn.f64 	%fd129, %fd128, 0dBFE62E42FEFA39EF, %fd21;
	fma.rn.f64 	%fd130, %fd128, 0dBC7ABC9E3B39803F, %fd129;
	fma.rn.f64 	%fd131, %fd130, 0d3E5ADE1569CE2BDF, 0d3E928AF3FCA213EA;
	fma.rn.f64 	%fd132, %fd131, %fd130, 0d3EC71DEE62401315;
	fma.rn.f64 	%fd133, %fd132, %fd130, 0d3EFA01997C89EB71;
	fma.rn.f64 	%fd134, %fd133, %fd130, 0d3F2A01A014761F65;
	fma.rn.f64 	%fd135, %fd134, %fd130, 0d3F56C16C1852B7AF;
	fma.rn.f64 	%fd136, %fd135, %fd130, 0d3F81111111122322;
	fma.rn.f64 	%fd137, %fd136, %fd130, 0d3FA55555555502A1;
	fma.rn.f64 	%fd138, %fd137, %fd130, 0d3FC5555555555511;
	fma.rn.f64 	%fd139, %fd138, %fd130, 0d3FE000000000000B;
	fma.rn.f64 	%fd140, %fd139, %fd130, 0d3FF0000000000000;
	fma.rn.f64 	%fd141, %fd140, %fd130, 0d3FF0000000000000;
	{
	.reg .b32 %temp; 
	mov.b64 	{%r35, %temp}, %fd141;
	}
	{
	.reg .b32 %temp; 
	mov.b64 	{%temp, %r36}, %fd141;
	}
	shl.b32 	%r113, %r34, 20;
	add.s32 	%r114, %r113, %r36;
	mov.b64 	%fd149, {%r35, %r114};
	{
	.reg .b32 %temp; 
	mov.b64 	{%temp, %r115}, %fd21;
	}
	mov.b32 	%f12, %r115;
	abs.f32 	%f5, %f12;
	setp.lt.f32 	%p32, %f5, 0f4086232B;
	@%p32 bra 	$L__BB21_32;
	setp.lt.f64 	%p33, %fd21, 0d0000000000000000;
	add.f64 	%fd142, %fd21, 0d7FF0000000000000;
	selp.f64 	%fd149, 0d0000000000000000, %fd142, %p33;
	setp.geu.f32 	%p34, %f5, 0f40874800;
	@%p34 bra 	$L__BB21_32;
	shr.u32 	%r116, %r34, 31;
	add.s32 	%r117, %r34, %r116;
	shr.s32 	%r118, %r117, 1;
	shl.b32 	%r119, %r118, 20;
	add.s32 	%r120, %r36, %r119;
	mov.b64 	%fd143, {%r35, %r120};
	sub.s32 	%r121, %r34, %r118;
	shl.b32 	%r122, %r121, 20;
	add.s32 	%r123, %r122, 1072693248;
	mov.b32 	%r124, 0;
	mov.b64 	%fd144, {%r124, %r123};
	mul.f64 	%fd149, %fd144, %fd143;
$L__BB21_32:
	add.s64 	%rd40, %rd8, %rd37;
	st.global.f64 	[%rd40], %fd149;
	bra.uni 	$L__BB21_41;
$L__BB21_33:
	add.s32 	%r129, %r129, 2;
	add.s32 	%r128, %r128, 256;
	setp.eq.s32 	%p14, %r129, 0;
	@%p14 bra 	$L__BB21_34;
	bra.uni 	$L__BB21_7;
$L__BB21_34:
	and.b32  	%r131, %r1, -256;
$L__BB21_35:
	and.b32  	%r72, %r43, 1;
	setp.eq.b32 	%p15, %r72, 1;
	not.pred 	%p16, %p15;
	@%p16 bra 	$L__BB21_41;
	add.s32 	%r39, %r131, %r4;
	setp.ge.s32 	%p17, %r39, %r2;
	@%p17 bra 	$L__BB21_41;
	mul.wide.s32 	%rd31, %r39, 8;
	add.s64 	%rd32, %rd7, %rd31;
	ld.global.f64 	%fd26, [%rd32];
	fma.rn.f64 	%fd69, %fd26, 0d3FF71547652B82FE, 0d4338000000000000;
	{
	.reg .b32 %temp; 
	mov.b64 	{%r40, %temp}, %fd69;
	}
	mov.f64 	%fd70, 0dC338000000000000;
	add.rn.f64 	%fd71, %fd69, %fd70;
	fma.rn.f64 	%fd72, %fd71, 0dBFE62E42FEFA39EF, %fd26;
	fma.rn.f64 	%fd73, %fd71, 0dBC7ABC9E3B39803F, %fd72;
	fma.rn.f64 	%fd74, %fd73, 0d3E5ADE1569CE2BDF, 0d3E928AF3FCA213EA;
	fma.rn.f64 	%fd75, %fd74, %fd73, 0d3EC71DEE62401315;
	fma.rn.f64 	%fd76, %fd75, %fd73, 0d3EFA01997C89EB71;
	fma.rn.f64 	%fd77, %fd76, %fd73, 0d3F2A01A014761F65;
	fma.rn.f64 	%fd78, %fd77, %fd73, 0d3F56C16C1852B7AF;
	fma.rn.f64 	%fd79, %fd78, %fd73, 0d3F81111111122322;
	fma.rn.f64 	%fd80, %fd79, %fd73, 0d3FA55555555502A1;
	fma.rn.f64 	%fd81, %fd80, %fd73, 0d3FC5555555555511;
	fma.rn.f64 	%fd82, %fd81, %fd73, 0d3FE000000000000B;
	fma.rn.f64 	%fd83, %fd82, %fd73, 0d3FF0000000000000;
	fma.rn.f64 	%fd84, %fd83, %fd73, 0d3FF0000000000000;
	{
	.reg .b32 %temp; 
	mov.b64 	{%r41, %temp}, %fd84;
	}
	{
	.reg .b32 %temp; 
	mov.b64 	{%temp, %r42}, %fd84;
	}
	shl.b32 	%r73, %r40, 20;
	add.s32 	%r74, %r73, %r42;
	mov.b64 	%fd150, {%r41, %r74};
	{
	.reg .b32 %temp; 
	mov.b64 	{%temp, %r75}, %fd26;
	}
	mov.b32 	%f9, %r75;
	abs.f32 	%f6, %f9;
	setp.lt.f32 	%p18, %f6, 0f4086232B;
	@%p18 bra 	$L__BB21_40;
	setp.lt.f64 	%p19, %fd26, 0d0000000000000000;
	add.f64 	%fd85, %fd26, 0d7FF0000000000000;
	selp.f64 	%fd150, 0d0000000000000000, %fd85, %p19;
	setp.geu.f32 	%p20, %f6, 0f40874800;
	@%p20 bra 	$L__BB21_40;
	shr.u32 	%r76, %r40, 31;
	add.s32 	%r77, %r40, %r76;
	shr.s32 	%r78, %r77, 1;
	shl.b32 	%r79, %r78, 20;
	add.s32 	%r80, %r42, %r79;
	mov.b64 	%fd86, {%r41, %r80};
	sub.s32 	%r81, %r40, %r78;
	shl.b32 	%r82, %r81, 20;
	add.s32 	%r83, %r82, 1072693248;
	mov.b32 	%r84, 0;
	mov.b64 	%fd87, {%r84, %r83};
	mul.f64 	%fd150, %fd87, %fd86;
$L__BB21_40:
	add.s64 	%rd34, %rd8, %rd31;
	st.global.f64 	[%rd34], %fd150;
$L__BB21_41:
	ret;

}


// ===== COMPILED SASS (sm_100) =====

	.target	sm_100

	.elftype	@"ET_EXEC"


//--------------------- .note.nv.tkinfo           --------------------------
	.section	.note.nv.tkinfo,"",@"SHT_NOTE"
	.sectionflags	@"SHF_NOTE_NV_TKINFO"
	.tkinfo
        /*0018*/ 	.word	0x00000002
        /*0030*/ 	.string	""
        /*0030*/ 	.string	"ptxas"
        /*0030*/ 	.string	"Cuda compilation tools, release 13.0, V13.0.88"
        /*0030*/ 	.string	"Build cuda_13.0.r13.0/compiler.36424714_0"
        /*0030*/ 	.string	"-arch sm_100 -m 64 "



//--------------------- .note.nv.cuinfo           --------------------------
	.section	.note.nv.cuinfo,"",@"SHT_NOTE"
	.sectionflags	@"SHF_NOTE_NV_CUINFO"
        /*0018*/ 	.short	0x0002
        /*001a*/ 	.short	0x0064
        /*001c*/ 	.short	0x0082
	.zero		2


//--------------------- .nv.info                  --------------------------
	.section	.nv.info,"",@"SHT_CUDA_INFO"
	.align	4


	//----- nvinfo : EIATTR_REGCOUNT
	.align		4
        /*0000*/ 	.byte	0x04, 0x2f
        /*0002*/ 	.short	(.L_44 - .L_43)
	.align		4
.L_43:
        /*0004*/ 	.word	index@(_Z14function_1_gpuPdS_i)
        /*0008*/ 	.word	0x0000000c


	//----- nvinfo : EIATTR_FRAME_SIZE
	.align		4
.L_44:
        /*000c*/ 	.byte	0x04, 0x11
        /*000e*/ 	.short	(.L_46 - .L_45)
	.align		4
.L_45:
        /*0010*/ 	.word	index@(_Z14function_1_gpuPdS_i)
        /*0014*/ 	.word	0x00000000


	//----- nvinfo : EIATTR_REGCOUNT
	.align		4
.L_46:
        /*0018*/ 	.byte	0x04, 0x2f
        /*001a*/ 	.short	(.L_48 - .L_47)
	.align		4
.L_47:
        /*001c*/ 	.word	index@(_Z14function_2_gpuPdS_S_i)
        /*0020*/ 	.word	0x0000000e


	//----- nvinfo : EIATTR_FRAME_SIZE
	.align		4
.L_48:
        /*0024*/ 	.byte	0x04, 0x11
        /*0026*/ 	.short	(.L_50 - .L_49)
	.align		4
.L_49:
        /*0028*/ 	.word	index@(_Z14function_2_gpuPdS_S_i)
        /*002c*/ 	.word	0x00000000


	//----- nvinfo : EIATTR_REGCOUNT
	.align		4
.L_50:
        /*0030*/ 	.byte	0x04, 0x2f
        /*0032*/ 	.short	(.L_52 - .L_51)
	.align		4
.L_51:
        /*0034*/ 	.word	index@(_Z14function_3_gpuPdS_i)
        /*0038*/ 	.word	0x00000014


	//----- nvinfo : EIATTR_FRAME_SIZE
	.align		4
.L_52:
        /*003c*/ 	.byte	0x04, 0x11
        /*003e*/ 	.short	(.L_54 - .L_53)
	.align		4
.L_53:
        /*0040*/ 	.word	index@(_Z14function_3_gpuPdS_i)
        /*0044*/ 	.word	0x00000000


	//----- nvinfo : EIATTR_REGCOUNT
	.align		4
.L_54:
        /*0048*/ 	.byte	0x04, 0x2f
        /*004a*/ 	.short	(.L_56 - .L_55)
	.align		4
.L_55:
        /*004c*/ 	.word	index@(_Z14function_4_gpuPdS_i)
        /*0050*/ 	.word	0x0000000e


	//----- nvinfo : EIATTR_FRAME_SIZE
	.align		4
.L_56:
        /*0054*/ 	.byte	0x04, 0x11
        /*0056*/ 	.short	(.L_58 - .L_57)
	.align		4
.L_57:
        /*0058*/ 	.word	index@(_Z14function_4_gpuPdS_i)
        /*005c*/ 	.word	0x00000000


	//----- nvinfo : EIATTR_REGCOUNT
	.align		4
.L_58:
        /*0060*/ 	.byte	0x04, 0x2f
        /*0062*/ 	.short	(.L_60 - .L_59)
	.align		4
.L_59:
        /*0064*/ 	.word	index@(_Z14gpu_add_scalariPdd)
        /*0068*/ 	.word	0x00000008


	//----- nvinfo : EIATTR_FRAME_SIZE
	.align		4
.L_60:
        /*006c*/ 	.byte	0x04, 0x11
        /*006e*/ 	.short	(.L_62 - .L_61)
	.align		4
.L_61:
        /*0070*/ 	.word	index@(_Z14gpu_add_scalariPdd)
        /*0074*/ 	.word	0x00000000


	//----- nvinfo : EIATTR_REGCOUNT
	.align		4
.L_62:
        /*0078*/ 	.byte	0x04, 0x2f
        /*007a*/ 	.short	(.L_64 - .L_63)
	.align		4
.L_63:
        /*007c*/ 	.word	index@(_ZN3cub18CUB_300001_SM_10006detail11EmptyKernelIvEEvv)
        /*0080*/ 	.word	0x00000004


	//----- nvinfo : EIATTR_FRAME_SIZE
	.align		4
.L_64:
        /*0084*/ 	.byte	0x04, 0x11
        /*0086*/ 	.short	(.L_66 - .L_65)
	.align		4
.L_65:
        /*0088*/ 	.word	index@(_ZN3cub18CUB_300001_SM_10006detail11EmptyKernelIvEEvv)
        /*008c*/ 	.word	0x00000000


	//----- nvinfo : EIATTR_REGCOUNT
	.align		4
.L_66:
        /*0090*/ 	.byte	0x04, 0x2f
        /*0092*/ 	.short	(.L_68 - .L_67)
	.align		4
.L_67:
        /*0094*/ 	.word	index@(_ZN3cub18CUB_300001_SM_10006detail9transform16transform_kernelINS2_10policy_hubILb1EN4cuda3std3__45tupleIJN6thrust24THRUST_300001_SM_1000_NS6detail15normal_iteratorINSA_10device_ptrIdEEEEEEEE10policy1000Ei16thrust_function1SF_JPdEEEvT0_iT1_T2_DpNS2_10kernel_argIT3_EE)
        /*0098*/ 	.word	0x00000020


	//----- nvinfo : EIATTR_FRAME_SIZE
	.align		4
.L_68:
        /*009c*/ 	.byte	0x04, 0x11
        /*009e*/ 	.short	(.L_70 - .L_69)
	.align		4
.L_69:
        /*00a0*/ 	.word	index@(_ZN3cub18CUB_300001_SM_10006detail9transform16transform_kernelINS2_10policy_hubILb1EN4cuda3std3__45tupleIJN6thrust24THRUST_300001_SM_1000_NS6detail15normal_iteratorINSA_10device_ptrIdEEEEEEEE10policy1000Ei16thrust_function1SF_JPdEEEvT0_iT1_T2_DpNS2_10kernel_argIT3_EE)
        /*00a4*/ 	.word	0x00000000


	//----- nvinfo : EIATTR_REGCOUNT
	.align		4
.L_70:
        /*00a8*/ 	.byte	0x04, 0x2f
        /*00aa*/ 	.short	(.L_72 - .L_71)
	.align		4
.L_71:
        /*00ac*/ 	.word	index@(_ZN3cub18CUB_300001_SM_10006detail9transform16transform_kernelINS2_10policy_hubILb1EN4cuda3std3__45tupleIJN6thrust24THRUST_300001_SM_1000_NS6detail15normal_iteratorINSA_10device_ptrIdEEEEEEEE10policy1000El16thrust_function1SF_JPdEEEvT0_iT1_T2_DpNS2_10kernel_argIT3_EE)
        /*00b0*/ 	.word	0x00000020


	//----- nvinfo : EIATTR_FRAME_SIZE
	.align		4
.L_72:
        /*00b4*/ 	.byte	0x04, 0x11
        /*00b6*/ 	.short	(.L_74 - .L_73)
	.align		4
.L_73:
        /*00b8*/ 	.word	index@(_ZN3cub18CUB_300001_SM_10006detail9transform16transform_kernelINS2_10policy_hubILb1EN4cuda3std3__45tupleIJN6thrust24THRUST_300001_SM_1000_NS6detail15normal_iteratorINSA_10device_ptrIdEEEEEEEE10policy1000El16thrust_function1SF_JPdEEEvT0_iT1_T2_DpNS2_10kernel_argIT3_EE)
        /*00bc*/ 	.word	0x00000000


	//----- nvinfo : EIATTR_REGCOUNT
	.align		4
.L_74:
        /*00c0*/ 	.byte	0x04, 0x2f
        /*00c2*/ 	.short	(.L_76 - .L_75)
	.align		4
.L_75:
        /*00c4*/ 	.word	index@(_ZN3cub18CUB_300001_SM_10006detail9transform16transform_kernelINS2_10policy_hubILb1EN4cuda3std3__45tupleIJN6thrust24THRUST_300001_SM_1000_NS6detail15normal_iteratorINSA_10device_ptrIdEEEESF_EEEE10policy1000Ei16thrust_function2SF_JPdSK_EEEvT0_iT1_T2_DpNS2_10kernel_argIT3_EE)
        /*00c8*/ 	.word	0x00000020


	//----- nvinfo : EIATTR_FRAME_SIZE
	.align		4
.L_76:
        /*00cc*/ 	.byte	0x04, 0x11
        /*00ce*/ 	.short	(.L_78 - .L_77)
	.align		4
.L_77:
        /*00d0*/ 	.word	index@(_ZN3cub18CUB_300001_SM_10006detail9transform16transform_kernelINS2_10policy_hubILb1EN4cuda3std3__45tupleIJN6thrust24THRUST_300001_SM_1000_NS6detail15normal_iteratorINSA_10device_ptrIdEEEESF_EEEE10policy1000Ei16thrust_function2SF_JPdSK_EEEvT0_iT1_T2_DpNS2_10kernel_argIT3_EE)
        /*00d4*/ 	.word	0x00000000


	//----- nvinfo : EIATTR_REGCOUNT
	.align		4
.L_78:
        /*00d8*/ 	.byte	0x04, 0x2f
        /*00da*/ 	.short	(.L_80 - .L_79)
	.align		4
.L_79:
        /*00dc*/ 	.word	index@(_ZN3cub18CUB_300001_SM_10006detail9transform16transform_kernelINS2_10policy_hubILb1EN4cuda3std3__45tupleIJN6thrust24THRUST_300001_SM_1000_NS6detail15normal_iteratorINSA_10device_ptrIdEEEESF_EEEE10policy1000El16thrust_function2SF_JPdSK_EEEvT0_iT1_T2_DpNS2_10kernel_argIT3_EE)
        /*00e0*/ 	.word	0x00000020


	//----- nvinfo : EIATTR_FRAME_SIZE
	.align		4
.L_80:
        /*00e4*/ 	.byte	0x04, 0x11
        /*00e6*/ 	.short	(.L_82 - .L_81)
	.align		4
.L_81:
        /*00e8*/ 	.word	index@(_ZN3cub18CUB_300001_SM_10006detail9transform16transform_kernelINS2_10policy_hubILb1EN4cuda3std3__45tupleIJN6thrust24THRUST_300001_SM_1000_NS6detail15normal_iteratorINSA_10device_ptrIdEEEESF_EEEE10policy1000El16thrust_function2SF_JPdSK_EEEvT0_iT1_T2_DpNS2_10kernel_argIT3_EE)
        /*00ec*/ 	.word	0x00000000


	//----- nvinfo : EIATTR_REGCOUNT
	.align		4
.L_82:
        /*00f0*/ 	.byte	0x04, 0x2f
        /*00f2*/ 	.short	(.L_84 - .L_83)
	.align		4
.L_83:
        /*00f4*/ 	.word	index@(_ZN3cub18CUB_300001_SM_10006detail9transform16transform_kernelINS2_10policy_hubILb1EN4cuda3std3__45tupleIJN6thrust24THRUST_300001_SM_1000_NS6detail15normal_iteratorINSA_10device_ptrIdEEEEEEEE10policy1000Ei16thrust_function3SF_JPdEEEvT0_iT1_T2_DpNS2_10kernel_argIT3_EE)
        /*00f8*/ 	.word	0x0000001c


	//----- nvinfo : EIATTR_FRAME_SIZE
	.align		4
.L_84:
        /*00fc*/ 	.byte	0x04, 0x11
        /*00fe*/ 	.short	(.L_86 - .L_85)
	.align		4
.L_85:
        /*0100*/ 	.word	index@(_ZN3cub18CUB_300001_SM_10006detail9transform16transform_kernelINS2_10policy_hubILb1EN4cuda3std3__45tupleIJN6thrust24THRUST_300001_SM_1000_NS6detail15normal_iteratorINSA_10device_ptrIdEEEEEEEE10policy1000Ei16thrust_function3SF_JPdEEEvT0_iT1_T2_DpNS2_10kernel_argIT3_EE)
        /*0104*/ 	.word	0x00000000


	//----- nvinfo : EIATTR_REGCOUNT
	.align		4
.L_86:
        /*0108*/ 	.byte	0x04, 0x2f
        /*010a*/ 	.short	(.L_88 - .L_87)
	.align		4
.L_87:
        /*010c*/ 	.word	index@(_ZN3cub18CUB_300001_SM_10006detail9transform16transform_kernelINS2_10policy_hubILb1EN4cuda3std3__45tupleIJN6thrust24THRUST_300001_SM_1000_NS6detail15normal_iteratorINSA_10device_ptrIdEEEEEEEE10policy1000El16thrust_function3SF_JPdEEEvT0_iT1_T2_DpNS2_10kernel_argIT3_EE)
        /*0110*/ 	.word	0x0000001c


	//----- nvinfo : EIATTR_FRAME_SIZE
	.align		4
.L_88:
        /*0114*/ 	.byte	0x04, 0x11
        /*0116*/ 	.short	(.L_90 - .L_89)
	.align		4
.L_89:
        /*0118*/ 	.word	index@(_ZN3cub18CUB_300001_SM_10006detail9transform16transform_kernelINS2_10policy_hubILb1EN4cuda3std3__45tupleIJN6thrust24THRUST_300001_SM_1000_NS6detail15normal_iteratorINSA_10device_ptrIdEEEEEEEE10policy1000El16thrust_function3SF_JPdEEEvT0_iT1_T2_DpNS2_10kernel_argIT3_EE)
        /*011c*/ 	.word	0x00000000


	//----- nvinfo : EIATTR_REGCOUNT
	.align		4
.L_90:
        /*0120*/ 	.byte	0x04, 0x2f
        /*0122*/ 	.short	(.L_92 - .L_91)
	.align		4
.L_91:
        /*0124*/ 	.word	index@(_ZN3cub18CUB_300001_SM_10006detail9transform16transform_kernelINS2_10policy_hubILb1EN4cuda3std3__45tupleIJN6thrust24THRUST_300001_SM_1000_NS6detail15normal_iteratorINSA_10device_ptrIdEEEEEEEE10policy1000Ei16thrust_function4SF_JPdEEEvT0_iT1_T2_DpNS2_10kernel_argIT3_EE)
        /*0128*/ 	.word	0x0000001a


	//----- nvinfo : EIATTR_FRAME_SIZE
	.align		4
.L_92:
        /*012c*/ 	.byte	0x04, 0x11
        /*012e*/ 	.short	(.L_94 - .L_93)
	.align		4
.L_93:
        /*0130*/ 	.word	index@(_ZN3cub18CUB_300001_SM_10006detail9transform16transform_kernelINS2_10policy_hubILb1EN4cuda3std3__45tupleIJN6thrust24THRUST_300001_SM_1000_NS6detail15normal_iteratorINSA_10device_ptrIdEEEEEEEE10policy1000Ei16thrust_function4SF_JPdEEEvT0_iT1_T2_DpNS2_10kernel_argIT3_EE)
        /*0134*/ 	.word	0x00000000


	//----- nvinfo : EIATTR_REGCOUNT
	.align		4
.L_94:
        /*0138*/ 	.byte	0x04, 0x2f
        /*013a*/ 	.short	(.L_96 - .L_95)
	.align		4
.L_95:
        /*013c*/ 	.word	index@(_ZN3cub18CUB_300001_SM_10006detail9transform16transform_kernelINS2_10policy_hubILb1EN4cuda3std3__45tupleIJN6thrust24THRUST_300001_SM_1000_NS6detail15normal_iteratorINSA_10device_ptrIdEEEEEEEE10policy1000El16thrust_function4SF_JPdEEEvT0_iT1_T2_DpNS2_10kernel_argIT3_EE)
        /*0140*/ 	.word	0x0000001a


	//----- nvinfo : EIATTR_FRAME_SIZE
	.align		4
.L_96:
        /*0144*/ 	.byte	0x04, 0x11
        /*0146*/ 	.short	(.L_98 - .L_97)
	.align		4
.L_97:
        /*0148*/ 	.word	index@(_ZN3cub18CUB_300001_SM_10006detail9transform16transform_kernelINS2_10policy_hubILb1EN4cuda3std3__45tupleIJN6thrust24THRUST_300001_SM_1000_NS6detail15normal_iteratorINSA_10device_ptrIdEEEEEEEE10policy1000El16thrust_function4SF_JPdEEEvT0_iT1_T2_DpNS2_10kernel_argIT3_EE)
        /*014c*/ 	.word	0x00000000


	//----- nvinfo : EIATTR_REGCOUNT
	.align		4
.L_98:
        /*0150*/ 	.byte	0x04, 0x2f
        /*0152*/ 	.short	(.L_100 - .L_99)
	.align		4
.L_99:
        /*0154*/ 	.word	index@(_ZN3cub18CUB_300001_SM_10006detail9transform16transform_kernelINS2_10policy_hubILb1EN4cuda3std3__45tupleIJN6thrust24THRUST_300001_SM_1000_NS10device_ptrIdEEEEEE10policy1000Ei16thrust_function1SC_JPdEEEvT0_iT1_T2_DpNS2_10kernel_argIT3_EE)
        /*0158*/ 	.word	0x00000020


	//----- nvinfo : EIATTR_FRAME_SIZE
	.align		4
.L_100:
        /*015c*/ 	.byte	0x04, 0x11
        /*015e*/ 	.short	(.L_102 - .L_101)
	.align		4
.L_101:
        /*0160*/ 	.word	index@(_ZN3cub18CUB_300001_SM_10006detail9transform16transform_kernelINS2_10policy_hubILb1EN4cuda3std3__45tupleIJN6thrust24THRUST_300001_SM_1000_NS10device_ptrIdEEEEEE10policy1000Ei16thrust_function1SC_JPdEEEvT0_iT1_T2_DpNS2_10kernel_argIT3_EE)
        /*0164*/ 	.word	0x00000000


	//----- nvinfo : EIATTR_REGCOUNT
	.align		4
.L_102:
        /*0168*/ 	.byte	0x04, 0x2f
        /*016a*/ 	.short	(.L_104 - .L_103)
	.align		4
.L_103:
        /*016c*/ 	.word	index@(_ZN3cub18CUB_300001_SM_10006detail9transform16transform_kernelINS2_10policy_hubILb1EN4cuda3std3__45tupleIJN6thrust24THRUST_300001_SM_1000_NS10device_ptrIdEEEEEE10policy1000El16thrust_function1SC_JPdEEEvT0_iT1_T2_DpNS2_10kernel_argIT3_EE)
        /*0170*/ 	.word	0x00000020


	//----- nvinfo : EIATTR_FRAME_SIZE
	.align		4
.L_104:
        /*0174*/ 	.byte	0x04, 0x11
        /*0176*/ 	.short	(.L_106 - .L_105)
	.align		4
.L_105:
        /*0178*/ 	.word	index@(_ZN3cub18CUB_300001_SM_10006detail9transform16transform_kernelINS2_10policy_hubILb1EN4cuda3std3__45tupleIJN6thrust24THRUST_300001_SM_1000_NS10device_ptrIdEEEEEE10policy1000El16thrust_function1SC_JPdEEEvT0_iT1_T2_DpNS2_10kernel_argIT3_EE)
        /*017c*/ 	.word	0x00000000


	//----- nvinfo : EIATTR_REGCOUNT
	.align		4
.L_106:
        /*0180*/ 	.byte	0x04, 0x2f
        /*0182*/ 	.short	(.L_108 - .L_107)
	.align		4
.L_107:
        /*0184*/ 	.word	index@(_ZN3cub18CUB_300001_SM_10006detail9transform16transform_kernelINS2_10policy_hubILb1EN4cuda3std3__45tupleIJN6thrust24THRUST_300001_SM_1000_NS10device_ptrIdEESC_EEEE10policy1000Ei16thrust_function2SC_JPdSH_EEEvT0_iT1_T2_DpNS2_10kernel_argIT3_EE)
        /*0188*/ 	.word	0x00000020


	//----- nvinfo : EIATTR_FRAME_SIZE
	.align		4
.L_108:
        /*018c*/ 	.byte	0x04, 0x11
        /*018e*/ 	.short	(.L_110 - .L_109)
	.align		4
.L_109:
        /*0190*/ 	.word	index@(_ZN3cub18CUB_300001_SM_10006detail9transform16transform_kernelINS2_10policy_hubILb1EN4cuda3std3__45tupleIJN6thrust24THRUST_300001_SM_1000_NS10device_ptrIdEESC_EEEE10policy1000Ei16thrust_function2SC_JPdSH_EEEvT0_iT1_T2_DpNS2_10kernel_argIT3_EE)
        /*0194*/ 	.word	0x00000000


	//----- nvinfo : EIATTR_REGCOUNT
	.align		4
.L_110:
        /*0198*/ 	.byte	0x04, 0x2f
        /*019a*/ 	.short	(.L_112 - .L_111)
	.align		4
.L_111:
        /*019c*/ 	.word	index@(_ZN3cub18CUB_300001_SM_10006detail9transform16transform_kernelINS2_10policy_hubILb1EN4cuda3std3__45tupleIJN6thrust24THRUST_300001_SM_1000_NS10device_ptrIdEESC_EEEE10policy1000El16thrust_function2SC_JPdSH_EEEvT0_iT1_T2_DpNS2_10kernel_argIT3_EE)
        /*01a0*/ 	.word	0x00000020


	//----- nvinfo : EIATTR_FRAME_SIZE
	.align		4
.L_112:
        /*01a4*/ 	.byte	0x04, 0x11
        /*01a6*/ 	.short	(.L_114 - .L_113)
	.align		4
.L_113:
        /*01a8*/ 	.word	index@(_ZN3cub18CUB_300001_SM_10006detail9transform16transform_kernelINS2_10policy_hubILb1EN4cuda3std3__45tupleIJN6thrust24THRUST_300001_SM_1000_NS10device_ptrIdEESC_EEEE10policy1000El16thrust_function2SC_JPdSH_EEEvT0_iT1_T2_DpNS2_10kernel_argIT3_EE)
        /*01ac*/ 	.word	0x00000000


	//----- nvinfo : EIATTR_REGCOUNT
	.align		4
.L_114:
        /*01b0*/ 	.byte	0x04, 0x2f
        /*01b2*/ 	.short	(.L_116 - .L_115)
	.align		4
.L_115:
        /*01b4*/ 	.word	index@(_ZN3cub18CUB_300001_SM_10006detail9transform16transform_kernelINS2_10policy_hubILb1EN4cuda3std3__45tupleIJN6thrust24THRUST_300001_SM_1000_NS10device_ptrIdEEEEEE10policy1000Ei16thrust_function3SC_JPdEEEvT0_iT1_T2_DpNS2_10kernel_argIT3_EE)
        /*01b8*/ 	.word	0x0000001c


	//----- nvinfo : EIATTR_FRAME_SIZE
	.align		4
.L_116:
        /*01bc*/ 	.byte	0x04, 0x11
        /*01be*/ 	.short	(.L_118 - .L_117)
	.align		4
.L_117:
        /*01c0*/ 	.word	index@(_ZN3cub18CUB_300001_SM_10006detail9transform16transform_kernelINS2_10policy_hubILb1EN4cuda3std3__45tupleIJN6thrust24THRUST_300001_SM_1000_NS10device_ptrIdEEEEEE10policy1000Ei16thrust_function3SC_JPdEEEvT0_iT1_T2_DpNS2_10kernel_argIT3_EE)
        /*01c4*/ 	.word	0x00000000


	//----- nvinfo : EIATTR_REGCOUNT
	.align		4
.L_118:
        /*01c8*/ 	.byte	0x04, 0x2f
        /*01ca*/ 	.short	(.L_120 - .L_119)
	.align		4
.L_119:
        /*01cc*/ 	.word	index@(_ZN3cub18CUB_300001_SM_10006detail9transform16transform_kernelINS2_10policy_hubILb1EN4cuda3std3__45tupleIJN6thrust24THRUST_300001_SM_1000_NS10device_ptrIdEEEEEE10policy1000El16thrust_function3SC_JPdEEEvT0_iT1_T2_DpNS2_10kernel_argIT3_EE)
        /*01d0*/ 	.word	0x0000001c


	//----- nvinfo : EIATTR_FRAME_SIZE
	.align		4
.L_120:
        /*01d4*/ 	.byte	0x04, 0x11
        /*01d6*/ 	.short	(.L_122 - .L_121)
	.align		4
.L_121:
        /*01d8*/ 	.word	index@(_ZN3cub18CUB_300001_SM_10006detail9transform16transform_kernelINS2_10policy_hubILb1EN4cuda3std3__45tupleIJN6thrust24THRUST_300001_SM_1000_NS10device_ptrIdEEEEEE10policy1000El16thrust_function3SC_JPdEEEvT0_iT1_T2_DpNS2_10kernel_argIT3_EE)
        /*01dc*/ 	.word	0x00000000


	//----- nvinfo : EIATTR_REGCOUNT
	.align		4
.L_122:
        /*01e0*/ 	.byte	0x04, 0x2f
        /*01e2*/ 	.short	(.L_124 - .L_123)
	.align		4
.L_123:
        /*01e4*/ 	.word	index@(_ZN3cub18CUB_300001_SM_10006detail9transform16transform_kernelINS2_10policy_hubILb1EN4cuda3std3__45tupleIJN6thrust24THRUST_300001_SM_1000_NS10device_ptrIdEEEEEE10policy1000Ei16thrust_function4SC_JPdEEEvT0_iT1_T2_DpNS2_10kernel_argIT3_EE)
        /*01e8*/ 	.word	0x0000001a


	//----- nvinfo : EIATTR_FRAME_SIZE
	.align		4
.L_124:
        /*01ec*/ 	.byte	0x04, 0x11
        /*01ee*/ 	.short	(.L_126 - .L_125)
	.align		4
.L_125:
        /*01f0*/ 	.word	index@(_ZN3cub18CUB_300001_SM_10006detail9transform16transform_kernelINS2_10policy_hubILb1EN4cuda3std3__45tupleIJN6thrust24THRUST_300001_SM_1000_NS10device_ptrIdEEEEEE10policy1000Ei16thrust_function4SC_JPdEEEvT0_iT1_T2_DpNS2_10kernel_argIT3_EE)
        /*01f4*/ 	.word	0x00000000


	//----- nvinfo : EIATTR_REGCOUNT
	.align		4
.L_126:
        /*01f8*/ 	.byte	0x04, 0x2f
        /*01fa*/ 	.short	(.L_128 - .L_127)
	.align		4
.L_127:
        /*01fc*/ 	.word	index@(_ZN3cub18CUB_300001_SM_10006detail9transform16transform_kernelINS2_10policy_hubILb1EN4cuda3std3__45tupleIJN6thrust24THRUST_300001_SM_1000_NS10device_ptrIdEEEEEE10policy1000El16thrust_function4SC_JPdEEEvT0_iT1_T2_DpNS2_10kernel_argIT3_EE)
        /*0200*/ 	.word	0x0000001a


	//----- nvinfo : EIATTR_FRAME_SIZE
	.align		4
.L_128:
        /*0204*/ 	.byte	0x04, 0x11
        /*0206*/ 	.short	(.L_130 - .L_129)
	.align		4
.L_129:
        /*0208*/ 	.word	index@(_ZN3cub18CUB_300001_SM_10006detail9transform16transform_kernelINS2_10policy_hubILb1EN4cuda3std3__45tupleIJN6thrust24THRUST_300001_SM_1000_NS10device_ptrIdEEEEEE10policy1000El16thrust_function4SC_JPdEEEvT0_iT1_T2_DpNS2_10kernel_argIT3_EE)
        /*020c*/ 	.word	0x00000000


	//----- nvinfo : EIATTR_MIN_STACK_SIZE
	.align		4
.L_130:
        /*0210*/ 	.byte	0x04, 0x12
        /*0212*/ 	.short	(.L_132 - .L_131)
	.align		4
.L_131:
        /*0214*/ 	.word	index@(_ZN3cub18CUB_300001_SM_10006detail9transform16transform_kernelINS2_10policy_hubILb1EN4cuda3std3__45tupleIJN6thrust24THRUST_300001_SM_1000_NS10device_ptrIdEEEEEE10policy1000El16thrust_function4SC_JPdEEEvT0_iT1_T2_DpNS2_10kernel_argIT3_EE)
        /*0218*/ 	.word	0x00000000


	//----- nvinfo : EIATTR_MIN_STACK_SIZE
	.align		4
.L_132:
        /*021c*/ 	.byte	0x04, 0x12
        /*021e*/ 	.short	(.L_134 - .L_133)
	.align		4
.L_133:
        /*0220*/ 	.word	index@(_ZN3cub18CUB_300001_SM_10006detail9transform16transform_kernelINS2_10policy_hubILb1EN4cuda3std3__45tupleIJN6thrust24THRUST_300001_SM_1000_NS10device_ptrIdEEEEEE10policy1000Ei16thrust_function4SC_JPdEEEvT0_iT1_T2_DpNS2_10kernel_argIT3_EE)
        /*0224*/ 	.word	0x00000000


	//----- nvinfo : EIATTR_MIN_STACK_SIZE
	.align		4
.L_134:
        /*0228*/ 	.byte	0x04, 0x12
        /*022a*/ 	.short	(.L_136 - .L_135)
	.align		4
.L_135:
        /*022c*/ 	.word	index@(_ZN3cub18CUB_300001_SM_10006detail9transform16transform_kernelINS2_10policy_hubILb1EN4cuda3std3__45tupleIJN6thrust24THRUST_300001_SM_1000_NS10device_ptrIdEEEEEE10policy1000El16thrust_function3SC_JPdEEEvT0_iT1_T2_DpNS2_10kernel_argIT3_EE)
        /*0230*/ 	.word	0x00000000


	//----- nvinfo : EIATTR_MIN_STACK_SIZE
	.align		4
.L_136:
        /*0234*/ 	.byte	0x04, 0x12
        /*0236*/ 	.short	(.L_138 - .L_137)
	.align		4
.L_137:
        /*0238*/ 	.word	index@(_ZN3cub18CUB_300001_SM_10006detail9transform16transform_kernelINS2_10policy_hubILb1EN4cuda3std3__45tupleIJN6thrust24THRUST_300001_SM_1000_NS10device_ptrIdEEEEEE10policy1000Ei16thrust_function3SC_JPdEEEvT0_iT1_T2_DpNS2_10kernel_argIT3_EE)
        /*023c*/ 	.word	0x00000000


	//----- nvinfo : EIATTR_MIN_STACK_SIZE
	.align		4
.L_138:
        /*0240*/ 	.byte	0x04, 0x12
        /*0242*/ 	.short	(.L_140 - .L_139)
	.align		4
.L_139:
        /*0244*/ 	.word	index@(_ZN3cub18CUB_300001_SM_10006detail9transform16transform_kernelINS2_10policy_hubILb1EN4cuda3std3__45tupleIJN6thrust24THRUST_300001_SM_1000_NS10device_ptrIdEESC_EEEE10policy1000El16thrust_function2SC_JPdSH_EEEvT0_iT1_T2_DpNS2_10kernel_argIT3_EE)
        /*0248*/ 	.word	0x00000000


	//----- nvinfo : EIATTR_MIN_STACK_SIZE
	.align		4
.L_140:
        /*024c*/ 	.byte	0x04, 0x12
        /*024e*/ 	.short	(.L_142 - .L_141)
	.align		4
.L_141:
        /*0250*/ 	.word	index@(_ZN3cub18CUB_300001_SM_10006detail9transform16transform_kernelINS2_10policy_hubILb1EN4cuda3std3__45tupleIJN6thrust24THRUST_300001_SM_1000_NS10device_ptrIdEESC_EEEE10policy1000Ei16thrust_function2SC_JPdSH_EEEvT0_iT1_T2_DpNS2_10kernel_argIT3_EE)
        /*0254*/ 	.word	0x00000000


	//----- nvinfo : EIATTR_MIN_STACK_SIZE
	.align		4
.L_142:
        /*0258*/ 	.byte	0x04, 0x12
        /*025a*/ 	.short	(.L_144 - .L_143)
	.align		4
.L_143:
        /*025c*/ 	.word	index@(_ZN3cub18CUB_300001_SM_10006detail9transform16transform_kernelINS2_10policy_hubILb1EN4cuda3std3__45tupleIJN6thrust24THRUST_300001_SM_1000_NS10device_ptrIdEEEEEE10policy1000El16thrust_function1SC_JPdEEEvT0_iT1_T2_DpNS2_10kernel_argIT3_EE)
        /*0260*/ 	.word	0x00000000


	//----- nvinfo : EIATTR_MIN_STACK_SIZE
	.align		4
.L_144:
        /*0264*/ 	.byte	0x04, 0x12
        /*0266*/ 	.short	(.L_146 - .L_145)
	.align		4
.L_145:
        /*0268*/ 	.word	index@(_ZN3cub18CUB_300001_SM_10006detail9transform16transform_kernelINS2_10policy_hubILb1EN4cuda3std3__45tupleIJN6thrust24THRUST_300001_SM_1000_NS10device_ptrIdEEEEEE10policy1000Ei16thrust_function1SC_JPdEEEvT0_iT1_T2_DpNS2_10kernel_argIT3_EE)
        /*026c*/ 	.word	0x00000000


	//----- nvinfo : EIATTR_MIN_STACK_SIZE
	.align		4
.L_146:
        /*0270*/ 	.byte	0x04, 0x12
        /*0272*/ 	.short	(.L_148 - .L_147)
	.align		4
.L_147:
        /*0274*/ 	.word	index@(_ZN3cub18CUB_300001_SM_10006detail9transform16transform_kernelINS2_10policy_hubILb1EN4cuda3std3__45tupleIJN6thrust24THRUST_300001_SM_1000_NS6detail15normal_iteratorINSA_10device_ptrIdEEEEEEEE10policy1000El16thrust_function4SF_JPdEEEvT0_iT1_T2_DpNS2_10kernel_argIT3_EE)
        /*0278*/ 	.word	0x00000000


	//----- nvinfo : EIATTR_MIN_STACK_SIZE
	.align		4
.L_148:
        /*027c*/ 	.byte	0x04, 0x12
        /*027e*/ 	.short	(.L_150 - .L_149)
	.align		4
.L_149:
        /*0280*/ 	.word	index@(_ZN3cub18CUB_300001_SM_10006detail9transform16transform_kernelINS2_10policy_hubILb1EN4cuda3std3__45tupleIJN6thrust24THRUST_300001_SM_1000_NS6detail15normal_iteratorINSA_10device_ptrIdEEEEEEEE10policy1000Ei16thrust_function4SF_JPdEEEvT0_iT1_T2_DpNS2_10kernel_argIT3_EE)
        /*0284*/ 	.word	0x00000000


	//----- nvinfo : EIATTR_MIN_STACK_SIZE
	.align		4
.L_150:
        /*0288*/ 	.byte	0x04, 0x12
        /*028a*/ 	.short	(.L_152 - .L_151)
	.align		4
.L_151:
        /*028c*/ 	.word	index@(_ZN3cub18CUB_300001_SM_10006detail9transform16transform_kernelINS2_10policy_hubILb1EN4cuda3std3__45tupleIJN6thrust24THRUST_300001_SM_1000_NS6detail15normal_iteratorINSA_10device_ptrIdEEEEEEEE10policy1000El16thrust_function3SF_JPdEEEvT0_iT1_T2_DpNS2_10kernel_argIT3_EE)
        /*0290*/ 	.word	0x00000000


	//----- nvinfo : EIATTR_MIN_STACK_SIZE
	.align		4
.L_152:
        /*0294*/ 	.byte	0x04, 0x12
        /*0296*/ 	.short	(.L_154 - .L_153)
	.align		4
.L_153:
        /*0298*/ 	.word	index@(_ZN3cub18CUB_300001_SM_10006detail9transform16transform_kernelINS2_10policy_hubILb1EN4cuda3std3__45tupleIJN6thrust24THRUST_300001_SM_1000_NS6detail15normal_iteratorINSA_10device_ptrIdEEEEEEEE10policy1000Ei16thrust_function3SF_JPdEEEvT0_iT1_T2_DpNS2_10kernel_argIT3_EE)
        /*029c*/ 	.word	0x00000000


	//----- nvinfo : EIATTR_MIN_STACK_SIZE
	.align		4
.L_154:
        /*02a0*/ 	.byte	0x04, 0x12
        /*02a2*/ 	.short	(.L_156 - .L_155)
	.align		4
.L_155:
        /*02a4*/ 	.word	index@(_ZN3cub18CUB_300001_SM_10006detail9transform16transform_kernelINS2_10policy_hubILb1EN4cuda3std3__45tupleIJN6thrust24THRUST_300001_SM_1000_NS6detail15normal_iteratorINSA_10device_ptrIdEEEESF_EEEE10policy1000El16thrust_function2SF_JPdSK_EEEvT0_iT1_T2_DpNS2_10kernel_argIT3_EE)
        /*02a8*/ 	.word	0x00000000


	//----- nvinfo : EIATTR_MIN_STACK_SIZE
	.align		4
.L_156:
        /*02ac*/ 	.byte	0x04, 0x12
        /*02ae*/ 	.short	(.L_158 - .L_157)
	.align		4
.L_157:
        /*02b0*/ 	.word	index@(_ZN3cub18CUB_300001_SM_10006detail9transform16transform_kernelINS2_10policy_hubILb1EN4cuda3std3__45tupleIJN6thrust24THRUST_300001_SM_1000_NS6detail15normal_iteratorINSA_10device_ptrIdEEEESF_EEEE10policy1000Ei16thrust_function2SF_JPdSK_EEEvT0_iT1_T2_DpNS2_10kernel_argIT3_EE)
        /*02b4*/ 	.word	0x00000000


	//----- nvinfo : EIATTR_MIN_STACK_SIZE
	.align		4
.L_158:
        /*02b8*/ 	.byte	0x04, 0x12
        /*02ba*/ 	.short	(.L_160 - .L_159)
	.align		4
.L_159:
        /*02bc*/ 	.word	index@(_ZN3cub18CUB_300001_SM_10006detail9transform16transform_kernelINS2_10policy_hubILb1EN4cuda3std3__45tupleIJN6thrust24THRUST_300001_SM_1000_NS6detail15normal_iteratorINSA_10device_ptrIdEEEEEEEE10policy1000El16thrust_function1SF_JPdEEEvT0_iT1_T2_DpNS2_10kernel_argIT3_EE)
        /*02c0*/ 	.word	0x00000000


	//----- nvinfo : EIATTR_MIN_STACK_SIZE
	.align		4
.L_160:
        /*02c4*/ 	.byte	0x04, 0x12
        /*02c6*/ 	.short	(.L_162 - .L_161)
	.align		4
.L_161:
        /*02c8*/ 	.word	index@(_ZN3cub18CUB_300001_SM_10006detail9transform16transform_kernelINS2_10policy_hubILb1EN4cuda3std3__45tupleIJN6thrust24THRUST_300001_SM_1000_NS6detail15normal_iteratorINSA_10device_ptrIdEEEEEEEE10policy1000Ei16thrust_function1SF_JPdEEEvT0_iT1_T2_DpNS2_10kernel_argIT3_EE)
        /*02cc*/ 	.word	0x00000000


	//----- nvinfo : EIATTR_MIN_STACK_SIZE
	.align		4
.L_162:
        /*02d0*/ 	.byte	0x04, 0x12
        /*02d2*/ 	.short	(.L_164 - .L_163)
	.align		4
.L_163:
        /*02d4*/ 	.word	index@(_ZN3cub18CUB_300001_SM_10006detail11EmptyKernelIvEEvv)
        /*02d8*/ 	.word	0x00000000


	//----- nvinfo : EIATTR_MIN_STACK_SIZE
	.align		4
.L_164:
        /*02dc*/ 	.byte	0x04, 0x12
        /*02de*/ 	.short	(.L_166 - .L_165)
	.align		4
.L_165:
        /*02e0*/ 	.word	index@(_Z14gpu_add_scalariPdd)
        /*02e4*/ 	.word	0x00000000


	//----- nvinfo : EIATTR_MIN_STACK_SIZE
	.align		4
.L_166:
        /*02e8*/ 	.byte	0x04, 0x12
        /*02ea*/ 	.short	(.L_168 - .L_167)
	.align		4
.L_167:
        /*02ec*/ 	.word	index@(_Z14function_4_gpuPdS_i)
        /*02f0*/ 	.word	0x00000000


	//----- nvinfo : EIATTR_MIN_STACK_SIZE
	.align		4
.L_168:
        /*02f4*/ 	.byte	0x04, 0x12
        /*02f6*/ 	.short	(.L_170 - .L_169)
	.align		4
.L_169:
        /*02f8*/ 	.word	index@(_Z14function_3_gpuPdS_i)
        /*02fc*/ 	.word	0x00000000


	//----- nvinfo : EIATTR_MIN_STACK_SIZE
	.align		4
.L_170:
        /*0300*/ 	.byte	0x04, 0x12
        /*0302*/ 	.short	(.L_172 - .L_171)
	.align		4
.L_171:
        /*0304*/ 	.word	index@(_Z14function_2_gpuPdS_S_i)
        /*0308*/ 	.word	0x00000000


	//----- nvinfo : EIATTR_MIN_STACK_SIZE
	.align		4
.L_172:
        /*030c*/ 	.byte	0x04, 0x12
        /*030e*/ 	.short	(.L_174 - .L_173)
	.align		4
.L_173:
        /*0310*/ 	.word	index@(_Z14function_1_gpuPdS_i)
        /*0314*/ 	.word	0x00000000
.L_174:


//--------------------- .nv.compat                --------------------------
	.section	.nv.compat,"",@"SHT_CUDA_COMPAT_INFO"
	.align	4
        /*0000*/ 	.byte	0x02, 0x09, 0x00, 0x00, 0x02, 0x02, 0x01, 0x00, 0x02, 0x05, 0x05, 0x00, 0x03, 0x07, 0x01, 0x01
        /*0010*/ 	.byte	0x02, 0x03, 0x00, 0x00, 0x02, 0x06, 0x01, 0x00, 0x04, 0x0b, 0x08, 0x00, 0x01, 0x00, 0x00, 0x00
        /*0020*/ 	.byte	0x00, 0x00, 0x00, 0x00


//--------------------- .nv.info._ZN3cub18CUB_300001_SM_10006detail9transform16transform_kernelINS2_10policy_hubILb1EN4cuda3std3__45tupleIJN6thrust24THRUST_300001_SM_1000_NS10device_ptrIdEEEEEE10policy1000El16thrust_function4SC_JPdEEEvT0_iT1_T2_DpNS2_10kernel_argIT3_EE --------------------------
	.section	.nv.info._ZN3cub18CUB_300001_SM_10006detail9transform16transform_kernelINS2_10policy_hubILb1EN4cuda3std3__45tupleIJN6thrust24THRUST_300001_SM_1000_NS10device_ptrIdEEEEEE10policy1000El16thrust_function4SC_JPdEEEvT0_iT1_T2_DpNS2_10kernel_argIT3_EE,"",@"SHT_CUDA_INFO"
	.sectionflags	@""
	.align	4


	//----- nvinfo : EIATTR_CUDA_API_VERSION
	.align		4
        /*0000*/ 	.byte	0x04, 0x37
        /*0002*/ 	.short	(.L_176 - .L_175)
.L_175:
        /*0004*/ 	.word	0x00000082


	//----- nvinfo : EIATTR_KPARAM_INFO
	.align		4
.L_176:
        /*0008*/ 	.byte	0x04, 0x17
        /*000a*/ 	.short	(.L_178 - .L_177)
.L_177:
        /*000c*/ 	.word	0x00000000
        /*0010*/ 	.short	0x0004
        /*0012*/ 	.short	0x0018
        /*0014*/ 	.byte	0x00, 0xf0, 0x41, 0x00


	//----- nvinfo : EIATTR_KPARAM_INFO
	.align		4
.L_178:
        /*0018*/ 	.byte	0x04, 0x17
        /*001a*/ 	.short	(.L_180 - .L_179)
.L_179:
        /*001c*/ 	.word	0x00000000
        /*0020*/ 	.short	0x0003
        /*0022*/ 	.short	0x0010
        /*0024*/ 	.byte	0x00, 0xf0, 0x21, 0x00


	//----- nvinfo : EIATTR_KPARAM_INFO
	.align		4
.L_180:
        /*0028*/ 	.byte	0x04, 0x17
        /*002a*/ 	.short	(.L_182 - .L_181)
.L_181:
        /*002c*/ 	.word	0x00000000
        /*0030*/ 	.short	0x0002
        /*0032*/ 	.short	0x000c
        /*0034*/ 	.byte	0x00, 0xf0, 0x05, 0x00


	//----- nvinfo : EIATTR_KPARAM_INFO
	.align		4
.L_182:
        /*0038*/ 	.byte	0x04, 0x17
        /*003a*/ 	.short	(.L_184 - .L_183)
.L_183:
        /*003c*/ 	.word	0x00000000
        /*0040*/ 	.short	0x0001
        /*0042*/ 	.short	0x0008
        /*0044*/ 	.byte	0x00, 0xf0, 0x11, 0x00


	//----- nvinfo : EIATTR_KPARAM_INFO
	.align		4
.L_184:
        /*0048*/ 	.byte	0x04, 0x17
        /*004a*/ 	.short	(.L_186 - .L_185)
.L_185:
        /*004c*/ 	.word	0x00000000
        /*0050*/ 	.short	0x0000
        /*0052*/ 	.short	0x0000
        /*0054*/ 	.byte	0x00, 0xf0, 0x21, 0x00


	//----- nvinfo : EIATTR_SPARSE_MMA_MASK
	.align		4
.L_186:
        /*0058*/ 	.byte	0x03, 0x50
        /*005a*/ 	.short	0x0000


	//----- nvinfo : EIATTR_MAXREG_COUNT
	.align		4
        /*005c*/ 	.byte	0x03, 0x1b
        /*005e*/ 	.short	0x00ff


	//----- nvinfo : EIATTR_MERCURY_ISA_VERSION
	.align		4
        /*0060*/ 	.byte	0x03, 0x5f
        /*0062*/ 	.short	0x0101


	//----- nvinfo : EIATTR_VRC_CTA_INIT_COUNT
	.align		4
        /*0064*/ 	.byte	0x02, 0x4a
	.zero		1
	.zero		1


	//----- nvinfo : EIATTR_EXIT_INSTR_OFFSETS
	.align		4
        /*0068*/ 	.byte	0x04, 0x1c
        /*006a*/ 	.short	(.L_188 - .L_187)


	//   ....[0]....
.L_187:
        /*006c*/ 	.word	0x000002a0


	//   ....[1]....
        /*0070*/ 	.word	0x00000c00


	//   ....[2]....
        /*0074*/ 	.word	0x00000c30


	//   ....[3]....
        /*0078*/ 	.word	0x00001040


	//   ....[4]....
        /*007c*/ 	.word	0x00001060


	//   ....[5]....
        /*0080*/ 	.word	0x00001780


	//   ....[6]....
        /*0084*/ 	.word	0x00001bb0


	//----- nvinfo : EIATTR_MAX_THREADS
	.align		4
.L_188:
        /*0088*/ 	.byte	0x04, 0x05
        /*008a*/ 	.short	(.L_190 - .L_189)
.L_189:
        /*008c*/ 	.word	0x00000080
        /*0090*/ 	.word	0x00000001
        /*0094*/ 	.word	0x00000001


	//----- nvinfo : EIATTR_CRS_STACK_SIZE
	.align		4
.L_190:
        /*0098*/ 	.byte	0x04, 0x1e
        /*009a*/ 	.short	(.L_192 - .L_191)
.L_191:
        /*009c*/ 	.word	0x00000000


	//----- nvinfo : EIATTR_CBANK_PARAM_SIZE
	.align		4
.L_192:
        /*00a0*/ 	.byte	0x03, 0x19
        /*00a2*/ 	.short	0x0028


	//----- nvinfo : EIATTR_PARAM_CBANK
	.align		4
        /*00a4*/ 	.byte	0x04, 0x0a
        /*00a6*/ 	.short	(.L_194 - .L_193)
	.align		4
.L_193:
        /*00a8*/ 	.word	index@(.nv.constant0._ZN3cub18CUB_300001_SM_10006detail9transform16transform_kernelINS2_10policy_hubILb1EN4cuda3std3__45tupleIJN6thrust24THRUST_300001_SM_1000_NS10device_ptrIdEEEEEE10policy1000El16thrust_function4SC_JPdEEEvT0_iT1_T2_DpNS2_10kernel_argIT3_EE)
        /*00ac*/ 	.short	0x0380
        /*00ae*/ 	.short	0x0028


	//----- nvinfo : EIATTR_SW_WAR
	.align		4
.L_194:
        /*00b0*/ 	.byte	0x04, 0x36
        /*00b2*/ 	.short	(.L_196 - .L_195)
.L_195:
        /*00b4*/ 	.word	0x00000008
.L_196:


//--------------------- .nv.info._ZN3cub18CUB_300001_SM_10006detail9transform16transform_kernelINS2_10policy_hubILb1EN4cuda3std3__45tupleIJN6thrust24THRUST_300001_SM_1000_NS10device_ptrIdEEEEEE10policy1000Ei16thrust_function4SC_JPdEEEvT0_iT1_T2_DpNS2_10kernel_argIT3_EE --------------------------
	.section	.nv.info._ZN3cub18CUB_300001_SM_10006detail9transform16transform_kernelINS2_10policy_hubILb1EN4cuda3std3__45tupleIJN6thrust24THRUST_300001_SM_1000_NS10device_ptrIdEEEEEE10policy1000Ei16thrust_function4SC_JPdEEEvT0_iT1_T2_DpNS2_10kernel_argIT3_EE,"",@"SHT_CUDA_INFO"
	.sectionflags	@""
	.align	4


	//----- nvinfo : EIATTR_CUDA_API_VERSION
	.align		4
        /*0000*/ 	.byte	0x04, 0x37
        /*0002*/ 	.short	(.L_198 - .L_197)
.L_197:
        /*0004*/ 	.word	0x00000082


	//----- nvinfo : EIATTR_KPARAM_INFO
	.align		4
.L_198:
        /*0008*/ 	.byte	0x04, 0x17
        /*000a*/ 	.short	(.L_200 - .L_199)
.L_199:
        /*000c*/ 	.word	0x00000000
        /*0010*/ 	.short	0x0004
        /*0012*/ 	.short	0x0018
        /*0014*/ 	.byte	0x00, 0xf0, 0x41, 0x00


	//----- nvinfo : EIATTR_KPARAM_INFO
	.align		4
.L_200:
        /*0018*/ 	.byte	0x04, 0x17
        /*001a*/ 	.short	(.L_202 - .L_201)
.L_201:
        /*001c*/ 	.word	0x00000000
        /*0020*/ 	.short	0x0003
        /*0022*/ 	.short	0x0010
        /*0024*/ 	.byte	0x00, 0xf0, 0x21, 0x00


	//----- nvinfo : EIATTR_KPARAM_INFO
	.align		4
.L_202:
        /*0028*/ 	.byte	0x04, 0x17
        /*002a*/ 	.short	(.L_204 - .L_203)
.L_203:
        /*002c*/ 	.word	0x00000000
        /*0030*/ 	.short	0x0002
        /*0032*/ 	.short	0x0008
        /*0034*/ 	.byte	0x00, 0xf0, 0x05, 0x00


	//----- nvinfo : EIATTR_KPARAM_INFO
	.align		4
.L_204:
        /*0038*/ 	.byte	0x04, 0x17
        /*003a*/ 	.short	(.L_206 - .L_205)
.L_205:
        /*003c*/ 	.word	0x00000000
        /*0040*/ 	.short	0x0001
        /*0042*/ 	.short	0x0004
        /*0044*/ 	.byte	0x00, 0xf0, 0x11, 0x00


	//----- nvinfo : EIATTR_KPARAM_INFO
	.align		4
.L_206:
        /*0048*/ 	.byte	0x04, 0x17
        /*004a*/ 	.short	(.L_208 - .L_207)
.L_207:
        /*004c*/ 	.word	0x00000000
        /*0050*/ 	.short	0x0000
        /*0052*/ 	.short	0x0000
        /*0054*/ 	.byte	0x00, 0xf0, 0x11, 0x00


	//----- nvinfo : EIATTR_SPARSE_MMA_MASK
	.align		4
.L_208:
        /*0058*/ 	.byte	0x03, 0x50
        /*005a*/ 	.short	0x0000


	//----- nvinfo : EIATTR_MAXREG_COUNT
	.align		4
        /*005c*/ 	.byte	0x03, 0x1b
        /*005e*/ 	.short	0x00ff


	//----- nvinfo : EIATTR_MERCURY_ISA_VERSION
	.align		4
        /*0060*/ 	.byte	0x03, 0x5f
        /*0062*/ 	.short	0x0101


	//----- nvinfo : EIATTR_VRC_CTA_INIT_COUNT
	.align		4
        /*0064*/ 	.byte	0x02, 0x4a
	.zero		1
	.zero		1


	//----- nvinfo : EIATTR_EXIT_INSTR_OFFSETS
	.align		4
        /*0068*/ 	.byte	0x04, 0x1c
        /*006a*/ 	.short	(.L_210 - .L_209)


	//   ....[0]....
.L_209:
        /*006c*/ 	.word	0x000001f0


	//   ....[1]....
        /*0070*/ 	.word	0x00000900


	//   ....[2]....
        /*0074*/ 	.word	0x00000d30


	//   ....[3]....
        /*0078*/ 	.word	0x00000d50


	//   ....[4]....
        /*007c*/ 	.word	0x000016c0


	//   ....[5]....
        /*0080*/ 	.word	0x000016f0


	//   ....[6]....
        /*0084*/ 	.word	0x00001b00


	//----- nvinfo : EIATTR_MAX_THREADS
	.align		4
.L_210:
        /*0088*/ 	.byte	0x04, 0x05
        /*008a*/ 	.short	(.L_212 - .L_211)
.L_211:
        /*008c*/ 	.word	0x00000080
        /*0090*/ 	.word	0x00000001
        /*0094*/ 	.word	0x00000001


	//----- nvinfo : EIATTR_CRS_STACK_SIZE
	.align		4
.L_212:
        /*0098*/ 	.byte	0x04, 0x1e
        /*009a*/ 	.short	(.L_214 - .L_213)
.L_213:
        /*009c*/ 	.word	0x00000000


	//----- nvinfo : EIATTR_CBANK_PARAM_SIZE
	.align		4
.L_214:
        /*00a0*/ 	.byte	0x03, 0x19
        /*00a2*/ 	.short	0x0028


	//----- nvinfo : EIATTR_PARAM_CBANK
	.align		4
        /*00a4*/ 	.byte	0x04, 0x0a
        /*00a6*/ 	.short	(.L_216 - .L_215)
	.align		4
.L_215:
        /*00a8*/ 	.word	index@(.nv.constant0._ZN3cub18CUB_300001_SM_10006detail9transform16transform_kernelINS2_10policy_hubILb1EN4cuda3std3__45tupleIJN6thrust24THRUST_300001_SM_1000_NS10device_ptrIdEEEEEE10policy1000Ei16thrust_function4SC_JPdEEEvT0_iT1_T2_DpNS2_10kernel_argIT3_EE)
        /*00ac*/ 	.short	0x0380
        /*00ae*/ 	.short	0x0028


	//----- nvinfo : EIATTR_SW_WAR
	.align		4
.L_216:
        /*00b0*/ 	.byte	0x04, 0x36
        /*00b2*/ 	.short	(.L_218 - .L_217)
.L_217:
        /*00b4*/ 	.word	0x00000008
.L_218:


//--------------------- .nv.info._ZN3cub18CUB_300001_SM_10006detail9transform16transform_kernelINS2_10policy_hubILb1EN4cuda3std3__45tupleIJN6thrust24THRUST_300001_SM_1000_NS10device_ptrIdEEEEEE10policy1000El16thrust_function3SC_JPdEEEvT0_iT1_T2_DpNS2_10kernel_argIT3_EE --------------------------
	.section	.nv.info._ZN3cub18CUB_300001_SM_10006detail9transform16transform_kernelINS2_10policy_hubILb1EN4cuda3std3__45tupleIJN6thrust24THRUST_300001_SM_1000_NS10device_ptrIdEEEEEE10policy1000El16thrust_function3SC_JPdEEEvT0_iT1_T2_DpNS2_10kernel_argIT3_EE,"",@"SHT_CUDA_INFO"
	.sectionflags	@""
	.align	4


	//----- nvinfo : EIATTR_CUDA_API_VERSION
	.align		4
        /*0000*/ 	.byte	0x04, 0x37
        /*0002*/ 	.short	(.L_220 - .L_219)
.L_219:
        /*0004*/ 	.word	0x00000082


	//----- nvinfo : EIATTR_KPARAM_INFO
	.align		4
.L_220:
        /*0008*/ 	.byte	0x04, 0x17
        /*000a*/ 	.short	(.L_222 - .L_221)
.L_221:
        /*000c*/ 	.word	0x00000000
        /*0010*/ 	.short	0x0004
        /*0012*/ 	.short	0x0018
        /*0014*/ 	.byte	0x00, 0xf0, 0x41, 0x00


	//----- nvinfo : EIATTR_KPARAM_INFO
	.align		4
.L_222:
        /*0018*/ 	.byte	0x04, 0x17
        /*001a*/ 	.short	(.L_224 - .L_223)
.L_223:
        /*001c*/ 	.word	0x00000000
        /*0020*/ 	.short	0x0003
        /*0022*/ 	.short	0x0010
        /*0024*/ 	.byte	0x00, 0xf0, 0x21, 0x00


	//----- nvinfo : EIATTR_KPARAM_INFO
	.align		4
.L_224:
        /*0028*/ 	.byte	0x04, 0x17
        /*002a*/ 	.short	(.L_226 - .L_225)
.L_225:
        /*002c*/ 	.word	0x00000000
        /*0030*/ 	.short	0x0002
        /*0032*/ 	.short	0x000c
        /*0034*/ 	.byte	0x00, 0xf0, 0x05, 0x00


	//----- nvinfo : EIATTR_KPARAM_INFO
	.align		4
.L_226:
        /*0038*/ 	.byte	0x04, 0x17
        /*003a*/ 	.short	(.L_228 - .L_227)
.L_227:
        /*003c*/ 	.word	0x00000000
        /*0040*/ 	.short	0x0001
        /*0042*/ 	.short	0x0008
        /*0044*/ 	.byte	0x00, 0xf0, 0x11, 0x00


	//----- nvinfo : EIATTR_KPARAM_INFO
	.align		4
.L_228:
        /*0048*/ 	.byte	0x04, 0x17
        /*004a*/ 	.short	(.L_230 - .L_229)
.L_229:
        /*004c*/ 	.word	0x00000000
        /*0050*/ 	.short	0x0000
        /*0052*/ 	.short	0x0000
        /*0054*/ 	.byte	0x00, 0xf0, 0x21, 0x00


	//----- nvinfo : EIATTR_SPARSE_MMA_MASK
	.align		4
.L_230:
        /*0058*/ 	.byte	0x03, 0x50
        /*005a*/ 	.short	0x0000


	//----- nvinfo : EIATTR_MAXREG_COUNT
	.align		4
        /*005c*/ 	.byte	0x03, 0x1b
        /*005e*/ 	.short	0x00ff


	//----- nvinfo : EIATTR_MERCURY_ISA_VERSION
	.align		4
        /*0060*/ 	.byte	0x03, 0x5f
        /*0062*/ 	.short	0x0101


	//----- nvinfo : EIATTR_VRC_CTA_INIT_COUNT
	.align		4
        /*0064*/ 	.byte	0x02, 0x4a
	.zero		1
	.zero		1


	//----- nvinfo : EIATTR_EXIT_INSTR_OFFSETS
	.align		4
        /*0068*/ 	.byte	0x04, 0x1c
        /*006a*/ 	.short	(.L_232 - .L_231)


	//   ....[0]....
.L_231:
        /*006c*/ 	.word	0x000002a0


	//   ....[1]....
        /*0070*/ 	.word	0x00000f10


	//   ....[2]....
        /*0074*/ 	.word	0x00000f40


	//   ....[3]....
        /*0078*/ 	.word	0x000014c0


	//   ....[4]....
        /*007c*/ 	.word	0x000014e0


	//   ....[5]....
        /*0080*/ 	.word	0x000020c0


	//   ....[6]....
        /*0084*/ 	.word	0x00002650


	//----- nvinfo : EIATTR_MAX_THREADS
	.align		4
.L_232:
        /*0088*/ 	.byte	0x04, 0x05
        /*008a*/ 	.short	(.L_234 - .L_233)
.L_233:
        /*008c*/ 	.word	0x00000080
        /*0090*/ 	.word	0x00000001
        /*0094*/ 	.word	0x00000001


	//----- nvinfo : EIATTR_CRS_STACK_SIZE
	.align		4
.L_234:
        /*0098*/ 	.byte	0x04, 0x1e
        /*009a*/ 	.short	(.L_236 - .L_235)
.L_235:
        /*009c*/ 	.word	0x00000000


	//----- nvinfo : EIATTR_CBANK_PARAM_SIZE
	.align		4
.L_236:
        /*00a0*/ 	.byte	0x03, 0x19
        /*00a2*/ 	.short	0x0028


	//----- nvinfo : EIATTR_PARAM_CBANK
	.align		4
        /*00a4*/ 	.byte	0x04, 0x0a
        /*00a6*/ 	.short	(.L_238 - .L_237)
	.align		4
.L_237:
        /*00a8*/ 	.word	index@(.nv.constant0._ZN3cub18CUB_300001_SM_10006detail9transform16transform_kernelINS2_10policy_hubILb1EN4cuda3std3__45tupleIJN6thrust24THRUST_300001_SM_1000_NS10device_ptrIdEEEEEE10policy1000El16thrust_function3SC_JPdEEEvT0_iT1_T2_DpNS2_10kernel_argIT3_EE)
        /*00ac*/ 	.short	0x0380
        /*00ae*/ 	.short	0x0028


	//----- nvinfo : EIATTR_SW_WAR
	.align		4
.L_238:
        /*00b0*/ 	.byte	0x04, 0x36
        /*00b2*/ 	.short	(.L_240 - .L_239)
.L_239:
        /*00b4*/ 	.word	0x00000008
.L_240:


//--------------------- .nv.info._ZN3cub18CUB_300001_SM_10006detail9transform16transform_kernelINS2_10policy_hubILb1EN4cuda3std3__45tupleIJN6thrust24THRUST_300001_SM_1000_NS10device_ptrIdEEEEEE10policy1000Ei16thrust_function3SC_JPdEEEvT0_iT1_T2_DpNS2_10kernel_argIT3_EE --------------------------
	.section	.nv.info._ZN3cub18CUB_300001_SM_10006detail9transform16transform_kernelINS2_10policy_hubILb1EN4cuda3std3__45tupleIJN6thrust24THRUST_300001_SM_1000_NS10device_ptrIdEEEEEE10policy1000Ei16thrust_function3SC_JPdEEEvT0_iT1_T2_DpNS2_10kernel_argIT3_EE,"",@"SHT_CUDA_INFO"
	.sectionflags	@""
	.align	4


	//----- nvinfo : EIATTR_CUDA_API_VERSION
	.align		4
        /*0000*/ 	.byte	0x04, 0x37
        /*0002*/ 	.short	(.L_242 - .L_241)
.L_241:
        /*0004*/ 	.word	0x00000082


	//----- nvinfo : EIATTR_KPARAM_INFO
	.align		4
.L_242:
        /*0008*/ 	.byte	0x04, 0x17
        /*000a*/ 	.short	(.L_244 - .L_243)
.L_243:
        /*000c*/ 	.word	0x00000000
        /*0010*/ 	.short	0x0004
        /*0012*/ 	.short	0x0018
        /*0014*/ 	.byte	0x00, 0xf0, 0x41, 0x00


	//----- nvinfo : EIATTR_KPARAM_INFO
	.align		4
.L_244:
        /*0018*/ 	.byte	0x04, 0x17
        /*001a*/ 	.short	(.L_246 - .L_245)
.L_245:
        /*001c*/ 	.word	0x00000000
        /*0020*/ 	.short	0x0003
        /*0022*/ 	.short	0x0010
        /*0024*/ 	.byte	0x00, 0xf0, 0x21, 0x00


	//----- nvinfo : EIATTR_KPARAM_INFO
	.align		4
.L_246:
        /*0028*/ 	.byte	0x04, 0x17
        /*002a*/ 	.short	(.L_248 - .L_247)
.L_247:
        /*002c*/ 	.word	0x00000000
        /*0030*/ 	.short	0x0002
        /*0032*/ 	.short	0x0008
        /*0034*/ 	.byte	0x00, 0xf0, 0x05, 0x00


	//----- nvinfo : EIATTR_KPARAM_INFO
	.align		4
.L_248:
        /*0038*/ 	.byte	0x04, 0x17
        /*003a*/ 	.short	(.L_250 - .L_249)
.L_249:
        /*003c*/ 	.word	0x00000000
        /*0040*/ 	.short	0x0001
        /*0042*/ 	.short	0x0004
        /*0044*/ 	.byte	0x00, 0xf0, 0x11, 0x00


	//----- nvinfo : EIATTR_KPARAM_INFO
	.align		4
.L_250:
        /*0048*/ 	.byte	0x04, 0x17
        /*004a*/ 	.short	(.L_252 - .L_251)
.L_251:
        /*004c*/ 	.word	0x00000000
        /*0050*/ 	.short	0x0000
        /*0052*/ 	.short	0x0000
        /*0054*/ 	.byte	0x00, 0xf0, 0x11, 0x00


	//----- nvinfo : EIATTR_SPARSE_MMA_MASK
	.align		4
.L_252:
        /*0058*/ 	.byte	0x03, 0x50
        /*005a*/ 	.short	0x0000


	//----- nvinfo : EIATTR_MAXREG_COUNT
	.align		4
        /*005c*/ 	.byte	0x03, 0x1b
        /*005e*/ 	.short	0x00ff


	//----- nvinfo : EIATTR_MERCURY_ISA_VERSION
	.align		4
        /*0060*/ 	.byte	0x03, 0x5f
        /*0062*/ 	.short	0x0101


	//----- nvinfo : EIATTR_VRC_CTA_INIT_COUNT
	.align		4
        /*0064*/ 	.byte	0x02, 0x4a
	.zero		1
	.zero		1


	//----- nvinfo : EIATTR_EXIT_INSTR_OFFSETS
	.align		4
        /*0068*/ 	.byte	0x04, 0x1c
        /*006a*/ 	.short	(.L_254 - .L_253)


	//   ....[0]....
.L_253:
        /*006c*/ 	.word	0x000001f0


	//   ....[1]....
        /*0070*/ 	.word	0x00000dd0


	//   ....[2]....
        /*0074*/ 	.word	0x00001360


	//   ....[3]....
        /*0078*/ 	.word	0x00001380


	//   ....[4]....
        /*007c*/ 	.word	0x00001ff0


	//   ....[5]....
        /*0080*/ 	.word	0x00002020


	//   ....[6]....
        /*0084*/ 	.word	0x000025a0


	//----- nvinfo : EIATTR_MAX_THREADS
	.align		4
.L_254:
        /*0088*/ 	.byte	0x04, 0x05
        /*008a*/ 	.short	(.L_256 - .L_255)
.L_255:
        /*008c*/ 	.word	0x00000080
        /*0090*/ 	.word	0x00000001
        /*0094*/ 	.word	0x00000001


	//----- nvinfo : EIATTR_CRS_STACK_SIZE
	.align		4
.L_256:
        /*0098*/ 	.byte	0x04, 0x1e
        /*009a*/ 	.short	(.L_258 - .L_257)
.L_257:
        /*009c*/ 	.word	0x00000000


	//----- nvinfo : EIATTR_CBANK_PARAM_SIZE
	.align		4
.L_258:
        /*00a0*/ 	.byte	0x03, 0x19
        /*00a2*/ 	.short	0x0028


	//----- nvinfo : EIATTR_PARAM_CBANK
	.align		4
        /*00a4*/ 	.byte	0x04, 0x0a
        /*00a6*/ 	.short	(.L_260 - .L_259)
	.align		4
.L_259:
        /*00a8*/ 	.word	index@(.nv.constant0._ZN3cub18CUB_300001_SM_10006detail9transform16transform_kernelINS2_10policy_hubILb1EN4cuda3std3__45tupleIJN6thrust24THRUST_300001_SM_1000_NS10device_ptrIdEEEEEE10policy1000Ei16thrust_function3SC_JPdEEEvT0_iT1_T2_DpNS2_10kernel_argIT3_EE)
        /*00ac*/ 	.short	0x0380
        /*00ae*/ 	.short	0x0028


	//----- nvinfo : EIATTR_SW_WAR
	.align		4
.L_260:
        /*00b0*/ 	.byte	0x04, 0x36
        /*00b2*/ 	.short	(.L_262 - .L_261)
.L_261:
        /*00b4*/ 	.word	0x00000008
.L_262:


//--------------------- .nv.info._ZN3cub18CUB_300001_SM_10006detail9transform16transform_kernelINS2_10policy_hubILb1EN4cuda3std3__45tupleIJN6thrust24THRUST_300001_SM_1000_NS10device_ptrIdEESC_EEEE10policy1000El16thrust_function2SC_JPdSH_EEEvT0_iT1_T2_DpNS2_10kernel_argIT3_EE --------------------------
	.section	.nv.info._ZN3cub18CUB_300001_SM_10006detail9transform16transform_kernelINS2_10policy_hubILb1EN4cuda3std3__45tupleIJN6thrust24THRUST_300001_SM_1000_NS10device_ptrIdEESC_EEEE10policy1000El16thrust_function2SC_JPdSH_EEEvT0_iT1_T2_DpNS2_10kernel_argIT3_EE,"",@"SHT_CUDA_INFO"
	.sectionflags	@""
	.align	4


	//----- nvinfo : EIATTR_CUDA_API_VERSION
	.align		4
        /*0000*/ 	.byte	0x04, 0x37
        /*0002*/ 	.short	(.L_264 - .L_263)
.L_263:
        /*0004*/ 	.word	0x00000082


	//----- nvinfo : EIATTR_KPARAM_INFO
	.align		4
.L_264:
        /*0008*/ 	.byte	0x04, 0x17
        /*000a*/ 	.short	(.L_266 - .L_265)
.L_265:
        /*000c*/ 	.word	0x00000000
        /*0010*/ 	.short	0x0005
        /*0012*/ 	.short	0x0028
        /*0014*/ 	.byte	0x00, 0xf0, 0x41, 0x00


	//----- nvinfo : EIATTR_KPARAM_INFO
	.align		4
.L_266:
        /*0018*/ 	.byte	0x04, 0x17
        /*001a*/ 	.short	(.L_268 - .L_267)
.L_267:
        /*001c*/ 	.word	0x00000000
        /*0020*/ 	.short	0x0004
        /*0022*/ 	.short	0x0018
        /*0024*/ 	.byte	0x00, 0xf0, 0x41, 0x00


	//----- nvinfo : EIATTR_KPARAM_INFO
	.align		4
.L_268:
        /*0028*/ 	.byte	0x04, 0x17
        /*002a*/ 	.short	(.L_270 - .L_269)
.L_269:
        /*002c*/ 	.word	0x00000000
        /*0030*/ 	.short	0x0003
        /*0032*/ 	.short	0x0010
        /*0034*/ 	.byte	0x00, 0xf0, 0x21, 0x00


	//----- nvinfo : EIATTR_KPARAM_INFO
	.align		4
.L_270:
        /*0038*/ 	.byte	0x04, 0x17
        /*003a*/ 	.short	(.L_272 - .L_271)
.L_271:
        /*003c*/ 	.word	0x00000000
        /*0040*/ 	.short	0x0002
        /*0042*/ 	.short	0x000c
        /*0044*/ 	.byte	0x00, 0xf0, 0x05, 0x00


	//----- nvinfo : EIATTR_KPARAM_INFO
	.align		4
.L_272:
        /*0048*/ 	.byte	0x04, 0x17
        /*004a*/ 	.short	(.L_274 - .L_273)
.L_273:
        /*004c*/ 	.word	0x00000000
        /*0050*/ 	.short	0x0001
        /*0052*/ 	.short	0x0008
        /*0054*/ 	.byte	0x00, 0xf0, 0x11, 0x00


	//----- nvinfo : EIATTR_KPARAM_INFO
	.align		4
.L_274:
        /*0058*/ 	.byte	0x04, 0x17
        /*005a*/ 	.short	(.L_276 - .L_275)
.L_275:
        /*005c*/ 	.word	0x00000000
        /*0060*/ 	.short	0x0000
        /*0062*/ 	.short	0x0000
        /*0064*/ 	.byte	0x00, 0xf0, 0x21, 0x00


	//----- nvinfo : EIATTR_SPARSE_MMA_MASK
	.align		4
.L_276:
        /*0068*/ 	.byte	0x03, 0x50
        /*006a*/ 	.short	0x0000


	//----- nvinfo : EIATTR_MAXREG_COUNT
	.align		4
        /*006c*/ 	.byte	0x03, 0x1b
        /*006e*/ 	.short	0x00ff


	//----- nvinfo : EIATTR_MERCURY_ISA_VERSION
	.align		4
        /*0070*/ 	.byte	0x03, 0x5f
        /*0072*/ 	.short	0x0101


	//----- nvinfo : EIATTR_VRC_CTA_INIT_COUNT
	.align		4
        /*0074*/ 	.byte	0x02, 0x4a
	.zero		1
	.zero		1


	//----- nvinfo : EIATTR_EXIT_INSTR_OFFSETS
	.align		4
        /*0078*/ 	.byte	0x04, 0x1c
        /*007a*/ 	.short	(.L_278 - .L_277)


	//   ....[0]....
.L_277:
        /*007c*/ 	.word	0x00000470


	//   ....[1]....
        /*0080*/ 	.word	0x00000d50


	//   ....[2]....
        /*0084*/ 	.word	0x00001000


	//   ....[3]....
        /*0088*/ 	.word	0x00001180


	//   ....[4]....
        /*008c*/ 	.word	0x000011b0


	//   ....[5]....
        /*0090*/ 	.word	0x00001230


	//   ....[6]....
        /*0094*/ 	.word	0x00001260


	//   ....[7]....
        /*0098*/ 	.word	0x00001960


	//   ....[8]....
        /*009c*/ 	.word	0x00001ce0


	//   ....[9]....
        /*00a0*/ 	.word	0x00001e90


	//   ....[10]....
        /*00a4*/ 	.word	0x00001fc0


	//----- nvinfo : EIATTR_MAX_THREADS
	.align		4
.L_278:
        /*00a8*/ 	.byte	0x04, 0x05
        /*00aa*/ 	.short	(.L_280 - .L_279)
.L_279:
        /*00ac*/ 	.word	0x00000080
        /*00b0*/ 	.word	0x00000001
        /*00b4*/ 	.word	0x00000001


	//----- nvinfo : EIATTR_CRS_STACK_SIZE
	.align		4
.L_280:
        /*00b8*/ 	.byte	0x04, 0x1e
        /*00ba*/ 	.short	(.L_282 - .L_281)
.L_281:
        /*00bc*/ 	.word	0x00000000


	//----- nvinfo : EIATTR_CBANK_PARAM_SIZE
	.align		4
.L_282:
        /*00c0*/ 	.byte	0x03, 0x19
        /*00c2*/ 	.short	0x0038


	//----- nvinfo : EIATTR_PARAM_CBANK
	.align		4
        /*00c4*/ 	.byte	0x04, 0x0a
        /*00c6*/ 	.short	(.L_284 - .L_283)
	.align		4
.L_283:
        /*00c8*/ 	.word	index@(.nv.constant0._ZN3cub18CUB_300001_SM_10006detail9transform16transform_kernelINS2_10policy_hubILb1EN4cuda3std3__45tupleIJN6thrust24THRUST_300001_SM_1000_NS10device_ptrIdEESC_EEEE10policy1000El16thrust_function2SC_JPdSH_EEEvT0_iT1_T2_DpNS2_10kernel_argIT3_EE)
        /*00cc*/ 	.short	0x0380
        /*00ce*/ 	.short	0x0038


	//----- nvinfo : EIATTR_SW_WAR
	.align		4
.L_284:
        /*00d0*/ 	.byte	0x04, 0x36
        /*00d2*/ 	.short	(.L_286 - .L_285)
.L_285:
        /*00d4*/ 	.word	0x00000008
.L_286:


//--------------------- .nv.info._ZN3cub18CUB_300001_SM_10006detail9transform16transform_kernelINS2_10policy_hubILb1EN4cuda3std3__45tupleIJN6thrust24THRUST_300001_SM_1000_NS10device_ptrIdEESC_EEEE10policy1000Ei16thrust_function2SC_JPdSH_EEEvT0_iT1_T2_DpNS2_10kernel_argIT3_EE --------------------------
	.section	.nv.info._ZN3cub18CUB_300001_SM_10006detail9transform16transform_kernelINS2_10policy_hubILb1EN4cuda3std3__45tupleIJN6thrust24THRUST_300001_SM_1000_NS10device_ptrIdEESC_EEEE10policy1000Ei16thrust_function2SC_JPdSH_EEEvT0_iT1_T2_DpNS2_10kernel_argIT3_EE,"",@"SHT_CUDA_INFO"
	.sectionflags	@""
	.align	4


	//----- nvinfo : EIATTR_CUDA_API_VERSION
	.align		4
        /*0000*/ 	.byte	0x04, 0x37
        /*0002*/ 	.short	(.L_288 - .L_287)
.L_287:
        /*0004*/ 	.word	0x00000082


	//----- nvinfo : EIATTR_KPARAM_INFO
	.align		4
.L_288:
        /*0008*/ 	.byte	0x04, 0x17
        /*000a*/ 	.short	(.L_290 - .L_289)
.L_289:
        /*000c*/ 	.word	0x00000000
        /*0010*/ 	.short	0x0005
        /*0012*/ 	.short	0x0028
        /*0014*/ 	.byte	0x00, 0xf0, 0x41, 0x00


	//----- nvinfo : EIATTR_KPARAM_INFO
	.align		4
.L_290:
        /*0018*/ 	.byte	0x04, 0x17
        /*001a*/ 	.short	(.L_292 - .L_291)
.L_291:
        /*001c*/ 	.word	0x00000000
        /*0020*/ 	.short	0x0004
        /*0022*/ 	.short	0x0018
        /*0024*/ 	.byte	0x00, 0xf0, 0x41, 0x00


	//----- nvinfo : EIATTR_KPARAM_INFO
	.align		4
.L_292:
        /*0028*/ 	.byte	0x04, 0x17
        /*002a*/ 	.short	(.L_294 - .L_293)
.L_293:
        /*002c*/ 	.word	0x00000000
        /*0030*/ 	.short	0x0003
        /*0032*/ 	.short	0x0010
        /*0034*/ 	.byte	0x00, 0xf0, 0x21, 0x00


	//----- nvinfo : EIATTR_KPARAM_INFO
	.align		4
.L_294:
        /*0038*/ 	.byte	0x04, 0x17
        /*003a*/ 	.short	(.L_296 - .L_295)
.L_295:
        /*003c*/ 	.word	0x00000000
        /*0040*/ 	.short	0x0002
        /*0042*/ 	.short	0x0008
        /*0044*/ 	.byte	0x00, 0xf0, 0x05, 0x00


	//----- nvinfo : EIATTR_KPARAM_INFO
	.align		4
.L_296:
        /*0048*/ 	.byte	0x04, 0x17
        /*004a*/ 	.short	(.L_298 - .L_297)
.L_297:
        /*004c*/ 	.word	0x00000000
        /*0050*/ 	.short	0x0001
        /*0052*/ 	.short	0x0004
        /*0054*/ 	.byte	0x00, 0xf0, 0x11, 0x00


	//----- nvinfo : EIATTR_KPARAM_INFO
	.align		4
.L_298:
        /*0058*/ 	.byte	0x04, 0x17
        /*005a*/ 	.short	(.L_300 - .L_299)
.L_299:
        /*005c*/ 	.word	0x00000000
        /*0060*/ 	.short	0x0000
        /*0062*/ 	.short	0x0000
        /*0064*/ 	.byte	0x00, 0xf0, 0x11, 0x00


	//----- nvinfo : EIATTR_SPARSE_MMA_MASK
	.align		4
.L_300:
        /*0068*/ 	.byte	0x03, 0x50
        /*006a*/ 	.short	0x0000


	//----- nvinfo : EIATTR_MAXREG_COUNT
	.align		4
        /*006c*/ 	.byte	0x03, 0x1b
        /*006e*/ 	.short	0x00ff


	//----- nvinfo : EIATTR_MERCURY_ISA_VERSION
	.align		4
        /*0070*/ 	.byte	0x03, 0x5f
        /*0072*/ 	.short	0x0101


	//----- nvinfo : EIATTR_VRC_CTA_INIT_COUNT
	.align		4
        /*0074*/ 	.byte	0x02, 0x4a
	.zero		1
	.zero		1


	//----- nvinfo : EIATTR_EXIT_INSTR_OFFSETS
	.align		4
        /*0078*/ 	.byte	0x04, 0x1c
        /*007a*/ 	.short	(.L_302 - .L_301)


	//   ....[0]....
.L_301:
        /*007c*/ 	.word	0x00000320


	//   ....[1]....
        /*0080*/ 	.word	0x00000a00


	//   ....[2]....
        /*0084*/ 	.word	0x00000d90


	//   ....[3]....
        /*0088*/ 	.word	0x00000f40


	//   ....[4]....
        /*008c*/ 	.word	0x000010e0


	//   ....[5]....
        /*0090*/ 	.word	0x00001110


	//   ....[6]....
        /*0094*/ 	.word	0x00001640


	//   ....[7]....
        /*0098*/ 	.word	0x000018f0


	//   ....[8]....
        /*009c*/ 	.word	0x00001a70


	//   ....[9]....
        /*00a0*/ 	.word	0x00001aa0


	//   ....[10]....
        /*00a4*/ 	.word	0x00001b20


	//----- nvinfo : EIATTR_MAX_THREADS
	.align		4
.L_302:
        /*00a8*/ 	.byte	0x04, 0x05
        /*00aa*/ 	.short	(.L_304 - .L_303)
.L_303:
        /*00ac*/ 	.word	0x00000080
        /*00b0*/ 	.word	0x00000001
        /*00b4*/ 	.word	0x00000001


	//----- nvinfo : EIATTR_CRS_STACK_SIZE
	.align		4
.L_304:
        /*00b8*/ 	.byte	0x04, 0x1e
        /*00ba*/ 	.short	(.L_306 - .L_305)
.L_305:
        /*00bc*/ 	.word	0x00000000


	//----- nvinfo : EIATTR_CBANK_PARAM_SIZE
	.align		4
.L_306:
        /*00c0*/ 	.byte	0x03, 0x19
        /*00c2*/ 	.short	0x0038


	//----- nvinfo : EIATTR_PARAM_CBANK
	.align		4
        /*00c4*/ 	.byte	0x04, 0x0a
        /*00c6*/ 	.short	(.L_308 - .L_307)
	.align		4
.L_307:
        /*00c8*/ 	.word	index@(.nv.constant0._ZN3cub18CUB_300001_SM_10006detail9transform16transform_kernelINS2_10policy_hubILb1EN4cuda3std3__45tupleIJN6thrust24THRUST_300001_SM_1000_NS10device_ptrIdEESC_EEEE10policy1000Ei16thrust_function2SC_JPdSH_EEEvT0_iT1_T2_DpNS2_10kernel_argIT3_EE)
        /*00cc*/ 	.short	0x0380
        /*00ce*/ 	.short	0x0038


	//----- nvinfo : EIATTR_SW_WAR
	.align		4
.L_308:
        /*00d0*/ 	.byte	0x04, 0x36
        /*00d2*/ 	.short	(.L_310 - .L_309)
.L_309:
        /*00d4*/ 	.word	0x00000008
.L_310:


//--------------------- .nv.info._ZN3cub18CUB_300001_SM_10006detail9transform16transform_kernelINS2_10policy_hubILb1EN4cuda3std3__45tupleIJN6thrust24THRUST_300001_SM_1000_NS10device_ptrIdEEEEEE10policy1000El16thrust_function1SC_JPdEEEvT0_iT1_T2_DpNS2_10kernel_argIT3_EE --------------------------
	.section	.nv.info._ZN3cub18CUB_300001_SM_10006detail9transform16transform_kernelINS2_10policy_hubILb1EN4cuda3std3__45tupleIJN6thrust24THRUST_300001_SM_1000_NS10device_ptrIdEEEEEE10policy1000El16thrust_function1SC_JPdEEEvT0_iT1_T2_DpNS2_10kernel_argIT3_EE,"",@"SHT_CUDA_INFO"
	.sectionflags	@""
	.align	4


	//----- nvinfo : EIATTR_CUDA_API_VERSION
	.align		4
        /*0000*/ 	.byte	0x04, 0x37
        /*0002*/ 	.short	(.L_312 - .L_311)
.L_311:
        /*0004*/ 	.word	0x00000082


	//----- nvinfo : EIATTR_KPARAM_INFO
	.align		4
.L_312:
        /*0008*/ 	.byte	0x04, 0x17
        /*000a*/ 	.short	(.L_314 - .L_313)
.L_313:
        /*000c*/ 	.word	0x00000000
        /*0010*/ 	.short	0x0004
        /*0012*/ 	.short	0x0018
        /*0014*/ 	.byte	0x00, 0xf0, 0x41, 0x00


	//----- nvinfo : EIATTR_KPARAM_INFO
	.align		4
.L_314:
        /*0018*/ 	.byte	0x04, 0x17
        /*001a*/ 	.short	(.L_316 - .L_315)
.L_315:
        /*001c*/ 	.word	0x00000000
        /*0020*/ 	.short	0x0003
        /*0022*/ 	.short	0x0010
        /*0024*/ 	.byte	0x00, 0xf0, 0x21, 0x00


	//----- nvinfo : EIATTR_KPARAM_INFO
	.align		4
.L_316:
        /*0028*/ 	.byte	0x04, 0x17
        /*002a*/ 	.short	(.L_318 - .L_317)
.L_317:
        /*002c*/ 	.word	0x00000000
        /*0030*/ 	.short	0x0002
        /*0032*/ 	.short	0x000c
        /*0034*/ 	.byte	0x00, 0xf0, 0x05, 0x00


	//----- nvinfo : EIATTR_KPARAM_INFO
	.align		4
.L_318:
        /*0038*/ 	.byte	0x04, 0x17
        /*003a*/ 	.short	(.L_320 - .L_319)
.L_319:
        /*003c*/ 	.word	0x00000000
        /*0040*/ 	.short	0x0001
        /*0042*/ 	.short	0x0008
        /*0044*/ 	.byte	0x00, 0xf0, 0x11, 0x00


	//----- nvinfo : EIATTR_KPARAM_INFO
	.align		4
.L_320:
        /*0048*/ 	.byte	0x04, 0x17
        /*004a*/ 	.short	(.L_322 - .L_321)
.L_321:
        /*004c*/ 	.word	0x00000000
        /*0050*/ 	.short	0x0000
        /*0052*/ 	.short	0x0000
        /*0054*/ 	.byte	0x00, 0xf0, 0x21, 0x00


	//----- nvinfo : EIATTR_SPARSE_MMA_MASK
	.align		4
.L_322:
        /*0058*/ 	.byte	0x03, 0x50
        /*005a*/ 	.short	0x0000


	//----- nvinfo : EIATTR_MAXREG_COUNT
	.align		4
        /*005c*/ 	.byte	0x03, 0x1b
        /*005e*/ 	.short	0x00ff


	//----- nvinfo : EIATTR_MERCURY_ISA_VERSION
	.align		4
        /*0060*/ 	.byte	0x03, 0x5f
        /*0062*/ 	.short	0x0101


	//----- nvinfo : EIATTR_VRC_CTA_INIT_COUNT
	.align		4
        /*0064*/ 	.byte	0x02, 0x4a
	.zero		1
	.zero		1


	//----- nvinfo : EIATTR_EXIT_INSTR_OFFSETS
	.align		4
        /*0068*/ 	.byte	0x04, 0x1c
        /*006a*/ 	.short	(.L_324 - .L_323)


	//   ....[0]....
.L_323:
        /*006c*/ 	.word	0x000002a0


	//   ....[1]....
        /*0070*/ 	.word	0x00000a30


	//   ....[2]....
        /*0074*/ 	.word	0x00000c60


	//   ....[3]....
        /*0078*/ 	.word	0x00000da0


	//   ....[4]....
        /*007c*/ 	.word	0x00000dd0


	//   ....[5]....
        /*0080*/ 	.word	0x00000e30


	//   ....[6]....
        /*0084*/ 	.word	0x00000e50


	//   ....[7]....
        /*0088*/ 	.word	0x00001310


	//   ....[8]....
        /*008c*/ 	.word	0x00001520


	//   ....[9]....
        /*0090*/ 	.word	0x00001670


	//   ....[10]....
        /*0094*/ 	.word	0x00001710


	//----- nvinfo : EIATTR_MAX_THREADS
	.align		4
.L_324:
        /*0098*/ 	.byte	0x04, 0x05
        /*009a*/ 	.short	(.L_326 - .L_325)
.L_325:
        /*009c*/ 	.word	0x00000080
        /*00a0*/ 	.word	0x00000001
        /*00a4*/ 	.word	0x00000001


	//----- nvinfo : EIATTR_CRS_STACK_SIZE
	.align		4
.L_326:
        /*00a8*/ 	.byte	0x04, 0x1e
        /*00aa*/ 	.short	(.L_328 - .L_327)
.L_327:
        /*00ac*/ 	.word	0x00000000


	//----- nvinfo : EIATTR_CBANK_PARAM_SIZE
	.align		4
.L_328:
        /*00b0*/ 	.byte	0x03, 0x19
        /*00b2*/ 	.short	0x0028


	//----- nvinfo : EIATTR_PARAM_CBANK
	.align		4
        /*00b4*/ 	.byte	0x04, 0x0a
        /*00b6*/ 	.short	(.L_330 - .L_329)
	.align		4
.L_329:
        /*00b8*/ 	.word	index@(.nv.constant0._ZN3cub18CUB_300001_SM_10006detail9transform16transform_kernelINS2_10policy_hubILb1EN4cuda3std3__45tupleIJN6thrust24THRUST_300001_SM_1000_NS10device_ptrIdEEEEEE10policy1000El16thrust_function1SC_JPdEEEvT0_iT1_T2_DpNS2_10kernel_argIT3_EE)
        /*00bc*/ 	.short	0x0380
        /*00be*/ 	.short	0x0028


	//----- nvinfo : EIATTR_SW_WAR
	.align		4
.L_330:
        /*00c0*/ 	.byte	0x04, 0x36
        /*00c2*/ 	.short	(.L_332 - .L_331)
.L_331:
        /*00c4*/ 	.word	0x00000008
.L_332:


//--------------------- .nv.info._ZN3cub18CUB_300001_SM_10006detail9transform16transform_kernelINS2_10policy_hubILb1EN4cuda3std3__45tupleIJN6thrust24THRUST_300001_SM_1000_NS10device_ptrIdEEEEEE10policy1000Ei16thrust_function1SC_JPdEEEvT0_iT1_T2_DpNS2_10kernel_argIT3_EE --------------------------
	.section	.nv.info._ZN3cub18CUB_300001_SM_10006detail9transform16transform_kernelINS2_10policy_hubILb1EN4cuda3std3__45tupleIJN6thrust24THRUST_300001_SM_1000_NS10device_ptrIdEEEEEE10policy1000Ei16thrust_function1SC_JPdEEEvT0_iT1_T2_DpNS2_10kernel_argIT3_EE,"",@"SHT_CUDA_INFO"
	.sectionflags	@""
	.align	4


	//----- nvinfo : EIATTR_CUDA_API_VERSION
	.align		4
        /*0000*/ 	.byte	0x04, 0x37
        /*0002*/ 	.short	(.L_334 - .L_333)
.L_333:
        /*0004*/ 	.word	0x00000082


	//----- nvinfo : EIATTR_KPARAM_INFO
	.align		4
.L_334:
        /*0008*/ 	.byte	0x04, 0x17
        /*000a*/ 	.short	(.L_336 - .L_335)
.L_335:
        /*000c*/ 	.word	0x00000000
        /*0010*/ 	.short	0x0004
        /*0012*/ 	.short	0x0018
        /*0014*/ 	.byte	0x00, 0xf0, 0x41, 0x00


	//----- nvinfo : EIATTR_KPARAM_INFO
	.align		4
.L_336:
        /*0018*/ 	.byte	0x04, 0x17
        /*001a*/ 	.short	(.L_338 - .L_337)
.L_337:
        /*001c*/ 	.word	0x00000000
        /*0020*/ 	.short	0x0003
        /*0022*/ 	.short	0x0010
        /*0024*/ 	.byte	0x00, 0xf0, 0x21, 0x00


	//----- nvinfo : EIATTR_KPARAM_INFO
	.align		4
.L_338:
        /*0028*/ 	.byte	0x04, 0x17
        /*002a*/ 	.short	(.L_340 - .L_339)
.L_339:
        /*002c*/ 	.word	0x00000000
        /*0030*/ 	.short	0x0002
        /*0032*/ 	.short	0x0008
        /*0034*/ 	.byte	0x00, 0xf0, 0x05, 0x00


	//----- nvinfo : EIATTR_KPARAM_INFO
	.align		4
.L_340:
        /*0038*/ 	.byte	0x04, 0x17
        /*003a*/ 	.short	(.L_342 - .L_341)
.L_341:
        /*003c*/ 	.word	0x00000000
        /*0040*/ 	.short	0x0001
        /*0042*/ 	.short	0x0004
        /*0044*/ 	.byte	0x00, 0xf0, 0x11, 0x00


	//----- nvinfo : EIATTR_KPARAM_INFO
	.align		4
.L_342:
        /*0048*/ 	.byte	0x04, 0x17
        /*004a*/ 	.short	(.L_344 - .L_343)
.L_343:
        /*004c*/ 	.word	0x00000000
        /*0050*/ 	.short	0x0000
        /*0052*/ 	.short	0x0000
        /*0054*/ 	.byte	0x00, 0xf0, 0x11, 0x00


	//----- nvinfo : EIATTR_SPARSE_MMA_MASK
	.align		4
.L_344:
        /*0058*/ 	.byte	0x03, 0x50
        /*005a*/ 	.short	0x0000


	//----- nvinfo : EIATTR_MAXREG_COUNT
	.align		4
        /*005c*/ 	.byte	0x03, 0x1b
        /*005e*/ 	.short	0x00ff


	//----- nvinfo : EIATTR_MERCURY_ISA_VERSION
	.align		4
        /*0060*/ 	.byte	0x03, 0x5f
        /*0062*/ 	.short	0x0101


	//----- nvinfo : EIATTR_VRC_CTA_INIT_COUNT
	.align		4
        /*0064*/ 	.byte	0x02, 0x4a
	.zero		1
	.zero		1


	//----- nvinfo : EIATTR_EXIT_INSTR_OFFSETS
	.align		4
        /*0068*/ 	.byte	0x04, 0x1c
        /*006a*/ 	.short	(.L_346 - .L_345)


	//   ....[0]....
.L_345:
        /*006c*/ 	.word	0x000001f0


	//   ....[1]....
        /*0070*/ 	.word	0x000006b0


	//   ....[2]....
        /*0074*/ 	.word	0x000008d0


	//   ....[3]....
        /*0078*/ 	.word	0x00000a20


	//   ....[4]....
        /*007c*/ 	.word	0x00000ae0


	//   ....[5]....
        /*0080*/ 	.word	0x00000b00


	//   ....[6]....
        /*0084*/ 	.word	0x00000ea0


	//   ....[7]....
        /*0088*/ 	.word	0x000010d0


	//   ....[8]....
        /*008c*/ 	.word	0x00001210


	//   ....[9]....
        /*0090*/ 	.word	0x00001240


	//   ....[10]....
        /*0094*/ 	.word	0x000012a0


	//----- nvinfo : EIATTR_MAX_THREADS
	.align		4
.L_346:
        /*0098*/ 	.byte	0x04, 0x05
        /*009a*/ 	.short	(.L_348 - .L_347)
.L_347:
        /*009c*/ 	.word	0x00000080
        /*00a0*/ 	.word	0x00000001
        /*00a4*/ 	.word	0x00000001


	//----- nvinfo : EIATTR_CRS_STACK_SIZE
	.align		4
.L_348:
        /*00a8*/ 	.byte	0x04, 0x1e
        /*00aa*/ 	.short	(.L_350 - .L_349)
.L_349:
        /*00ac*/ 	.word	0x00000000


	//----- nvinfo : EIATTR_CBANK_PARAM_SIZE
	.align		4
.L_350:
        /*00b0*/ 	.byte	0x03, 0x19
        /*00b2*/ 	.short	0x0028


	//----- nvinfo : EIATTR_PARAM_CBANK
	.align		4
        /*00b4*/ 	.byte	0x04, 0x0a
        /*00b6*/ 	.short	(.L_352 - .L_351)
	.align		4
.L_351:
        /*00b8*/ 	.word	index@(.nv.constant0._ZN3cub18CUB_300001_SM_10006detail9transform16transform_kernelINS2_10policy_hubILb1EN4cuda3std3__45tupleIJN6thrust24THRUST_300001_SM_1000_NS10device_ptrIdEEEEEE10policy1000Ei16thrust_function1SC_JPdEEEvT0_iT1_T2_DpNS2_10kernel_argIT3_EE)
        /*00bc*/ 	.short	0x0380
        /*00be*/ 	.short	0x0028


	//----- nvinfo : EIATTR_SW_WAR
	.align		4
.L_352:
        /*00c0*/ 	.byte	0x04, 0x36
        /*00c2*/ 	.short	(.L_354 - .L_353)
.L_353:
        /*00c4*/ 	.word	0x00000008
.L_354:


//--------------------- .nv.info._ZN3cub18CUB_300001_SM_10006detail9transform16transform_kernelINS2_10policy_hubILb1EN4cuda3std3__45tupleIJN6thrust24THRUST_300001_SM_1000_NS6detail15normal_iteratorINSA_10device_ptrIdEEEEEEEE10policy1000El16thrust_function4SF_JPdEEEvT0_iT1_T2_DpNS2_10kernel_argIT3_EE --------------------------
	.section	.nv.info._ZN3cub18CUB_300001_SM_10006detail9transform16transform_kernelINS2_10policy_hubILb1EN4cuda3std3__45tupleIJN6thrust24THRUST_300001_SM_1000_NS6detail15normal_iteratorINSA_10device_ptrIdEEEEEEEE10policy1000El16thrust_function4SF_JPdEEEvT0_iT1_T2_DpNS2_10kernel_argIT3_EE,"",@"SHT_CUDA_INFO"
	.sectionflags	@""
	.align	4


	//----- nvinfo : EIATTR_CUDA_API_VERSION
	.align		4
        /*0000*/ 	.byte	0x04, 0x37
        /*0002*/ 	.short	(.L_356 - .L_355)
.L_355:
        /*0004*/ 	.word	0x00000082


	//----- nvinfo : EIATTR_KPARAM_INFO
	.align		4
.L_356:
        /*0008*/ 	.byte	0x04, 0x17
        /*000a*/ 	.short	(.L_358 - .L_357)
.L_357:
        /*000c*/ 	.word	0x00000000
        /*0010*/ 	.short	0x0004
        /*0012*/ 	.short	0x0018
        /*0014*/ 	.byte	0x00, 0xf0, 0x41, 0x00


	//----- nvinfo : EIATTR_KPARAM_INFO
	.align		4
.L_358:
        /*0018*/ 	.byte	0x04, 0x17
        /*001a*/ 	.short	(.L_360 - .L_359)
.L_359:
        /*001c*/ 	.word	0x00000000
        /*0020*/ 	.short	0x0003
        /*0022*/ 	.short	0x0010
        /*0024*/ 	.byte	0x00, 0xf0, 0x21, 0x00


	//----- nvinfo : EIATTR_KPARAM_INFO
	.align		4
.L_360:
        /*0028*/ 	.byte	0x04, 0x17
        /*002a*/ 	.short	(.L_362 - .L_361)
.L_361:
        /*002c*/ 	.word	0x00000000
        /*0030*/ 	.short	0x0002
        /*0032*/ 	.short	0x000c
        /*0034*/ 	.byte	0x00, 0xf0, 0x05, 0x00


	//----- nvinfo : EIATTR_KPARAM_INFO
	.align		4
.L_362:
        /*0038*/ 	.byte	0x04, 0x17
        /*003a*/ 	.short	(.L_364 - .L_363)
.L_363:
        /*003c*/ 	.word	0x00000000
        /*0040*/ 	.short	0x0001
        /*0042*/ 	.short	0x0008
        /*0044*/ 	.byte	0x00, 0xf0, 0x11, 0x00


	//----- nvinfo : EIATTR_KPARAM_INFO
	.align		4
.L_364:
        /*0048*/ 	.byte	0x04, 0x17
        /*004a*/ 	.short	(.L_366 - .L_365)
.L_365:
        /*004c*/ 	.word	0x00000000
        /*0050*/ 	.short	0x0000
        /*0052*/ 	.short	0x0000
        /*0054*/ 	.byte	0x00, 0xf0, 0x21, 0x00


	//----- nvinfo : EIATTR_SPARSE_MMA_MASK
	.align		4
.L_366:
        /*0058*/ 	.byte	0x03, 0x50
        /*005a*/ 	.short	0x0000


	//----- nvinfo : EIATTR_MAXREG_COUNT
	.align		4
        /*005c*/ 	.byte	0x03, 0x1b
        /*005e*/ 	.short	0x00ff


	//----- nvinfo : EIATTR_MERCURY_ISA_VERSION
	.align		4
        /*0060*/ 	.byte	0x03, 0x5f
        /*0062*/ 	.short	0x0101


	//----- nvinfo : EIATTR_VRC_CTA_INIT_COUNT
	.align		4
        /*0064*/ 	.byte	0x02, 0x4a
	.zero		1
	.zero		1


	//----- nvinfo : EIATTR_EXIT_INSTR_OFFSETS
	.align		4
        /*0068*/ 	.byte	0x04, 0x1c
        /*006a*/ 	.short	(.L_368 - .L_367)


	//   ....[0]....
.L_367:
        /*006c*/ 	.word	0x000002a0


	//   ....[1]....
        /*0070*/ 	.word	0x00000c00


	//   ....[2]....
        /*0074*/ 	.word	0x00000c30


	//   ....[3]....
        /*0078*/ 	.word	0x00001040


	//   ....[4]....
        /*007c*/ 	.word	0x00001060


	//   ....[5]....
        /*0080*/ 	.word	0x00001780


	//   ....[6]....
        /*0084*/ 	.word	0x00001bb0


	//----- nvinfo : EIATTR_MAX_THREADS
	.align		4
.L_368:
        /*0088*/ 	.byte	0x04, 0x05
        /*008a*/ 	.short	(.L_370 - .L_369)
.L_369:
        /*008c*/ 	.word	0x00000080
        /*0090*/ 	.word	0x00000001
        /*0094*/ 	.word	0x00000001


	//----- nvinfo : EIATTR_CRS_STACK_SIZE
	.align		4
.L_370:
        /*0098*/ 	.byte	0x04, 0x1e
        /*009a*/ 	.short	(.L_372 - .L_371)
.L_371:
        /*009c*/ 	.word	0x00000000


	//----- nvinfo : EIATTR_CBANK_PARAM_SIZE
	.align		4
.L_372:
        /*00a0*/ 	.byte	0x03, 0x19
        /*00a2*/ 	.short	0x0028


	//----- nvinfo : EIATTR_PARAM_CBANK
	.align		4
        /*00a4*/ 	.byte	0x04, 0x0a
        /*00a6*/ 	.short	(.L_374 - .L_373)
	.align		4
.L_373:
        /*00a8*/ 	.word	index@(.nv.constant0._ZN3cub18CUB_300001_SM_10006detail9transform16transform_kernelINS2_10policy_hubILb1EN4cuda3std3__45tupleIJN6thrust24THRUST_300001_SM_1000_NS6detail15normal_iteratorINSA_10device_ptrIdEEEEEEEE10policy1000El16thrust_function4SF_JPdEEEvT0_iT1_T2_DpNS2_10kernel_argIT3_EE)
        /*00ac*/ 	.short	0x0380
        /*00ae*/ 	.short	0x0028


	//----- nvinfo : EIATTR_SW_WAR
	.align		4
.L_374:
        /*00b0*/ 	.byte	0x04, 0x36
        /*00b2*/ 	.short	(.L_376 - .L_375)
.L_375:
        /*00b4*/ 	.word	0x00000008
.L_376:


//--------------------- .nv.info._ZN3cub18CUB_300001_SM_10006detail9transform16transform_kernelINS2_10policy_hubILb1EN4cuda3std3__45tupleIJN6thrust24THRUST_300001_SM_1000_NS6detail15normal_iteratorINSA_10device_ptrIdEEEEEEEE10policy1000Ei16thrust_function4SF_JPdEEEvT0_iT1_T2_DpNS2_10kernel_argIT3_EE --------------------------
	.section	.nv.info._ZN3cub18CUB_300001_SM_10006detail9transform16transform_kernelINS2_10policy_hubILb1EN4cuda3std3__45tupleIJN6thrust24THRUST_300001_SM_1000_NS6detail15normal_iteratorINSA_10device_ptrIdEEEEEEEE10policy1000Ei16thrust_function4SF_JPdEEEvT0_iT1_T2_DpNS2_10kernel_argIT3_EE,"",@"SHT_CUDA_INFO"
	.sectionflags	@""
	.align	4


	//----- nvinfo : EIATTR_CUDA_API_VERSION
	.align		4
        /*0000*/ 	.byte	0x04, 0x37
        /*0002*/ 	.short	(.L_378 - .L_377)
.L_377:
        /*0004*/ 	.word	0x00000082


	//----- nvinfo : EIATTR_KPARAM_INFO
	.align		4
.L_378:
        /*0008*/ 	.byte	0x04, 0x17
        /*000a*/ 	.short	(.L_380 - .L_379)
.L_379:
        /*000c*/ 	.word	0x00000000
        /*0010*/ 	.short	0x0004
        /*0012*/ 	.short	0x0018
        /*0014*/ 	.byte	0x00, 0xf0, 0x41, 0x00


	//----- nvinfo : EIATTR_KPARAM_INFO
	.align		4
.L_380:
        /*0018*/ 	.byte	0x04, 0x17
        /*001a*/ 	.short	(.L_382 - .L_381)
.L_381:
        /*001c*/ 	.word	0x00000000
        /*0020*/ 	.short	0x0003
        /*0022*/ 	.short	0x0010
        /*0024*/ 	.byte	0x00, 0xf0, 0x21, 0x00


	//----- nvinfo : EIATTR_KPARAM_INFO
	.align		4
.L_382:
        /*0028*/ 	.byte	0x04, 0x17
        /*002a*/ 	.short	(.L_384 - .L_383)
.L_383:
        /*002c*/ 	.word	0x00000000
        /*0030*/ 	.short	0x0002
        /*0032*/ 	.short	0x0008
        /*0034*/ 	.byte	0x00, 0xf0, 0x05, 0x00


	//----- nvinfo : EIATTR_KPARAM_INFO
	.align		4
.L_384:
        /*0038*/ 	.byte	0x04, 0x17
        /*003a*/ 	.short	(.L_386 - .L_385)
.L_385:
        /*003c*/ 	.word	0x00000000
        /*0040*/ 	.short	0x0001
        /*0042*/ 	.short	0x0004
        /*0044*/ 	.byte	0x00, 0xf0, 0x11, 0x00


	//----- nvinfo : EIATTR_KPARAM_INFO
	.align		4
.L_386:
        /*0048*/ 	.byte	0x04, 0x17
        /*004a*/ 	.short	(.L_388 - .L_387)
.L_387:
        /*004c*/ 	.word	0x00000000
        /*0050*/ 	.short	0x0000
        /*0052*/ 	.short	0x0000
        /*0054*/ 	.byte	0x00, 0xf0, 0x11, 0x00


	//----- nvinfo : EIATTR_SPARSE_MMA_MASK
	.align		4
.L_388:
        /*0058*/ 	.byte	0x03, 0x50
        /*005a*/ 	.short	0x0000


	//----- nvinfo : EIATTR_MAXREG_COUNT
	.align		4
        /*005c*/ 	.byte	0x03, 0x1b
        /*005e*/ 	.short	0x00ff


	//----- nvinfo : EIATTR_MERCURY_ISA_VERSION
	.align		4
        /*0060*/ 	.byte	0x03, 0x5f
        /*0062*/ 	.short	0x0101


	//----- nvinfo : EIATTR_VRC_CTA_INIT_COUNT
	.align		4
        /*0064*/ 	.byte	0x02, 0x4a
	.zero		1
	.zero		1


	//----- nvinfo : EIATTR_EXIT_INSTR_OFFSETS
	.align		4
        /*0068*/ 	.byte	0x04, 0x1c
        /*006a*/ 	.short	(.L_390 - .L_389)


	//   ....[0]....
.L_389:
        /*006c*/ 	.word	0x000001f0


	//   ....[1]....
        /*0070*/ 	.word	0x00000900


	//   ....[2]....
        /*0074*/ 	.word	0x00000d30


	//   ....[3]....
        /*0078*/ 	.word	0x00000d50


	//   ....[4]....
        /*007c*/ 	.word	0x000016c0


	//   ....[5]....
        /*0080*/ 	.word	0x000016f0


	//   ....[6]....
        /*0084*/ 	.word	0x00001b00


	//----- nvinfo : EIATTR_MAX_THREADS
	.align		4
.L_390:
        /*0088*/ 	.byte	0x04, 0x05
        /*008a*/ 	.short	(.L_392 - .L_391)
.L_391:
        /*008c*/ 	.word	0x00000080
        /*0090*/ 	.word	0x00000001
        /*0094*/ 	.word	0x00000001


	//----- nvinfo : EIATTR_CRS_STACK_SIZE
	.align		4
.L_392:
        /*0098*/ 	.byte	0x04, 0x1e
        /*009a*/ 	.short	(.L_394 - .L_393)
.L_393:
        /*009c*/ 	.word	0x00000000


	//----- nvinfo : EIATTR_CBANK_PARAM_SIZE
	.align		4
.L_394:
        /*00a0*/ 	.byte	0x03, 0x19
        /*00a2*/ 	.short	0x0028


	//----- nvinfo : EIATTR_PARAM_CBANK
	.align		4
        /*00a4*/ 	.byte	0x04, 0x0a
        /*00a6*/ 	.short	(.L_396 - .L_395)
	.align		4
.L_395:
        /*00a8*/ 	.word	index@(.nv.constant0._ZN3cub18CUB_300001_SM_10006detail9transform16transform_kernelINS2_10policy_hubILb1EN4cuda3std3__45tupleIJN6thrust24THRUST_300001_SM_1000_NS6detail15normal_iteratorINSA_10device_ptrIdEEEEEEEE10policy1000Ei16thrust_function4SF_JPdEEEvT0_iT1_T2_DpNS2_10kernel_argIT3_EE)
        /*00ac*/ 	.short	0x0380
        /*00ae*/ 	.short	0x0028


	//----- nvinfo : EIATTR_SW_WAR
	.align		4
.L_396:
        /*00b0*/ 	.byte	0x04, 0x36
        /*00b2*/ 	.short	(.L_398 - .L_397)
.L_397:
        /*00b4*/ 	.word	0x00000008
.L_398:


//--------------------- .nv.info._ZN3cub18CUB_300001_SM_10006detail9transform16transform_kernelINS2_10policy_hubILb1EN4cuda3std3__45tupleIJN6thrust24THRUST_300001_SM_1000_NS6detail15normal_iteratorINSA_10device_ptrIdEEEEEEEE10policy1000El16thrust_function3SF_JPdEEEvT0_iT1_T2_DpNS2_10kernel_argIT3_EE --------------------------
	.section	.nv.info._ZN3cub18CUB_300001_SM_10006detail9transform16transform_kernelINS2_10policy_hubILb1EN4cuda3std3__45tupleIJN6thrust24THRUST_300001_SM_1000_NS6detail15normal_iteratorINSA_10device_ptrIdEEEEEEEE10policy1000El16thrust_function3SF_JPdEEEvT0_iT1_T2_DpNS2_10kernel_argIT3_EE,"",@"SHT_CUDA_INFO"
	.sectionflags	@""
	.align	4


	//----- nvinfo : EIATTR_CUDA_API_VERSION
	.align		4
        /*0000*/ 	.byte	0x04, 0x37
        /*0002*/ 	.short	(.L_400 - .L_399)
.L_399:
        /*0004*/ 	.word	0x00000082


	//----- nvinfo : EIATTR_KPARAM_INFO
	.align		4
.L_400:
        /*0008*/ 	.byte	0x04, 0x17
        /*000a*/ 	.short	(.L_402 - .L_401)
.L_401:
        /*000c*/ 	.word	0x00000000
        /*0010*/ 	.short	0x0004
        /*0012*/ 	.short	0x0018
        /*0014*/ 	.byte	0x00, 0xf0, 0x41, 0x00


	//----- nvinfo : EIATTR_KPARAM_INFO
	.align		4
.L_402:
        /*0018*/ 	.byte	0x04, 0x17
        /*001a*/ 	.short	(.L_404 - .L_403)
.L_403:
        /*001c*/ 	.word	0x00000000
        /*0020*/ 	.short	0x0003
        /*0022*/ 	.short	0x0010
        /*0024*/ 	.byte	0x00, 0xf0, 0x21, 0x00


	//----- nvinfo : EIATTR_KPARAM_INFO
	.align		4
.L_404:
        /*0028*/ 	.byte	0x04, 0x17
        /*002a*/ 	.short	(.L_406 - .L_405)
.L_405:
        /*002c*/ 	.word	0x00000000
        /*0030*/ 	.short	0x0002
        /*0032*/ 	.short	0x000c
        /*0034*/ 	.byte	0x00, 0xf0, 0x05, 0x00


	//----- nvinfo : EIATTR_KPARAM_INFO
	.align		4
.L_406:
        /*0038*/ 	.byte	0x04, 0x17
        /*003a*/ 	.short	(.L_408 - .L_407)
.L_407:
        /*003c*/ 	.word	0x00000000
        /*0040*/ 	.short	0x0001
        /*0042*/ 	.short	0x0008
        /*0044*/ 	.byte	0x00, 0xf0, 0x11, 0x00


	//----- nvinfo : EIATTR_KPARAM_INFO
	.align		4
.L_408:
        /*0048*/ 	.byte	0x04, 0x17
        /*004a*/ 	.short	(.L_410 - .L_409)
.L_409:
        /*004c*/ 	.word	0x00000000
        /*0050*/ 	.short	0x0000
        /*0052*/ 	.short	0x0000
        /*0054*/ 	.byte	0x00, 0xf0, 0x21, 0x00


	//----- nvinfo : EIATTR_SPARSE_MMA_MASK
	.align		4
.L_410:
        /*0058*/ 	.byte	0x03, 0x50
        /*005a*/ 	.short	0x0000


	//----- nvinfo : EIATTR_MAXREG_COUNT
	.align		4
        /*005c*/ 	.byte	0x03, 0x1b
        /*005e*/ 	.short	0x00ff


	//----- nvinfo : EIATTR_MERCURY_ISA_VERSION
	.align		4
        /*0060*/ 	.byte	0x03, 0x5f
        /*0062*/ 	.short	0x0101


	//----- nvinfo : EIATTR_VRC_CTA_INIT_COUNT
	.align		4
        /*0064*/ 	.byte	0x02, 0x4a
	.zero		1
	.zero		1


	//----- nvinfo : EIATTR_EXIT_INSTR_OFFSETS
	.align		4
        /*0068*/ 	.byte	0x04, 0x1c
        /*006a*/ 	.short	(.L_412 - .L_411)


	//   ....[0]....
.L_411:
        /*006c*/ 	.word	0x000002a0


	//   ....[1]....
        /*0070*/ 	.word	0x00000f10


	//   ....[2]....
        /*0074*/ 	.word	0x00000f40


	//   ....[3]....
        /*0078*/ 	.word	0x000014c0


	//   ....[4]....
        /*007c*/ 	.word	0x000014e0


	//   ....[5]....
        /*0080*/ 	.word	0x000020c0


	//   ....[6]....
        /*0084*/ 	.word	0x00002650


	//----- nvinfo : EIATTR_MAX_THREADS
	.align		4
.L_412:
        /*0088*/ 	.byte	0x04, 0x05
        /*008a*/ 	.short	(.L_414 - .L_413)
.L_413:
        /*008c*/ 	.word	0x00000080
        /*0090*/ 	.word	0x00000001
        /*0094*/ 	.word	0x00000001


	//----- nvinfo : EIATTR_CRS_STACK_SIZE
	.align		4
.L_414:
        /*0098*/ 	.byte	0x04, 0x1e
        /*009a*/ 	.short	(.L_416 - .L_415)
.L_415:
        /*009c*/ 	.word	0x00000000


	//----- nvinfo : EIATTR_CBANK_PARAM_SIZE
	.align		4
.L_416:
        /*00a0*/ 	.byte	0x03, 0x19
        /*00a2*/ 	.short	0x0028


	//----- nvinfo : EIATTR_PARAM_CBANK
	.align		4
        /*00a4*/ 	.byte	0x04, 0x0a
        /*00a6*/ 	.short	(.L_418 - .L_417)
	.align		4
.L_417:
        /*00a8*/ 	.word	index@(.nv.constant0._ZN3cub18CUB_300001_SM_10006detail9transform16transform_kernelINS2_10policy_hubILb1EN4cuda3std3__45tupleIJN6thrust24THRUST_300001_SM_1000_NS6detail15normal_iteratorINSA_10device_ptrIdEEEEEEEE10policy1000El16thrust_function3SF_JPdEEEvT0_iT1_T2_DpNS2_10kernel_argIT3_EE)
        /*00ac*/ 	.short	0x0380
        /*00ae*/ 	.short	0x0028


	//----- nvinfo : EIATTR_SW_WAR
	.align		4
.L_418:
        /*00b0*/ 	.byte	0x04, 0x36
        /*00b2*/ 	.short	(.L_420 - .L_419)
.L_419:
        /*00b4*/ 	.word	0x00000008
.L_420:


//--------------------- .nv.info._ZN3cub18CUB_300001_SM_10006detail9transform16transform_kernelINS2_10policy_hubILb1EN4cuda3std3__45tupleIJN6thrust24THRUST_300001_SM_1000_NS6detail15normal_iteratorINSA_10device_ptrIdEEEEEEEE10policy1000Ei16thrust_function3SF_JPdEEEvT0_iT1_T2_DpNS2_10kernel_argIT3_EE --------------------------
	.section	.nv.info._ZN3cub18CUB_300001_SM_10006detail9transform16transform_kernelINS2_10policy_hubILb1EN4cuda3std3__45tupleIJN6thrust24THRUST_300001_SM_1000_NS6detail15normal_iteratorINSA_10device_ptrIdEEEEEEEE10policy1000Ei16thrust_function3SF_JPdEEEvT0_iT1_T2_DpNS2_10kernel_argIT3_EE,"",@"SHT_CUDA_INFO"
	.sectionflags	@""
	.align	4


	//----- nvinfo : EIATTR_CUDA_API_VERSION
	.align		4
        /*0000*/ 	.byte	0x04, 0x37
        /*0002*/ 	.short	(.L_422 - .L_421)
.L_421:
        /*0004*/ 	.word	0x00000082


	//----- nvinfo : EIATTR_KPARAM_INFO
	.align		4
.L_422:
        /*0008*/ 	.byte	0x04, 0x17
        /*000a*/ 	.short	(.L_424 - .L_423)
.L_423:
        /*000c*/ 	.word	0x00000000
        /*0010*/ 	.short	0x0004
        /*0012*/ 	.short	0x0018
        /*0014*/ 	.byte	0x00, 0xf0, 0x41, 0x00


	//----- nvinfo : EIATTR_KPARAM_INFO
	.align		4
.L_424:
        /*0018*/ 	.byte	0x04, 0x17
        /*001a*/ 	.short	(.L_426 - .L_425)
.L_425:
        /*001c*/ 	.word	0x00000000
        /*0020*/ 	.short	0x0003
        /*0022*/ 	.short	0x0010
        /*0024*/ 	.byte	0x00, 0xf0, 0x21, 0x00


	//----- nvinfo : EIATTR_KPARAM_INFO
	.align		4
.L_426:
        /*0028*/ 	.byte	0x04, 0x17
        /*002a*/ 	.short	(.L_428 - .L_427)
.L_427:
        /*002c*/ 	.word	0x00000000
        /*0030*/ 	.short	0x0002
        /*0032*/ 	.short	0x0008
        /*0034*/ 	.byte	0x00, 0xf0, 0x05, 0x00


	//----- nvinfo : EIATTR_KPARAM_INFO
	.align		4
.L_428:
        /*0038*/ 	.byte	0x04, 0x17
        /*003a*/ 	.short	(.L_430 - .L_429)
.L_429:
        /*003c*/ 	.word	0x00000000
        /*0040*/ 	.short	0x0001
        /*0042*/ 	.short	0x0004
        /*0044*/ 	.byte	0x00, 0xf0, 0x11, 0x00


	//----- nvinfo : EIATTR_KPARAM_INFO
	.align		4
.L_430:
        /*0048*/ 	.byte	0x04, 0x17
        /*004a*/ 	.short	(.L_432 - .L_431)
.L_431:
        /*004c*/ 	.word	0x00000000
        /*0050*/ 	.short	0x0000
        /*0052*/ 	.short	0x0000
        /*0054*/ 	.byte	0x00, 0xf0, 0x11, 0x00


	//----- nvinfo : EIATTR_SPARSE_MMA_MASK
	.align		4
.L_432:
        /*0058*/ 	.byte	0x03, 0x50
        /*005a*/ 	.short	0x0000


	//----- nvinfo : EIATTR_MAXREG_COUNT
	.align		4
        /*005c*/ 	.byte	0x03, 0x1b
        /*005e*/ 	.short	0x00ff


	//----- nvinfo : EIATTR_MERCURY_ISA_VERSION
	.align		4
        /*0060*/ 	.byte	0x03, 0x5f
        /*0062*/ 	.short	0x0101


	//----- nvinfo : EIATTR_VRC_CTA_INIT_COUNT
	.align		4
        /*0064*/ 	.byte	0x02, 0x4a
	.zero		1
	.zero		1


	//----- nvinfo : EIATTR_EXIT_INSTR_OFFSETS
	.align		4
        /*0068*/ 	.byte	0x04, 0x1c
        /*006a*/ 	.short	(.L_434 - .L_433)


	//   ....[0]....
.L_433:
        /*006c*/ 	.word	0x000001f0


	//   ....[1]....
        /*0070*/ 	.word	0x00000dd0


	//   ....[2]....
        /*0074*/ 	.word	0x00001360


	//   ....[3]....
        /*0078*/ 	.word	0x00001380


	//   ....[4]....
        /*007c*/ 	.word	0x00001ff0


	//   ....[5]....
        /*0080*/ 	.word	0x00002020


	//   ....[6]....
        /*0084*/ 	.word	0x000025a0


	//----- nvinfo : EIATTR_MAX_THREADS
	.align		4
.L_434:
        /*0088*/ 	.byte	0x04, 0x05
        /*008a*/ 	.short	(.L_436 - .L_435)
.L_435:
        /*008c*/ 	.word	0x00000080
        /*0090*/ 	.word	0x00000001
        /*0094*/ 	.word	0x00000001


	//----- nvinfo : EIATTR_CRS_STACK_SIZE
	.align		4
.L_436:
        /*0098*/ 	.byte	0x04, 0x1e
        /*009a*/ 	.short	(.L_438 - .L_437)
.L_437:
        /*009c*/ 	.word	0x00000000


	//----- nvinfo : EIATTR_CBANK_PARAM_SIZE
	.align		4
.L_438:
        /*00a0*/ 	.byte	0x03, 0x19
        /*00a2*/ 	.short	0x0028


	//----- nvinfo : EIATTR_PARAM_CBANK
	.align		4
        /*00a4*/ 	.byte	0x04, 0x0a
        /*00a6*/ 	.short	(.L_440 - .L_439)
	.align		4
.L_439:
        /*00a8*/ 	.word	index@(.nv.constant0._ZN3cub18CUB_300001_SM_10006detail9transform16transform_kernelINS2_10policy_hubILb1EN4cuda3std3__45tupleIJN6thrust24THRUST_300001_SM_1000_NS6detail15normal_iteratorINSA_10device_ptrIdEEEEEEEE10policy1000Ei16thrust_function3SF_JPdEEEvT0_iT1_T2_DpNS2_10kernel_argIT3_EE)
        /*00ac*/ 	.short	0x0380
        /*00ae*/ 	.short	0x0028


	//----- nvinfo : EIATTR_SW_WAR
	.align		4
.L_440:
        /*00b0*/ 	.byte	0x04, 0x36
        /*00b2*/ 	.short	(.L_442 - .L_441)
.L_441:
        /*00b4*/ 	.word	0x00000008
.L_442:


//--------------------- .nv.info._ZN3cub18CUB_300001_SM_10006detail9transform16transform_kernelINS2_10policy_hubILb1EN4cuda3std3__45tupleIJN6thrust24THRUST_300001_SM_1000_NS6detail15normal_iteratorINSA_10device_ptrIdEEEESF_EEEE10policy1000El16thrust_function2SF_JPdSK_EEEvT0_iT1_T2_DpNS2_10kernel_argIT3_EE --------------------------
	.section	.nv.info._ZN3cub18CUB_300001_SM_10006detail9transform16transform_kernelINS2_10policy_hubILb1EN4cuda3std3__45tupleIJN6thrust24THRUST_300001_SM_1000_NS6detail15normal_iteratorINSA_10device_ptrIdEEEESF_EEEE10policy1000El16thrust_function2SF_JPdSK_EEEvT0_iT1_T2_DpNS2_10kernel_argIT3_EE,"",@"SHT_CUDA_INFO"
	.sectionflags	@""
	.align	4


	//----- nvinfo : EIATTR_CUDA_API_VERSION
	.align		4
        /*0000*/ 	.byte	0x04, 0x37
        /*0002*/ 	.short	(.L_444 - .L_443)
.L_443:
        /*0004*/ 	.word	0x00000082


	//----- nvinfo : EIATTR_KPARAM_INFO
	.align		4
.L_444:
        /*0008*/ 	.byte	0x04, 0x17
        /*000a*/ 	.short	(.L_446 - .L_445)
.L_445:
        /*000c*/ 	.word	0x00000000
        /*0010*/ 	.short	0x0005
        /*0012*/ 	.short	0x0028
        /*0014*/ 	.byte	0x00, 0xf0, 0x41, 0x00


	//----- nvinfo : EIATTR_KPARAM_INFO
	.align		4
.L_446:
        /*0018*/ 	.byte	0x04, 0x17
        /*001a*/ 	.short	(.L_448 - .L_447)
.L_447:
        /*001c*/ 	.word	0x00000000
        /*0020*/ 	.short	0x0004
        /*0022*/ 	.short	0x0018
        /*0024*/ 	.byte	0x00, 0xf0, 0x41, 0x00


	//----- nvinfo : EIATTR_KPARAM_INFO
	.align		4
.L_448:
        /*0028*/ 	.byte	0x04, 0x17
        /*002a*/ 	.short	(.L_450 - .L_449)
.L_449:
        /*002c*/ 	.word	0x00000000
        /*0030*/ 	.short	0x0003
        /*0032*/ 	.short	0x0010
        /*0034*/ 	.byte	0x00, 0xf0, 0x21, 0x00


	//----- nvinfo : EIATTR_KPARAM_INFO
	.align		4
.L_450:
        /*0038*/ 	.byte	0x04, 0x17
        /*003a*/ 	.short	(.L_452 - .L_451)
.L_451:
        /*003c*/ 	.word	0x00000000
        /*0040*/ 	.short	0x0002
        /*0042*/ 	.short	0x000c
        /*0044*/ 	.byte	0x00, 0xf0, 0x05, 0x00


	//----- nvinfo : EIATTR_KPARAM_INFO
	.align		4
.L_452:
        /*0048*/ 	.byte	0x04, 0x17
        /*004a*/ 	.short	(.L_454 - .L_453)
.L_453:
        /*004c*/ 	.word	0x00000000
        /*0050*/ 	.short	0x0001
        /*0052*/ 	.short	0x0008
        /*0054*/ 	.byte	0x00, 0xf0, 0x11, 0x00


	//----- nvinfo : EIATTR_KPARAM_INFO
	.align		4
.L_454:
        /*0058*/ 	.byte	0x04, 0x17
        /*005a*/ 	.short	(.L_456 - .L_455)
.L_455:
        /*005c*/ 	.word	0x00000000
        /*0060*/ 	.short	0x0000
        /*0062*/ 	.short	0x0000
        /*0064*/ 	.byte	0x00, 0xf0, 0x21, 0x00


	//----- nvinfo : EIATTR_SPARSE_MMA_MASK
	.align		4
.L_456:
        /*0068*/ 	.byte	0x03, 0x50
        /*006a*/ 	.short	0x0000


	//----- nvinfo : EIATTR_MAXREG_COUNT
	.align		4
        /*006c*/ 	.byte	0x03, 0x1b
        /*006e*/ 	.short	0x00ff


	//----- nvinfo : EIATTR_MERCURY_ISA_VERSION
	.align		4
        /*0070*/ 	.byte	0x03, 0x5f
        /*0072*/ 	.short	0x0101


	//----- nvinfo : EIATTR_VRC_CTA_INIT_COUNT
	.align		4
        /*0074*/ 	.byte	0x02, 0x4a
	.zero		1
	.zero		1


	//----- nvinfo : EIATTR_EXIT_INSTR_OFFSETS
	.align		4
        /*0078*/ 	.byte	0x04, 0x1c
        /*007a*/ 	.short	(.L_458 - .L_457)


	//   ....[0]....
.L_457:
        /*007c*/ 	.word	0x00000470


	//   ....[1]....
        /*0080*/ 	.word	0x00000d50


	//   ....[2]....
        /*0084*/ 	.word	0x00001000


	//   ....[3]....
        /*0088*/ 	.word	0x00001180


	//   ....[4]....
        /*008c*/ 	.word	0x000011b0


	//   ....[5]....
        /*0090*/ 	.word	0x00001230


	//   ....[6]....
        /*0094*/ 	.word	0x00001260


	//   ....[7]....
        /*0098*/ 	.word	0x00001960


	//   ....[8]....
        /*009c*/ 	.word	0x00001ce0


	//   ....[9]....
        /*00a0*/ 	.word	0x00001e90


	//   ....[10]....
        /*00a4*/ 	.word	0x00001fc0


	//----- nvinfo : EIATTR_MAX_THREADS
	.align		4
.L_458:
        /*00a8*/ 	.byte	0x04, 0x05
        /*00aa*/ 	.short	(.L_460 - .L_459)
.L_459:
        /*00ac*/ 	.word	0x00000080
        /*00b0*/ 	.word	0x00000001
        /*00b4*/ 	.word	0x00000001


	//----- nvinfo : EIATTR_CRS_STACK_SIZE
	.align		4
.L_460:
        /*00b8*/ 	.byte	0x04, 0x1e
        /*00ba*/ 	.short	(.L_462 - .L_461)
.L_461:
        /*00bc*/ 	.word	0x00000000


	//----- nvinfo : EIATTR_CBANK_PARAM_SIZE
	.align		4
.L_462:
        /*00c0*/ 	.byte	0x03, 0x19
        /*00c2*/ 	.short	0x0038


	//----- nvinfo : EIATTR_PARAM_CBANK
	.align		4
        /*00c4*/ 	.byte	0x04, 0x0a
        /*00c6*/ 	.short	(.L_464 - .L_463)
	.align		4
.L_463:
        /*00c8*/ 	.word	index@(.nv.constant0._ZN3cub18CUB_300001_SM_10006detail9transform16transform_kernelINS2_10policy_hubILb1EN4cuda3std3__45tupleIJN6thrust24THRUST_300001_SM_1000_NS6detail15normal_iteratorINSA_10device_ptrIdEEEESF_EEEE10policy1000El16thrust_function2SF_JPdSK_EEEvT0_iT1_T2_DpNS2_10kernel_argIT3_EE)
        /*00cc*/ 	.short	0x0380
        /*00ce*/ 	.short	0x0038


	//----- nvinfo : EIATTR_SW_WAR
	.align		4
.L_464:
        /*00d0*/ 	.byte	0x04, 0x36
        /*00d2*/ 	.short	(.L_466 - .L_465)
.L_465:
        /*00d4*/ 	.word	0x00000008
.L_466:


//--------------------- .nv.info._ZN3cub18CUB_300001_SM_10006detail9transform16transform_kernelINS2_10policy_hubILb1EN4cuda3std3__45tupleIJN6thrust24THRUST_300001_SM_1000_NS6detail15normal_iteratorINSA_10device_ptrIdEEEESF_EEEE10policy1000Ei16thrust_function2SF_JPdSK_EEEvT0_iT1_T2_DpNS2_10kernel_argIT3_EE --------------------------
	.section	.nv.info._ZN3cub18CUB_300001_SM_10006detail9transform16transform_kernelINS2_10policy_hubILb1EN4cuda3std3__45tupleIJN6thrust24THRUST_300001_SM_1000_NS6detail15normal_iteratorINSA_10device_ptrIdEEEESF_EEEE10policy1000Ei16thrust_function2SF_JPdSK_EEEvT0_iT1_T2_DpNS2_10kernel_argIT3_EE,"",@"SHT_CUDA_INFO"
	.sectionflags	@""
	.align	4


	//----- nvinfo : EIATTR_CUDA_API_VERSION
	.align		4
        /*0000*/ 	.byte	0x04, 0x37
        /*0002*/ 	.short	(.L_468 - .L_467)
.L_467:
        /*0004*/ 	.word	0x00000082


	//----- nvinfo : EIATTR_KPARAM_INFO
	.align		4
.L_468:
        /*0008*/ 	.byte	0x04, 0x17
        /*000a*/ 	.short	(.L_470 - .L_469)
.L_469:
        /*000c*/ 	.word	0x00000000
        /*0010*/ 	.short	0x0005
        /*0012*/ 	.short	0x0028
        /*0014*/ 	.byte	0x00, 0xf0, 0x41, 0x00


	//----- nvinfo : EIATTR_KPARAM_INFO
	.align		4
.L_470:
        /*0018*/ 	.byte	0x04, 0x17
        /*001a*/ 	.short	(.L_472 - .L_471)
.L_471:
        /*001c*/ 	.word	0x00000000
        /*0020*/ 	.short	0x0004
        /*0022*/ 	.short	0x0018
        /*0024*/ 	.byte	0x00, 0xf0, 0x41, 0x00


	//----- nvinfo : EIATTR_KPARAM_INFO
	.align		4
.L_472:
        /*0028*/ 	.byte	0x04, 0x17
        /*002a*/ 	.short	(.L_474 - .L_473)
.L_473:
        /*002c*/ 	.word	0x00000000
        /*0030*/ 	.short	0x0003
        /*0032*/ 	.short	0x0010
        /*0034*/ 	.byte	0x00, 0xf0, 0x21, 0x00


	//----- nvinfo : EIATTR_KPARAM_INFO
	.align		4
.L_474:
        /*0038*/ 	.byte	0x04, 0x17
        /*003a*/ 	.short	(.L_476 - .L_475)
.L_475:
        /*003c*/ 	.word	0x00000000
        /*0040*/ 	.short	0x0002
        /*0042*/ 	.short	0x0008
        /*0044*/ 	.byte	0x00, 0xf0, 0x05, 0x00


	//----- nvinfo : EIATTR_KPARAM_INFO
	.align		4
.L_476:
        /*0048*/ 	.byte	0x04, 0x17
        /*004a*/ 	.short	(.L_478 - .L_477)
.L_477:
        /*004c*/ 	.word	0x00000000
        /*0050*/ 	.short	0x0001
        /*0052*/ 	.short	0x0004
        /*0054*/ 	.byte	0x00, 0xf0, 0x11, 0x00


	//----- nvinfo : EIATTR_KPARAM_INFO
	.align		4
.L_478:
        /*0058*/ 	.byte	0x04, 0x17
        /*005a*/ 	.short	(.L_480 - .L_479)
.L_479:
        /*005c*/ 	.word	0x00000000
        /*0060*/ 	.short	0x0000
        /*0062*/ 	.short	0x0000
        /*0064*/ 	.byte	0x00, 0xf0, 0x11, 0x00


	//----- nvinfo : EIATTR_SPARSE_MMA_MASK
	.align		4
.L_480:
        /*0068*/ 	.byte	0x03, 0x50
        /*006a*/ 	.short	0x0000


	//----- nvinfo : EIATTR_MAXREG_COUNT
	.align		4
        /*006c*/ 	.byte	0x03, 0x1b
        /*006e*/ 	.short	0x00ff


	//----- nvinfo : EIATTR_MERCURY_ISA_VERSION
	.align		4
        /*0070*/ 	.byte	0x03, 0x5f
        /*0072*/ 	.short	0x0101


	//----- nvinfo : EIATTR_VRC_CTA_INIT_COUNT
	.align		4
        /*0074*/ 	.byte	0x02, 0x4a
	.zero		1
	.zero		1


	//----- nvinfo : EIATTR_EXIT_INSTR_OFFSETS
	.align		4
        /*0078*/ 	.byte	0x04, 0x1c
        /*007a*/ 	.short	(.L_482 - .L_481)


	//   ....[0]....
.L_481:
        /*007c*/ 	.word	0x00000320


	//   ....[1]....
        /*0080*/ 	.word	0x00000a00


	//   ....[2]....
        /*0084*/ 	.word	0x00000d90


	//   ....[3]....
        /*0088*/ 	.word	0x00000f40


	//   ....[4]....
        /*008c*/ 	.word	0x000010e0


	//   ....[5]....
        /*0090*/ 	.word	0x00001110


	//   ....[6]....
        /*0094*/ 	.word	0x00001640


	//   ....[7]....
        /*0098*/ 	.word	0x000018f0


	//   ....[8]....
        /*009c*/ 	.word	0x00001a70


	//   ....[9]....
        /*00a0*/ 	.word	0x00001aa0


	//   ....[10]....
        /*00a4*/ 	.word	0x00001b20


	//----- nvinfo : EIATTR_MAX_THREADS
	.align		4
.L_482:
        /*00a8*/ 	.byte	0x04, 0x05
        /*00aa*/ 	.short	(.L_484 - .L_483)
.L_483:
        /*00ac*/ 	.word	0x00000080
        /*00b0*/ 	.word	0x00000001
        /*00b4*/ 	.word	0x00000001


	//----- nvinfo : EIATTR_CRS_STACK_SIZE
	.align		4
.L_484:
        /*00b8*/ 	.byte	0x04, 0x1e
        /*00ba*/ 	.short	(.L_486 - .L_485)
.L_485:
        /*00bc*/ 	.word	0x00000000


	//----- nvinfo : EIATTR_CBANK_PARAM_SIZE
	.align		4
.L_486:
        /*00c0*/ 	.byte	0x03, 0x19
        /*00c2*/ 	.short	0x0038


	//----- nvinfo : EIATTR_PARAM_CBANK
	.align		4
        /*00c4*/ 	.byte	0x04, 0x0a
        /*00c6*/ 	.short	(.L_488 - .L_487)
	.align		4
.L_487:
        /*00c8*/ 	.word	index@(.nv.constant0._ZN3cub18CUB_300001_SM_10006detail9transform16transform_kernelINS2_10policy_hubILb1EN4cuda3std3__45tupleIJN6thrust24THRUST_300001_SM_1000_NS6detail15normal_iteratorINSA_10device_ptrIdEEEESF_EEEE10policy1000Ei16thrust_function2SF_JPdSK_EEEvT0_iT1_T2_DpNS2_10kernel_argIT3_EE)
        /*00cc*/ 	.short	0x0380
        /*00ce*/ 	.short	0x0038


	//----- nvinfo : EIATTR_SW_WAR
	.align		4
.L_488:
        /*00d0*/ 	.byte	0x04, 0x36
        /*00d2*/ 	.short	(.L_490 - .L_489)
.L_489:
        /*00d4*/ 	.word	0x00000008
.L_490:


//--------------------- .nv.info._ZN3cub18CUB_300001_SM_10006detail9transform16transform_kernelINS2_10policy_hubILb1EN4cuda3std3__45tupleIJN6thrust24THRUST_300001_SM_1000_NS6detail15normal_iteratorINSA_10device_ptrIdEEEEEEEE10policy1000El16thrust_function1SF_JPdEEEvT0_iT1_T2_DpNS2_10kernel_argIT3_EE --------------------------
	.section	.nv.info._ZN3cub18CUB_300001_SM_10006detail9transform16transform_kernelINS2_10policy_hubILb1EN4cuda3std3__45tupleIJN6thrust24THRUST_300001_SM_1000_NS6detail15normal_iteratorINSA_10device_ptrIdEEEEEEEE10policy1000El16thrust_function1SF_JPdEEEvT0_iT1_T2_DpNS2_10kernel_argIT3_EE,"",@"SHT_CUDA_INFO"
	.sectionflags	@""
	.align	4


	//----- nvinfo : EIATTR_CUDA_API_VERSION
	.align		4
        /*0000*/ 	.byte	0x04, 0x37
        /*0002*/ 	.short	(.L_492 - .L_491)
.L_491:
        /*0004*/ 	.word	0x00000082


	//----- nvinfo : EIATTR_KPARAM_INFO
	.align		4
.L_492:
        /*0008*/ 	.byte	0x04, 0x17
        /*000a*/ 	.short	(.L_494 - .L_493)
.L_493:
        /*000c*/ 	.word	0x00000000
        /*0010*/ 	.short	0x0004
        /*0012*/ 	.short	0x0018
        /*0014*/ 	.byte	0x00, 0xf0, 0x41, 0x00


	//----- nvinfo : EIATTR_KPARAM_INFO
	.align		4
.L_494:
        /*0018*/ 	.byte	0x04, 0x17
        /*001a*/ 	.short	(.L_496 - .L_495)
.L_495:
        /*001c*/ 	.word	0x00000000
        /*0020*/ 	.short	0x0003
        /*0022*/ 	.short	0x0010
        /*0024*/ 	.byte	0x00, 0xf0, 0x21, 0x00


	//----- nvinfo : EIATTR_KPARAM_INFO
	.align		4
.L_496:
        /*0028*/ 	.byte	0x04, 0x17
        /*002a*/ 	.short	(.L_498 - .L_497)
.L_497:
        /*002c*/ 	.word	0x00000000
        /*0030*/ 	.short	0x0002
        /*0032*/ 	.short	0x000c
        /*0034*/ 	.byte	0x00, 0xf0, 0x05, 0x00


	//----- nvinfo : EIATTR_KPARAM_INFO
	.align		4
.L_498:
        /*0038*/ 	.byte	0x04, 0x17
        /*003a*/ 	.short	(.L_500 - .L_499)
.L_499:
        /*003c*/ 	.word	0x00000000
        /*0040*/ 	.short	0x0001
        /*0042*/ 	.short	0x0008
        /*0044*/ 	.byte	0x00, 0xf0, 0x11, 0x00


	//----- nvinfo : EIATTR_KPARAM_INFO
	.align		4
.L_500:
        /*0048*/ 	.byte	0x04, 0x17
        /*004a*/ 	.short	(.L_502 - .L_501)
.L_501:
        /*004c*/ 	.word	0x00000000
        /*0050*/ 	.short	0x0000
        /*0052*/ 	.short	0x0000
        /*0054*/ 	.byte	0x00, 0xf0, 0x21, 0x00


	//----- nvinfo : EIATTR_SPARSE_MMA_MASK
	.align		4
.L_502:
        /*0058*/ 	.byte	0x03, 0x50
        /*005a*/ 	.short	0x0000


	//----- nvinfo : EIATTR_MAXREG_COUNT
	.align		4
        /*005c*/ 	.byte	0x03, 0x1b
        /*005e*/ 	.short	0x00ff


	//----- nvinfo : EIATTR_MERCURY_ISA_VERSION
	.align		4
        /*0060*/ 	.byte	0x03, 0x5f
        /*0062*/ 	.short	0x0101


	//----- nvinfo : EIATTR_VRC_CTA_INIT_COUNT
	.align		4
        /*0064*/ 	.byte	0x02, 0x4a
	.zero		1
	.zero		1


	//----- nvinfo : EIATTR_EXIT_INSTR_OFFSETS
	.align		4
        /*0068*/ 	.byte	0x04, 0x1c
        /*006a*/ 	.short	(.L_504 - .L_503)


	//   ....[0]....
.L_503:
        /*006c*/ 	.word	0x000002a0


	//   ....[1]....
        /*0070*/ 	.word	0x00000a30


	//   ....[2]....
        /*0074*/ 	.word	0x00000c60


	//   ....[3]....
        /*0078*/ 	.word	0x00000da0


	//   ....[4]....
        /*007c*/ 	.word	0x00000dd0


	//   ....[5]....
        /*0080*/ 	.word	0x00000e30


	//   ....[6]....
        /*0084*/ 	.word	0x00000e50


	//   ....[7]....
        /*0088*/ 	.word	0x00001310


	//   ....[8]....
        /*008c*/ 	.word	0x00001520


	//   ....[9]....
        /*0090*/ 	.word	0x00001670


	//   ....[10]....
        /*0094*/ 	.word	0x00001710


	//----- nvinfo : EIATTR_MAX_THREADS
	.align		4
.L_504:
        /*0098*/ 	.byte	0x04, 0x05
        /*009a*/ 	.short	(.L_506 - .L_505)
.L_505:
        /*009c*/ 	.word	0x00000080
        /*00a0*/ 	.word	0x00000001
        /*00a4*/ 	.word	0x00000001


	//----- nvinfo : EIATTR_CRS_STACK_SIZE
	.align		4
.L_506:
        /*00a8*/ 	.byte	0x04, 0x1e
        /*00aa*/ 	.short	(.L_508 - .L_507)
.L_507:
        /*00ac*/ 	.word	0x00000000


	//----- nvinfo : EIATTR_CBANK_PARAM_SIZE
	.align		4
.L_508:
        /*00b0*/ 	.byte	0x03, 0x19
        /*00b2*/ 	.short	0x0028


	//----- nvinfo : EIATTR_PARAM_CBANK
	.align		4
        /*00b4*/ 	.byte	0x04, 0x0a
        /*00b6*/ 	.short	(.L_510 - .L_509)
	.align		4
.L_509:
        /*00b8*/ 	.word	index@(.nv.constant0._ZN3cub18CUB_300001_SM_10006detail9transform16transform_kernelINS2_10policy_hubILb1EN4cuda3std3__45tupleIJN6thrust24THRUST_300001_SM_1000_NS6detail15normal_iteratorINSA_10device_ptrIdEEEEEEEE10policy1000El16thrust_function1SF_JPdEEEvT0_iT1_T2_DpNS2_10kernel_argIT3_EE)
        /*00bc*/ 	.short	0x0380
        /*00be*/ 	.short	0x0028


	//----- nvinfo : EIATTR_SW_WAR
	.align		4
.L_510:
        /*00c0*/ 	.byte	0x04, 0x36
        /*00c2*/ 	.short	(.L_512 - .L_511)
.L_511:
        /*00c4*/ 	.word	0x00000008
.L_512:


//--------------------- .nv.info._ZN3cub18CUB_300001_SM_10006detail9transform16transform_kernelINS2_10policy_hubILb1EN4cuda3std3__45tupleIJN6thrust24THRUST_300001_SM_1000_NS6detail15normal_iteratorINSA_10device_ptrIdEEEEEEEE10policy1000Ei16thrust_function1SF_JPdEEEvT0_iT1_T2_DpNS2_10kernel_argIT3_EE --------------------------
	.section	.nv.info._ZN3cub18CUB_300001_SM_10006detail9transform16transform_kernelINS2_10policy_hubILb1EN4cuda3std3__45tupleIJN6thrust24THRUST_300001_SM_1000_NS6detail15normal_iteratorINSA_10device_ptrIdEEEEEEEE10policy1000Ei16thrust_function1SF_JPdEEEvT0_iT1_T2_DpNS2_10kernel_argIT3_EE,"",@"SHT_CUDA_INFO"
	.sectionflags	@""
	.align	4


	//----- nvinfo : EIATTR_CUDA_API_VERSION
	.align		4
        /*0000*/ 	.byte	0x04, 0x37
        /*0002*/ 	.short	(.L_514 - .L_513)
.L_513:
        /*0004*/ 	.word	0x00000082


	//----- nvinfo : EIATTR_KPARAM_INFO
	.align		4
.L_514:
        /*0008*/ 	.byte	0x04, 0x17
        /*000a*/ 	.short	(.L_516 - .L_515)
.L_515:
        /*000c*/ 	.word	0x00000000
        /*0010*/ 	.short	0x0004
        /*0012*/ 	.short	0x0018
        /*0014*/ 	.byte	0x00, 0xf0, 0x41, 0x00


	//----- nvinfo : EIATTR_KPARAM_INFO
	.align		4
.L_516:
        /*0018*/ 	.byte	0x04, 0x17
        /*001a*/ 	.short	(.L_518 - .L_517)
.L_517:
        /*001c*/ 	.word	0x00000000
        /*0020*/ 	.short	0x0003
        /*0022*/ 	.short	0x0010
        /*0024*/ 	.byte	0x00, 0xf0, 0x21, 0x00


	//----- nvinfo : EIATTR_KPARAM_INFO
	.align		4
.L_518:
        /*0028*/ 	.byte	0x04, 0x17
        /*002a*/ 	.short	(.L_520 - .L_519)
.L_519:
        /*002c*/ 	.word	0x00000000
        /*0030*/ 	.short	0x0002
        /*0032*/ 	.short	0x0008
        /*0034*/ 	.byte	0x00, 0xf0, 0x05, 0x00


	//----- nvinfo : EIATTR_KPARAM_INFO
	.align		4
.L_520:
        /*0038*/ 	.byte	0x04, 0x17
        /*003a*/ 	.short	(.L_522 - .L_521)
.L_521:
        /*003c*/ 	.word	0x00000000
        /*0040*/ 	.short	0x0001
        /*0042*/ 	.short	0x0004
        /*0044*/ 	.byte	0x00, 0xf0, 0x11, 0x00


	//----- nvinfo : EIATTR_KPARAM_INFO
	.align		4
.L_522:
        /*0048*/ 	.byte	0x04, 0x17
        /*004a*/ 	.short	(.L_524 - .L_523)
.L_523:
        /*004c*/ 	.word	0x00000000
        /*0050*/ 	.short	0x0000
        /*0052*/ 	.short	0x0000
        /*0054*/ 	.byte	0x00, 0xf0, 0x11, 0x00


	//----- nvinfo : EIATTR_SPARSE_MMA_MASK
	.align		4
.L_524:
        /*0058*/ 	.byte	0x03, 0x50
        /*005a*/ 	.short	0x0000


	//----- nvinfo : EIATTR_MAXREG_COUNT
	.align		4
        /*005c*/ 	.byte	0x03, 0x1b
        /*005e*/ 	.short	0x00ff


	//----- nvinfo : EIATTR_MERCURY_ISA_VERSION
	.align		4
        /*0060*/ 	.byte	0x03, 0x5f
        /*0062*/ 	.short	0x0101


	//----- nvinfo : EIATTR_VRC_CTA_INIT_COUNT
	.align		4
        /*0064*/ 	.byte	0x02, 0x4a
	.zero		1
	.zero		1


	//----- nvinfo : EIATTR_EXIT_INSTR_OFFSETS
	.align		4
        /*0068*/ 	.byte	0x04, 0x1c
        /*006a*/ 	.short	(.L_526 - .L_525)


	//   ....[0]....
.L_525:
        /*006c*/ 	.word	0x000001f0


	//   ....[1]....
        /*0070*/ 	.word	0x000006b0


	//   ....[2]....
        /*0074*/ 	.word	0x000008d0


	//   ....[3]....
        /*0078*/ 	.word	0x00000a20


	//   ....[4]....
        /*007c*/ 	.word	0x00000ae0


	//   ....[5]....
        /*0080*/ 	.word	0x00000b00


	//   ....[6]....
        /*0084*/ 	.word	0x00000ea0


	//   ....[7]....
        /*0088*/ 	.word	0x000010d0


	//   ....[8]....
        /*008c*/ 	.word	0x00001210


	//   ....[9]....
        /*0090*/ 	.word	0x00001240


	//   ....[10]....
        /*0094*/ 	.word	0x000012a0


	//----- nvinfo : EIATTR_MAX_THREADS
	.align		4
.L_526:
        /*0098*/ 	.byte	0x04, 0x05
        /*009a*/ 	.short	(.L_528 - .L_527)
.L_527:
        /*009c*/ 	.word	0x00000080
        /*00a0*/ 	.word	0x00000001
        /*00a4*/ 	.word	0x00000001


	//----- nvinfo : EIATTR_CRS_STACK_SIZE
	.align		4
.L_528:
        /*00a8*/ 	.byte	0x04, 0x1e
        /*00aa*/ 	.short	(.L_530 - .L_529)
.L_529:
        /*00ac*/ 	.word	0x00000000


	//----- nvinfo : EIATTR_CBANK_PARAM_SIZE
	.align		4
.L_530:
        /*00b0*/ 	.byte	0x03, 0x19
        /*00b2*/ 	.short	0x0028


	//----- nvinfo : EIATTR_PARAM_CBANK
	.align		4
        /*00b4*/ 	.byte	0x04, 0x0a
        /*00b6*/ 	.short	(.L_532 - .L_531)
	.align		4
.L_531:
        /*00b8*/ 	.word	index@(.nv.constant0._ZN3cub18CUB_300001_SM_10006detail9transform16transform_kernelINS2_10policy_hubILb1EN4cuda3std3__45tupleIJN6thrust24THRUST_300001_SM_1000_NS6detail15normal_iteratorINSA_10device_ptrIdEEEEEEEE10policy1000Ei16thrust_function1SF_JPdEEEvT0_iT1_T2_DpNS2_10kernel_argIT3_EE)
        /*00bc*/ 	.short	0x0380
        /*00be*/ 	.short	0x0028


	//----- nvinfo : EIATTR_SW_WAR
	.align		4
.L_532:
        /*00c0*/ 	.byte	0x04, 0x36
        /*00c2*/ 	.short	(.L_534 - .L_533)
.L_533:
        /*00c4*/ 	.word	0x00000008
.L_534:


//--------------------- .nv.info._ZN3cub18CUB_300001_SM_10006detail11EmptyKernelIvEEvv --------------------------
	.section	.nv.info._ZN3cub18CUB_300001_SM_10006detail11EmptyKernelIvEEvv,"",@"SHT_CUDA_INFO"
	.sectionflags	@""
	.align	4


	//----- nvinfo : EIATTR_CUDA_API_VERSION
	.align		4
        /*0000*/ 	.byte	0x04, 0x37
        /*0002*/ 	.short	(.L_536 - .L_535)
.L_535:
        /*0004*/ 	.word	0x00000082


	//----- nvinfo : EIATTR_SPARSE_MMA_MASK
	.align		4
.L_536:
        /*0008*/ 	.byte	0x03, 0x50
        /*000a*/ 	.short	0x0000


	//----- nvinfo : EIATTR_MAXREG_COUNT
	.align		4
        /*000c*/ 	.byte	0x03, 0x1b
        /*000e*/ 	.short	0x00ff


	//----- nvinfo : EIATTR_MERCURY_ISA_VERSION
	.align		4
        /*0010*/ 	.byte	0x03, 0x5f
        /*0012*/ 	.short	0x0101


	//----- nvinfo : EIATTR_VRC_CTA_INIT_COUNT
	.align		4
        /*0014*/ 	.byte	0x02, 0x4a
	.zero		1
	.zero		1


	//----- nvinfo : EIATTR_EXIT_INSTR_OFFSETS
	.align		4
        /*0018*/ 	.byte	0x04, 0x1c
        /*001a*/ 	.short	(.L_538 - .L_537)


	//   ....[0]....
.L_537:
        /*001c*/ 	.word	0x00000010


	//----- nvinfo : EIATTR_SW_WAR
	.align		4
.L_538:
        /*0020*/ 	.byte	0x04, 0x36
        /*0022*/ 	.short	(.L_540 - .L_539)
.L_539:
        /*0024*/ 	.word	0x00000008
.L_540:


//--------------------- .nv.info._Z14gpu_add_scalariPdd --------------------------
	.section	.nv.info._Z14gpu_add_scalariPdd,"",@"SHT_CUDA_INFO"
	.sectionflags	@""
	.align	4


	//----- nvinfo : EIATTR_CUDA_API_VERSION
	.align		4
        /*0000*/ 	.byte	0x04, 0x37
        /*0002*/ 	.short	(.L_542 - .L_541)
.L_541:
        /*0004*/ 	.word	0x00000082


	//----- nvinfo : EIATTR_KPARAM_INFO
	.align		4
.L_542:
        /*0008*/ 	.byte	0x04, 0x17
        /*000a*/ 	.short	(.L_544 - .L_543)
.L_543:
        /*000c*/ 	.word	0x00000000
        /*0010*/ 	.short	0x0002
        /*0012*/ 	.short	0x0010
        /*0014*/ 	.byte	0x00, 0xf0, 0x21, 0x00


	//----- nvinfo : EIATTR_KPARAM_INFO
	.align		4
.L_544:
        /*0018*/ 	.byte	0x04, 0x17
        /*001a*/ 	.short	(.L_546 - .L_545)
.L_545:
        /*001c*/ 	.word	0x00000000
        /*0020*/ 	.short	0x0001
        /*0022*/ 	.short	0x0008
        /*0024*/ 	.byte	0x00, 0xf5, 0x21, 0x00


	//----- nvinfo : EIATTR_KPARAM_INFO
	.align		4
.L_546:
        /*0028*/ 	.byte	0x04, 0x17
        /*002a*/ 	.short	(.L_548 - .L_547)
.L_547:
        /*002c*/ 	.word	0x00000000
        /*0030*/ 	.short	0x0000
        /*0032*/ 	.short	0x0000
        /*0034*/ 	.byte	0x00, 0xf0, 0x11, 0x00


	//----- nvinfo : EIATTR_SPARSE_MMA_MASK
	.align		4
.L_548:
        /*0038*/ 	.byte	0x03, 0x50
        /*003a*/ 	.short	0x0000


	//----- nvinfo : EIATTR_MAXREG_COUNT
	.align		4
        /*003c*/ 	.byte	0x03, 0x1b
        /*003e*/ 	.short	0x00ff


	//----- nvinfo : EIATTR_MERCURY_ISA_VERSION
	.align		4
        /*0040*/ 	.byte	0x03, 0x5f
        /*0042*/ 	.short	0x0101


	//----- nvinfo : EIATTR_VRC_CTA_INIT_COUNT
	.align		4
        /*0044*/ 	.byte	0x02, 0x4a
	.zero		1
	.zero		1


	//----- nvinfo : EIATTR_EXIT_INSTR_OFFSETS
	.align		4
        /*0048*/ 	.byte	0x04, 0x1c
        /*004a*/ 	.short	(.L_550 - .L_549)


	//   ....[0]....
.L_549:
        /*004c*/ 	.word	0x00000070


	//   ....[1]....
        /*0050*/ 	.word	0x000000f0


	//----- nvinfo : EIATTR_CBANK_PARAM_SIZE
	.align		4
.L_550:
        /*0054*/ 	.byte	0x03, 0x19
        /*0056*/ 	.short	0x0018


	//----- nvinfo : EIATTR_PARAM_CBANK
	.align		4
        /*0058*/ 	.byte	0x04, 0x0a
        /*005a*/ 	.short	(.L_552 - .L_551)
	.align		4
.L_551:
        /*005c*/ 	.word	index@(.nv.constant0._Z14gpu_add_scalariPdd)
        /*0060*/ 	.short	0x0380
        /*0062*/ 	.short	0x0018


	//----- nvinfo : EIATTR_SW_WAR
	.align		4
.L_552:
        /*0064*/ 	.byte	0x04, 0x36
        /*0066*/ 	.short	(.L_554 - .L_553)
.L_553:
        /*0068*/ 	.word	0x00000008
.L_554:


//--------------------- .nv.info._Z14function_4_gpuPdS_i --------------------------
	.section	.nv.info._Z14function_4_gpuPdS_i,"",@"SHT_CUDA_INFO"
	.sectionflags	@""
	.align	4


	//----- nvinfo : EIATTR_CUDA_API_VERSION
	.align		4
        /*0000*/ 	.byte	0x04, 0x37
        /*0002*/ 	.short	(.L_556 - .L_555)
.L_555:
        /*0004*/ 	.word	0x00000082


	//----- nvinfo : EIATTR_KPARAM_INFO
	.align		4
.L_556:
        /*0008*/ 	.byte	0x04, 0x17
        /*000a*/ 	.short	(.L_558 - .L_557)
.L_557:
        /*000c*/ 	.word	0x00000000
        /*0010*/ 	.short	0x0002
        /*0012*/ 	.short	0x0010
        /*0014*/ 	.byte	0x00, 0xf0, 0x11, 0x00


	//----- nvinfo : EIATTR_KPARAM_INFO
	.align		4
.L_558:
        /*0018*/ 	.byte	0x04, 0x17
        /*001a*/ 	.short	(.L_560 - .L_559)
.L_559:
        /*001c*/ 	.word	0x00000000
        /*0020*/ 	.short	0x0001
        /*0022*/ 	.short	0x0008
        /*0024*/ 	.byte	0x00, 0xf5, 0x21, 0x00


	//----- nvinfo : EIATTR_KPARAM_INFO
	.align		4
.L_560:
        /*0028*/ 	.byte	0x04, 0x17
        /*002a*/ 	.short	(.L_562 - .L_561)
.L_561:
        /*002c*/ 	.word	0x00000000
        /*0030*/ 	.short	0x0000
        /*0032*/ 	.short	0x0000
        /*0034*/ 	.byte	0x00, 0xf5, 0x21, 0x00


	//----- nvinfo : EIATTR_SPARSE_MMA_MASK
	.align		4
.L_562:
        /*0038*/ 	.byte	0x03, 0x50
        /*003a*/ 	.short	0x0000


	//----- nvinfo : EIATTR_MAXREG_COUNT
	.align		4
        /*003c*/ 	.byte	0x03, 0x1b
        /*003e*/ 	.short	0x00ff


	//----- nvinfo : EIATTR_MERCURY_ISA_VERSION
	.align		4
        /*0040*/ 	.byte	0x03, 0x5f
        /*0042*/ 	.short	0x0101


	//----- nvinfo : EIATTR_VRC_CTA_INIT_COUNT
	.align		4
        /*0044*/ 	.byte	0x02, 0x4a
	.zero		1
	.zero		1


	//----- nvinfo : EIATTR_EXIT_INSTR_OFFSETS
	.align		4
        /*0048*/ 	.byte	0x04, 0x1c
        /*004a*/ 	.short	(.L_564 - .L_563)


	//   ....[0]....
.L_563:
        /*004c*/ 	.word	0x00000070


	//   ....[1]....
        /*0050*/ 	.word	0x000004a0


	//----- nvinfo : EIATTR_CRS_STACK_SIZE
	.align		4
.L_564:
        /*0054*/ 	.byte	0x04, 0x1e
        /*0056*/ 	.short	(.L_566 - .L_565)
.L_565:
        /*0058*/ 	.word	0x00000000


	//----- nvinfo : EIATTR_CBANK_PARAM_SIZE
	.align		4
.L_566:
        /*005c*/ 	.byte	0x03, 0x19
        /*005e*/ 	.short	0x0014


	//----- nvinfo : EIATTR_PARAM_CBANK
	.align		4
        /*0060*/ 	.byte	0x04, 0x0a
        /*0062*/ 	.short	(.L_568 - .L_567)
	.align		4
.L_567:
        /*0064*/ 	.word	index@(.nv.constant0._Z14function_4_gpuPdS_i)
        /*0068*/ 	.short	0x0380
        /*006a*/ 	.short	0x0014


	//----- nvinfo : EIATTR_SW_WAR
	.align		4
.L_568:
        /*006c*/ 	.byte	0x04, 0x36
        /*006e*/ 	.short	(.L_570 - .L_569)
.L_569:
        /*0070*/ 	.word	0x00000008
.L_570:


//--------------------- .nv.info._Z14function_3_gpuPdS_i --------------------------
	.section	.nv.info._Z14function_3_gpuPdS_i,"",@"SHT_CUDA_INFO"
	.sectionflags	@""
	.align	4


	//----- nvinfo : EIATTR_CUDA_API_VERSION
	.align		4
        /*0000*/ 	.byte	0x04, 0x37
        /*0002*/ 	.short	(.L_572 - .L_571)
.L_571:
        /*0004*/ 	.word	0x00000082


	//----- nvinfo : EIATTR_KPARAM_INFO
	.align		4
.L_572:
        /*0008*/ 	.byte	0x04, 0x17
        /*000a*/ 	.short	(.L_574 - .L_573)
.L_573:
        /*000c*/ 	.word	0x00000000
        /*0010*/ 	.short	0x0002
        /*0012*/ 	.short	0x0010
        /*0014*/ 	.byte	0x00, 0xf0, 0x11, 0x00


	//----- nvinfo : EIATTR_KPARAM_INFO
	.align		4
.L_574:
        /*0018*/ 	.byte	0x04, 0x17
        /*001a*/ 	.short	(.L_576 - .L_575)
.L_575:
        /*001c*/ 	.word	0x00000000
        /*0020*/ 	.short	0x0001
        /*0022*/ 	.short	0x0008
        /*0024*/ 	.byte	0x00, 0xf5, 0x21, 0x00


	//----- nvinfo : EIATTR_KPARAM_INFO
	.align		4
.L_576:
        /*0028*/ 	.byte	0x04, 0x17
        /*002a*/ 	.short	(.L_578 - .L_577)
.L_577:
        /*002c*/ 	.word	0x00000000
        /*0030*/ 	.short	0x0000
        /*0032*/ 	.short	0x0000
        /*0034*/ 	.byte	0x00, 0xf5, 0x21, 0x00


	//----- nvinfo : EIATTR_SPARSE_MMA_MASK
	.align		4
.L_578:
        /*0038*/ 	.byte	0x03, 0x50
        /*003a*/ 	.short	0x0000


	//----- nvinfo : EIATTR_MAXREG_COUNT
	.align		4
        /*003c*/ 	.byte	0x03, 0x1b
        /*003e*/ 	.short	0x00ff


	//----- nvinfo : EIATTR_MERCURY_ISA_VERSION
	.align		4
        /*0040*/ 	.byte	0x03, 0x5f
        /*0042*/ 	.short	0x0101


	//----- nvinfo : EIATTR_VRC_CTA_INIT_COUNT
	.align		4
        /*0044*/ 	.byte	0x02, 0x4a
	.zero		1
	.zero		1


	//----- nvinfo : EIATTR_EXIT_INSTR_OFFSETS
	.align		4
        /*0048*/ 	.byte	0x04, 0x1c
        /*004a*/ 	.short	(.L_580 - .L_579)


	//   ....[0]....
.L_579:
        /*004c*/ 	.word	0x00000070


	//   ....[1]....
        /*0050*/ 	.word	0x00000630


	//----- nvinfo : EIATTR_CRS_STACK_SIZE
	.align		4
.L_580:
        /*0054*/ 	.byte	0x04, 0x1e
        /*0056*/ 	.short	(.L_582 - .L_581)
.L_581:
        /*0058*/ 	.word	0x00000000


	//----- nvinfo : EIATTR_CBANK_PARAM_SIZE
	.align		4
.L_582:
        /*005c*/ 	.byte	0x03, 0x19
        /*005e*/ 	.short	0x0014


	//----- nvinfo : EIATTR_PARAM_CBANK
	.align		4
        /*0060*/ 	.byte	0x04, 0x0a
        /*0062*/ 	.short	(.L_584 - .L_583)
	.align		4
.L_583:
        /*0064*/ 	.word	index@(.nv.constant0._Z14function_3_gpuPdS_i)
        /*0068*/ 	.short	0x0380
        /*006a*/ 	.short	0x0014


	//----- nvinfo : EIATTR_SW_WAR
	.align		4
.L_584:
        /*006c*/ 	.byte	0x04, 0x36
        /*006e*/ 	.short	(.L_586 - .L_585)
.L_585:
        /*0070*/ 	.word	0x00000008
.L_586:


//--------------------- .nv.info._Z14function_2_gpuPdS_S_i --------------------------
	.section	.nv.info._Z14function_2_gpuPdS_S_i,"",@"SHT_CUDA_INFO"
	.sectionflags	@""
	.align	4


	//----- nvinfo : EIATTR_CUDA_API_VERSION
	.align		4
        /*0000*/ 	.byte	0x04, 0x37
        /*0002*/ 	.short	(.L_588 - .L_587)
.L_587:
        /*0004*/ 	.word	0x00000082


	//----- nvinfo : EIATTR_KPARAM_INFO
	.align		4
.L_588:
        /*0008*/ 	.byte	0x04, 0x17
        /*000a*/ 	.short	(.L_590 - .L_589)
.L_589:
        /*000c*/ 	.word	0x00000000
        /*0010*/ 	.short	0x0003
        /*0012*/ 	.short	0x0018
        /*0014*/ 	.byte	0x00, 0xf0, 0x11, 0x00


	//----- nvinfo : EIATTR_KPARAM_INFO
	.align		4
.L_590:
        /*0018*/ 	.byte	0x04, 0x17
        /*001a*/ 	.short	(.L_592 - .L_591)
.L_591:
        /*001c*/ 	.word	0x00000000
        /*0020*/ 	.short	0x0002
        /*0022*/ 	.short	0x0010
        /*0024*/ 	.byte	0x00, 0xf5, 0x21, 0x00


	//----- nvinfo : EIATTR_KPARAM_INFO
	.align		4
.L_592:
        /*0028*/ 	.byte	0x04, 0x17
        /*002a*/ 	.short	(.L_594 - .L_593)
.L_593:
        /*002c*/ 	.word	0x00000000
        /*0030*/ 	.short	0x0001
        /*0032*/ 	.short	0x0008
        /*0034*/ 	.byte	0x00, 0xf5, 0x21, 0x00


	//----- nvinfo : EIATTR_KPARAM_INFO
	.align		4
.L_594:
        /*0038*/ 	.byte	0x04, 0x17
        /*003a*/ 	.short	(.L_596 - .L_595)
.L_595:
        /*003c*/ 	.word	0x00000000
        /*0040*/ 	.short	0x0000
        /*0042*/ 	.short	0x0000
        /*0044*/ 	.byte	0x00, 0xf5, 0x21, 0x00


	//----- nvinfo : EIATTR_SPARSE_MMA_MASK
	.align		4
.L_596:
        /*0048*/ 	.byte	0x03, 0x50
        /*004a*/ 	.short	0x0000


	//----- nvinfo : EIATTR_MAXREG_COUNT
	.align		4
        /*004c*/ 	.byte	0x03, 0x1b
        /*004e*/ 	.short	0x00ff


	//----- nvinfo : EIATTR_MERCURY_ISA_VERSION
	.align		4
        /*0050*/ 	.byte	0x03, 0x5f
        /*0052*/ 	.short	0x0101


	//----- nvinfo : EIATTR_VRC_CTA_INIT_COUNT
	.align		4
        /*0054*/ 	.byte	0x02, 0x4a
	.zero		1
	.zero		1


	//----- nvinfo : EIATTR_EXIT_INSTR_OFFSETS
	.align		4
        /*0058*/ 	.byte	0x04, 0x1c
        /*005a*/ 	.short	(.L_598 - .L_597)


	//   ....[0]....
.L_597:
        /*005c*/ 	.word	0x00000070


	//   ....[1]....
        /*0060*/ 	.word	0x00000130


	//----- nvinfo : EIATTR_CBANK_PARAM_SIZE
	.align		4
.L_598:
        /*0064*/ 	.byte	0x03, 0x19
        /*0066*/ 	.short	0x001c


	//----- nvinfo : EIATTR_PARAM_CBANK
	.align		4
        /*0068*/ 	.byte	0x04, 0x0a
        /*006a*/ 	.short	(.L_600 - .L_599)
	.align		4
.L_599:
        /*006c*/ 	.word	index@(.nv.constant0._Z14function_2_gpuPdS_S_i)
        /*0070*/ 	.short	0x0380
        /*0072*/ 	.short	0x001c


	//----- nvinfo : EIATTR_SW_WAR
	.align		4
.L_600:
        /*0074*/ 	.byte	0x04, 0x36
        /*0076*/ 	.short	(.L_602 - .L_601)
.L_601:
        /*0078*/ 	.word	0x00000008
.L_602:


//--------------------- .nv.info._Z14function_1_gpuPdS_i --------------------------
	.section	.nv.info._Z14function_1_gpuPdS_i,"",@"SHT_CUDA_INFO"
	.sectionflags	@""
	.align	4


	//----- nvinfo : EIATTR_CUDA_API_VERSION
	.align		4
        /*0000*/ 	.byte	0x04, 0x37
        /*0002*/ 	.short	(.L_604 - .L_603)
.L_603:
        /*0004*/ 	.word	0x00000082


	//----- nvinfo : EIATTR_KPARAM_INFO
	.align		4
.L_604:
        /*0008*/ 	.byte	0x04, 0x17
        /*000a*/ 	.short	(.L_606 - .L_605)
.L_605:
        /*000c*/ 	.word	0x00000000
        /*0010*/ 	.short	0x0002
        /*0012*/ 	.short	0x0010
        /*0014*/ 	.byte	0x00, 0xf0, 0x11, 0x00


	//----- nvinfo : EIATTR_KPARAM_INFO
	.align		4
.L_606:
        /*0018*/ 	.byte	0x04, 0x17
        /*001a*/ 	.short	(.L_608 - .L_607)
.L_607:
        /*001c*/ 	.word	0x00000000
        /*0020*/ 	.short	0x0001
        /*0022*/ 	.short	0x0008
        /*0024*/ 	.byte	0x00, 0xf5, 0x21, 0x00


	//----- nvinfo : EIATTR_KPARAM_INFO
	.align		4
.L_608:
        /*0028*/ 	.byte	0x04, 0x17
        /*002a*/ 	.short	(.L_610 - .L_609)
.L_609:
        /*002c*/ 	.word	0x00000000
        /*0030*/ 	.short	0x0000
        /*0032*/ 	.short	0x0000
        /*0034*/ 	.byte	0x00, 0xf5, 0x21, 0x00


	//----- nvinfo : EIATTR_SPARSE_MMA_MASK
	.align		4
.L_610:
        /*0038*/ 	.byte	0x03, 0x50
        /*003a*/ 	.short	0x0000


	//----- nvinfo : EIATTR_MAXREG_COUNT
	.align		4
        /*003c*/ 	.byte	0x03, 0x1b
        /*003e*/ 	.short	0x00ff


	//----- nvinfo : EIATTR_MERCURY_ISA_VERSION
	.align		4
        /*0040*/ 	.byte	0x03, 0x5f
        /*0042*/ 	.short	0x0101


	//----- nvinfo : EIATTR_VRC_CTA_INIT_COUNT
	.align		4
        /*0044*/ 	.byte	0x02, 0x4a
	.zero		1
	.zero		1


	//----- nvinfo : EIATTR_EXIT_INSTR_OFFSETS
	.align		4
        /*0048*/ 	.byte	0x04, 0x1c
        /*004a*/ 	.short	(.L_612 - .L_611)


	//   ....[0]....
.L_611:
        /*004c*/ 	.word	0x00000070


	//   ....[1]....
        /*0050*/ 	.word	0x00000100


	//----- nvinfo : EIATTR_CBANK_PARAM_SIZE
	.align		4
.L_612:
        /*0054*/ 	.byte	0x03, 0x19
        /*0056*/ 	.short	0x0014


	//----- nvinfo : EIATTR_PARAM_CBANK
	.align		4
        /*0058*/ 	.byte	0x04, 0x0a
        /*005a*/ 	.short	(.L_614 - .L_613)
	.align		4
.L_613:
        /*005c*/ 	.word	index@(.nv.constant0._Z14function_1_gpuPdS_i)
        /*0060*/ 	.short	0x0380
        /*0062*/ 	.short	0x0014


	//----- nvinfo : EIATTR_SW_WAR
	.align		4
.L_614:
        /*0064*/ 	.byte	0x04, 0x36
        /*0066*/ 	.short	(.L_616 - .L_615)
.L_615:
        /*0068*/ 	.word	0x00000008
.L_616:


//--------------------- .nv.callgraph             --------------------------
	.section	.nv.callgraph,"",@"SHT_CUDA_CALLGRAPH"
	.align	4
	.sectionentsize	8
	.align		4
        /*0000*/ 	.word	0x00000000
	.align		4
        /*0004*/ 	.word	0xffffffff
	.align		4
        /*0008*/ 	.word	0x00000000
	.align		4
        /*000c*/ 	.word	0xfffffffe
	.align		4
        /*0010*/ 	.word	0x00000000
	.align		4
        /*0014*/ 	.word	0xfffffffd
	.align		4
        /*0018*/ 	.word	0x00000000
	.align		4
        /*001c*/ 	.word	0xfffffffc


//--------------------- .nv.constant4             --------------------------
	.section	.nv.constant4,"a",@progbits
	.align	8
	.align		8
.nv.constant4:
        /*0000*/ 	.dword	_ZN34_INTERNAL_7c4f82b9_4_k_cu_7f02780c4cuda3std3__45__cpo5beginE
	.align		8
        /*0008*/ 	.dword	_ZN34_INTERNAL_7c4f82b9_4_k_cu_7f02780c4cuda3std3__45__cpo3endE
	.align		8
        /*0010*/ 	.dword	_ZN34_INTERNAL_7c4f82b9_4_k_cu_7f02780c4cuda3std3__45__cpo6cbeginE
	.align		8
        /*0018*/ 	.dword	_ZN34_INTERNAL_7c4f82b9_4_k_cu_7f02780c4cuda3std3__45__cpo4cendE
	.align		8
        /*0020*/ 	.dword	_ZN34_INTERNAL_7c4f82b9_4_k_cu_7f02780c4cuda3std3__45__cpo6rbeginE
	.align		8
        /*0028*/ 	.dword	_ZN34_INTERNAL_7c4f82b9_4_k_cu_7f02780c4cuda3std3__45__cpo4rendE
	.align		8
        /*0030*/ 	.dword	_ZN34_INTERNAL_7c4f82b9_4_k_cu_7f02780c4cuda3std3__45__cpo7crbeginE
	.align		8
        /*0038*/ 	.dword	_ZN34_INTERNAL_7c4f82b9_4_k_cu_7f02780c4cuda3std3__45__cpo5crendE
	.align		8
        /*0040*/ 	.dword	_ZN34_INTERNAL_7c4f82b9_4_k_cu_7f02780c4cuda3std3__436_GLOBAL__N__7c4f82b9_4_k_cu_7f02780c6ignoreE
	.align		8
        /*0048*/ 	.dword	_ZN34_INTERNAL_7c4f82b9_4_k_cu_7f02780c4cuda3std3__419piecewise_constructE
	.align		8
        /*0050*/ 	.dword	_ZN34_INTERNAL_7c4f82b9_4_k_cu_7f02780c4cuda3std3__48in_placeE
	.align		8
        /*0058*/ 	.dword	_ZN34_INTERNAL_7c4f82b9_4_k_cu_7f02780c4cuda3std3__420unreachable_sentinelE
	.align		8
        /*0060*/ 	.dword	_ZN34_INTERNAL_7c4f82b9_4_k_cu_7f02780c4cuda3std3__47nulloptE
	.align		8
        /*0068*/ 	.dword	_ZN34_INTERNAL_7c4f82b9_4_k_cu_7f02780c4cuda3std3__48unexpectE
	.align		8
        /*0070*/ 	.dword	_ZN34_INTERNAL_7c4f82b9_4_k_cu_7f02780c4cuda3std6ranges3__45__cpo4swapE
	.align		8
        /*0078*/ 	.dword	_ZN34_INTERNAL_7c4f82b9_4_k_cu_7f02780c4cuda3std6ranges3__45__cpo9iter_moveE
	.align		8
        /*0080*/ 	.dword	_ZN34_INTERNAL_7c4f82b9_4_k_cu_7f02780c4cuda3std6ranges3__45__cpo5beginE
	.align		8
        /*0088*/ 	.dword	_ZN34_INTERNAL_7c4f82b9_4_k_cu_7f02780c4cuda3std6ranges3__45__cpo3endE
	.align		8
        /*0090*/ 	.dword	_ZN34_INTERNAL_7c4f82b9_4_k_cu_7f02780c4cuda3std6ranges3__45__cpo6cbeginE
	.align		8
        /*0098*/ 	.dword	_ZN34_INTERNAL_7c4f82b9_4_k_cu_7f02780c4cuda3std6ranges3__45__cpo4cendE
	.align		8
        /*00a0*/ 	.dword	_ZN34_INTERNAL_7c4f82b9_4_k_cu_7f02780c4cuda3std6ranges3__45__cpo7advanceE
	.align		8
        /*00a8*/ 	.dword	_ZN34_INTERNAL_7c4f82b9_4_k_cu_7f02780c4cuda3std6ranges3__45__cpo9iter_swapE
	.align		8
        /*00b0*/ 	.dword	_ZN34_INTERNAL_7c4f82b9_4_k_cu_7f02780c4cuda3std6ranges3__45__cpo4nextE
	.align		8
        /*00b8*/ 	.dword	_ZN34_INTERNAL_7c4f82b9_4_k_cu_7f02780c4cuda3std6ranges3__45__cpo4prevE
	.align		8
        /*00c0*/ 	.dword	_ZN34_INTERNAL_7c4f82b9_4_k_cu_7f02780c4cuda3std6ranges3__45__cpo4dataE
	.align		8
        /*00c8*/ 	.dword	_ZN34_INTERNAL_7c4f82b9_4_k_cu_7f02780c4cuda3std6ranges3__45__cpo5cdataE
	.align		8
        /*00d0*/ 	.dword	_ZN34_INTERNAL_7c4f82b9_4_k_cu_7f02780c4cuda3std6ranges3__45__cpo4sizeE
	.align		8
        /*00d8*/ 	.dword	_ZN34_INTERNAL_7c4f82b9_4_k_cu_7f02780c4cuda3std6ranges3__45__cpo5ssizeE
	.align		8
        /*00e0*/ 	.dword	_ZN34_INTERNAL_7c4f82b9_4_k_cu_7f02780c4cuda3std6ranges3__45__cpo8distanceE
	.align		8
        /*00e8*/ 	.dword	_ZN34_INTERNAL_7c4f82b9_4_k_cu_7f02780c6thrust24THRUST_300001_SM_1000_NS8cuda_cub3parE
	.align		8
        /*00f0*/ 	.dword	_ZN34_INTERNAL_7c4f82b9_4_k_cu_7f02780c6thrust24THRUST_300001_SM_1000_NS8cuda_cub10par_nosyncE
	.align		8
        /*00f8*/ 	.dword	_ZN34_INTERNAL_7c4f82b9_4_k_cu_7f02780c6thrust24THRUST_300001_SM_1000_NS6system6detail10sequential3seqE
	.align		8
        /*0100*/ 	.dword	_ZN34_INTERNAL_7c4f82b9_4_k_cu_7f02780c6thrust24THRUST_300001_SM_1000_NS12placeholders2_1E
	.align		8
        /*0108*/ 	.dword	_ZN34_INTERNAL_7c4f82b9_4_k_cu_7f02780c6thrust24THRUST_300001_SM_1000_NS12placeholders2_2E
	.align		8
        /*0110*/ 	.dword	_ZN34_INTERNAL_7c4f82b9_4_k_cu_7f02780c6thrust24THRUST_300001_SM_1000_NS12placeholders2_3E
	.align		8
        /*0118*/ 	.dword	_ZN34_INTERNAL_7c4f82b9_4_k_cu_7f02780c6thrust24THRUST_300001_SM_1000_NS12placeholders2_4E
	.align		8
        /*0120*/ 	.dword	_ZN34_INTERNAL_7c4f82b9_4_k_cu_7f02780c6thrust24THRUST_300001_SM_1000_NS12placeholders2_5E
	.align		8
        /*0128*/ 	.dword	_ZN34_INTERNAL_7c4f82b9_4_k_cu_7f02780c6thrust24THRUST_300001_SM_1000_NS12placeholders2_6E
	.align		8
        /*0130*/ 	.dword	_ZN34_INTERNAL_7c4f82b9_4_k_cu_7f02780c6thrust24THRUST_300001_SM_1000_NS12placeholders2_7E
	.align		8
        /*0138*/ 	.dword	_ZN34_INTERNAL_7c4f82b9_4_k_cu_7f02780c6thrust24THRUST_300001_SM_1000_NS12placeholders2_8E
	.align		8
        /*0140*/ 	.dword	_ZN34_INTERNAL_7c4f82b9_4_k_cu_7f02780c6thrust24THRUST_300001_SM_1000_NS12placeholders2_9E
	.align		8
        /*0148*/ 	.dword	_ZN34_INTERNAL_7c4f82b9_4_k_cu_7f02780c6thrust24THRUST_300001_SM_1000_NS12placeholders3_10E
	.align		8
        /*0150*/ 	.dword	_ZN34_INTERNAL_7c4f82b9_4_k_cu_7f02780c6thrust24THRUST_300001_SM_1000_NS3seqE


//--------------------- .text._ZN3cub18CUB_300001_SM_10006detail9transform16transform_kernelINS2_10policy_hubILb1EN4cuda3std3__45tupleIJN6thrust24THRUST_300001_SM_1000_NS10device_ptrIdEEEEEE10policy1000El16thrust_function4SC_JPdEEEvT0_iT1_T2_DpNS2_10kernel_argIT3_EE --------------------------
	.section	.text._ZN3cub18CUB_300001_SM_10006detail9transform16transform_kernelINS2_10policy_hubILb1EN4cuda3std3__45tupleIJN6thrust24THRUST_300001_SM_1000_NS10device_ptrIdEEEEEE10policy1000El16thrust_function4SC_JPdEEEvT0_iT1_T2_DpNS2_10kernel_argIT3_EE,"ax",@progbits
	.align	128
        .global         _ZN3cub18CUB_300001_SM_10006detail9transform16transform_kernelINS2_10policy_hubILb1EN4cuda3std3__45tupleIJN6thrust24THRUST_300001_SM_1000_NS10device_ptrIdEEEEEE10policy1000El16thrust_function4SC_JPdEEEvT0_iT1_T2_DpNS2_10kernel_argIT3_EE
        .type           _ZN3cub18CUB_300001_SM_10006detail9transform16transform_kernelINS2_10policy_hubILb1EN4cuda3std3__45tupleIJN6thrust24THRUST_300001_SM_1000_NS10device_ptrIdEEEEEE10policy1000El16thrust_function4SC_JPdEEEvT0_iT1_T2_DpNS2_10kernel_argIT3_EE,@function
        .size           _ZN3cub18CUB_300001_SM_10006detail9transform16transform_kernelINS2_10policy_hubILb1EN4cuda3std3__45tupleIJN6thrust24THRUST_300001_SM_1000_NS10device_ptrIdEEEEEE10policy1000El16thrust_function4SC_JPdEEEvT0_iT1_T2_DpNS2_10kernel_argIT3_EE,(.L_x_403 - _ZN3cub18CUB_300001_SM_10006detail9transform16transform_kernelINS2_10policy_hubILb1EN4cuda3std3__45tupleIJN6thrust24THRUST_300001_SM_1000_NS10device_ptrIdEEEEEE10policy1000El16thrust_function4SC_JPdEEEvT0_iT1_T2_DpNS2_10kernel_argIT3_EE)
        .other          _ZN3cub18CUB_300001_SM_10006detail9transform16transform_kernelINS2_10policy_hubILb1EN4cuda3std3__45tupleIJN6thrust24THRUST_300001_SM_1000_NS10device_ptrIdEEEEEE10policy1000El16thrust_function4SC_JPdEEEvT0_iT1_T2_DpNS2_10kernel_argIT3_EE,@"STO_CUDA_ENTRY STV_DEFAULT"
_ZN3cub18CUB_300001_SM_10006detail9transform16transform_kernelINS2_10policy_hubILb1EN4cuda3std3__45tupleIJN6thrust24THRUST_300001_SM_1000_NS10device_ptrIdEEEEEE10policy1000El16thrust_function4SC_JPdEEEvT0_iT1_T2_DpNS2_10kernel_argIT3_EE:
.text._ZN3cub18CUB_300001_SM_10006detail9transform16transform_kernelINS2_10policy_hubILb1EN4cuda3std3__45tupleIJN6thrust24THRUST_300001_SM_1000_NS10device_ptrIdEEEEEE10policy1000El16thrust_function4SC_JPdEEEvT0_iT1_T2_DpNS2_10kernel_argIT3_EE:
[----:B------:R-:W-:Y:S08]  /*0000*/  LDC R1, c[0x0][0x37c] ;  /* 0x0000df00ff017b82 */ /* 0x000ff00000000800 */
[----:B------:R-:W0:Y:S01]  /*0010*/  LDC R6, c[0x0][0x388] ;  /* 0x0000e200ff067b82 */ /* 0x000e220000000800 */
[----:B------:R-:W1:Y:S01]  /*0020*/  LDCU.64 UR6, c[0x0][0x380] ;  /* 0x00007000ff0677ac */ /* 0x000e620008000a00 */
[----:B------:R-:W2:Y:S01]  /*0030*/  S2R R10, SR_TID.X ;  /* 0x00000000000a7919 */ /* 0x000ea20000002100 */
[----:B------:R-:W-:Y:S05]  /*0040*/  BSSY.RECONVERGENT B0, `(.L_x_0) ;  /* 0x000001a000007945 */ /* 0x000fea0003800200 */
[----:B------:R-:W3:Y:S01]  /*0050*/  S2UR UR4, SR_CTAID.X ;  /* 0x00000000000479c3 */ /* 0x000ee20000002500 */
[----:B0-----:R-:W-:-:S05]  /*0060*/  IMAD.SHL.U32 R0, R6, 0x80, RZ ;  /* 0x0000008006007824 */ /* 0x001fca00078e00ff */
[----:B------:R-:W-:Y:S01]  /*0070*/  SHF.R.S32.HI R4, RZ, 0x1f, R0 ;  /* 0x0000001fff047819 */ /* 0x000fe20000011400 */
[----:B---3--:R-:W-:-:S04]  /*0080*/  IMAD.WIDE.U32 R2, R0, UR4, RZ ;  /* 0x0000000400027c25 */ /* 0x008fc8000f8e00ff */
[----:B------:R-:W-:Y:S01]  /*0090*/  IMAD R9, R4, UR4, RZ ;  /* 0x0000000404097c24 */ /* 0x000fe2000f8e02ff */
[----:B-1----:R-:W-:Y:S01]  /*00a0*/  IADD3 R5, P1, PT, -R2, UR6, RZ ;  /* 0x0000000602057c10 */ /* 0x002fe2000ff3e1ff */
[----:B--2---:R-:W-:Y:S02]  /*00b0*/  IMAD.SHL.U32 R12, R10, 0x80, RZ ;  /* 0x000000800a0c7824 */ /* 0x004fe400078e00ff */
[----:B------:R-:W-:Y:S01]  /*00c0*/  IMAD.IADD R9, R3, 0x1, R9 ;  /* 0x0000000103097824 */ /* 0x000fe200078e0209 */
[----:B------:R-:W-:-:S04]  /*00d0*/  ISETP.LT.U32.AND P0, PT, R5, R0, PT ;  /* 0x000000000500720c */ /* 0x000fc80003f01070 */
[----:B------:R-:W-:-:S04]  /*00e0*/  IADD3.X R7, PT, PT, ~R9, UR7, RZ, P1, !PT ;  /* 0x0000000709077c10 */ /* 0x000fc80008ffe5ff */
[----:B------:R-:W-:-:S04]  /*00f0*/  ISETP.LT.AND.EX P0, PT, R7, R4, PT, P0 ;  /* 0x000000040700720c */ /* 0x000fc80003f01300 */
[----:B------:R-:W-:-:S05]  /*0100*/  SEL R8, R5, R0, P0 ;  /* 0x0000000005087207 */ /* 0x000fca0000000000 */
[----:B------:R-:W-:-:S05]  /*0110*/  IMAD.SHL.U32 R7, R8, 0x8, RZ ;  /* 0x0000000808077824 */ /* 0x000fca00078e00ff */
[----:B------:R-:W-:-:S13]  /*0120*/  ISETP.GE.AND P0, PT, R12, R7, PT ;  /* 0x000000070c00720c */ /* 0x000fda0003f06270 */
[----:B------:R-:W-:Y:S05]  /*0130*/  @P0 BRA `(.L_x_1) ;  /* 0x0000000000280947 */ /* 0x000fea0003800000 */
[----:B------:R-:W0:Y:S02]  /*0140*/  LDC.64 R4, c[0x0][0x398] ;  /* 0x0000e600ff047b82 */ /* 0x000e240000000a00 */
[----:B0-----:R-:W-:-:S04]  /*0150*/  LEA R4, P0, R2, R4, 0x3 ;  /* 0x0000000402047211 */ /* 0x001fc800078018ff */
[----:B------:R-:W-:-:S03]  /*0160*/  LEA.HI.X R5, R2, R5, R9, 0x3, P0 ;  /* 0x0000000502057211 */ /* 0x000fc600000f1c09 */
[----:B------:R-:W-:-:S07]  /*0170*/  IMAD.WIDE.U32 R4, R10, 0x80, R4 ;  /* 0x000000800a047825 */ /* 0x000fce00078e0004 */
.L_x_2:
[----:B------:R-:W-:Y:S01]  /*0180*/  VIADD R12, R12, 0x4000 ;  /* 0x000040000c0c7836 */ /* 0x000fe20000000000 */
[----:B------:R0:W-:Y:S04]  /*0190*/  CCTL.E.PF2 [R4] ;  /* 0x000000000400798f */ /* 0x0001e80000800100 */
[----:B------:R-:W-:Y:S02]  /*01a0*/  ISETP.GE.AND P0, PT, R12, R7, PT ;  /* 0x000000070c00720c */ /* 0x000fe40003f06270 */
[----:B0-----:R-:W-:-:S05]  /*01b0*/  IADD3 R4, P1, PT, R4, 0x4000, RZ ;  /* 0x0000400004047810 */ /* 0x001fca0007f3e0ff */
[----:B------:R-:W-:-:S06]  /*01c0*/  IMAD.X R5, RZ, RZ, R5, P1 ;  /* 0x000000ffff057224 */ /* 0x000fcc00008e0605 */
[----:B------:R-:W-:Y:S05]  /*01d0*/  @!P0 BRA `(.L_x_2) ;  /* 0xfffffffc00e88947 */ /* 0x000fea000383ffff */
.L_x_1:
[----:B------:R-:W-:Y:S05]  /*01e0*/  BSYNC.RECONVERGENT B0 ;  /* 0x0000000000007941 */ /* 0x000fea0003800200 */
.L_x_0:
[----:B------:R-:W0:Y:S01]  /*01f0*/  LDCU.128 UR8, c[0x0][0x390] ;  /* 0x00007200ff0877ac */ /* 0x000e220008000c00 */
[----:B------:R-:W-:Y:S01]  /*0200*/  ISETP.NE.AND P0, PT, R0, R8, PT ;  /* 0x000000080000720c */ /* 0x000fe20003f05270 */
[C---:B------:R-:W-:Y:S01]  /*0210*/  IMAD.SHL.U32 R3, R2.reuse, 0x8, RZ ;  /* 0x0000000802037824 */ /* 0x040fe200078e00ff */
[----:B------:R-:W-:Y:S01]  /*0220*/  SHF.L.U64.HI R7, R2, 0x3, R9 ;  /* 0x0000000302077819 */ /* 0x000fe20000010209 */
[----:B------:R-:W1:Y:S03]  /*0230*/  LDCU.64 UR4, c[0x0][0x358] ;  /* 0x00006b00ff0477ac */ /* 0x000e660008000a00 */
[C---:B0-----:R-:W-:Y:S02]  /*0240*/  IADD3 R4, P1, PT, R3.reuse, UR10, RZ ;  /* 0x0000000a03047c10 */ /* 0x041fe4000ff3e0ff */
[----:B------:R-:W-:Y:S02]  /*0250*/  IADD3 R2, P2, PT, R3, UR8, RZ ;  /* 0x0000000803027c10 */ /* 0x000fe4000ff5e0ff */
[----:B------:R-:W-:-:S02]  /*0260*/  IADD3.X R5, PT, PT, R7, UR11, RZ, P1, !PT ;  /* 0x0000000b07057c10 */ /* 0x000fc40008ffe4ff */
[----:B------:R-:W-:Y:S01]  /*0270*/  IADD3.X R3, PT, PT, R7, UR9, RZ, P2, !PT ;  /* 0x0000000907037c10 */ /* 0x000fe200097fe4ff */
[----:B-1----:R-:W-:Y:S08]  /*0280*/  @!P0 BRA `(.L_x_3) ;  /* 0x0000000c00708947 */ /* 0x002ff00003800000 */
[----:B------:R-:W-:-:S13]  /*0290*/  ISETP.GE.AND P0, PT, R6, 0x1, PT ;  /* 0x000000010600780c */ /* 0x000fda0003f06270 */
[----:B------:R-:W-:Y:S05]  /*02a0*/  @!P0 EXIT ;  /* 0x000000000000894d */ /* 0x000fea0003800000 */
[----:B------:R-:W-:Y:S01]  /*02b0*/  ISETP.NE.AND P0, PT, R6, 0x1, PT ;  /* 0x000000010600780c */ /* 0x000fe20003f05270 */
[----:B------:R-:W-:-:S12]  /*02c0*/  IMAD.MOV.U32 R7, RZ, RZ, RZ ;  /* 0x000000ffff077224 */ /* 0x000fd800078e00ff */
[----:B------:R-:W-:Y:S05]  /*02d0*/  @!P0 BRA `(.L_x_4) ;  /* 0x00000008003c8947 */ /* 0x000fea0003800000 */
[----:B------:R-:W-:Y:S01]  /*02e0*/  LOP3.LUT R6, R6, 0x7ffffffe, RZ, 0xc0, !PT ;  /* 0x7ffffffe06067812 */ /* 0x000fe200078ec0ff */
[----:B------:R-:W-:-:S04]  /*02f0*/  IMAD.MOV.U32 R9, RZ, RZ, R10 ;  /* 0x000000ffff097224 */ /* 0x000fc800078e000a */
[----:B------:R-:W-:-:S07]  /*0300*/  IMAD.MOV R6, RZ, RZ, -R6 ;  /* 0x000000ffff067224 */ /* 0x000fce00078e0a06 */
.L_x_13:
[C---:B------:R-:W-:Y:S01]  /*0310*/  ISETP.GE.AND P1, PT, R9.reuse, R8, PT ;  /* 0x000000080900720c */ /* 0x040fe20003f26270 */
[----:B------:R-:W-:Y:S01]  /*0320*/  VIADD R6, R6, 0x2 ;  /* 0x0000000206067836 */ /* 0x000fe20000000000 */
[----:B------:R-:W-:Y:S01]  /*0330*/  BSSY.RECONVERGENT B0, `(.L_x_5) ;  /* 0x0000043000007945 */ /* 0x000fe20003800200 */
[----:B------:R-:W-:-:S03]  /*0340*/  VIADD R7, R9, 0x80 ;  /* 0x0000008009077836 */ /* 0x000fc60000000000 */
[----:B------:R-:W-:-:S07]  /*0350*/  ISETP.NE.AND P0, PT, R6, RZ, PT ;  /* 0x000000ff0600720c */ /* 0x000fce0003f05270 */
[----:B01----:R-:W-:Y:S06]  /*0360*/  @P1 BRA `(.L_x_6) ;  /* 0x0000000000fc1947 */ /* 0x003fec0003800000 */
[----:B------:R-:W-:-:S06]  /*0370*/  IMAD.WIDE R12, R9, 0x8, R4 ;  /* 0x00000008090c7825 */ /* 0x000fcc00078e0204 */
[----:B------:R-:W2:Y:S01]  /*0380*/  LDG.E.64 R12, desc[UR4][R12.64] ;  /* 0x000000040c0c7981 */ /* 0x000ea2000c1e1b00 */
[----:B------:R-:W-:Y:S02]  /*0390*/  HFMA2 R14, -RZ, RZ, 1323, -4.565715789794921875e-05 ;  /* 0x652b82feff0e7431 */ /* 0x000fe400000001ff */
[----:B------:R-:W-:Y:S01]  /*03a0*/  IMAD.MOV.U32 R15, RZ, RZ, 0x3ff71547 ;  /* 0x3ff71547ff0f7424 */ /* 0x000fe200078e00ff */
[----:B------:R-:W-:Y:S01]  /*03b0*/  UMOV UR6, 0xfefa39ef ;  /* 0xfefa39ef00067882 */ /* 0x000fe20000000000 */
[----:B------:R-:W-:Y:S01]  /*03c0*/  UMOV UR7, 0x3fe62e42 ;  /* 0x3fe62e4200077882 */ /* 0x000fe20000000000 */
[----:B------:R-:W-:Y:S03]  /*03d0*/  BSSY.RECONVERGENT B1, `(.L_x_7) ;  /* 0x0000037000017945 */ /* 0x000fe60003800200 */
[----:B--2---:R-:W-:Y:S01]  /*03e0*/  DFMA R14, R12, R14, 6.75539944105574400000e+15 ;  /* 0x433800000c0e742b */ /* 0x004fe2000000000e */
[----:B------:R-:W-:-:S07]  /*03f0*/  FSETP.GEU.AND P1, PT, |R13|, 4.1917929649353027344, PT ;  /* 0x4086232b0d00780b */ /* 0x000fce0003f2e200 */
[----:B------:R-:W-:-:S08]  /*0400*/  DADD R16, R14, -6.75539944105574400000e+15 ;  /* 0xc33800000e107429 */ /* 0x000fd00000000000 */
[----:B------:R-:W-:Y:S01]  /*0410*/  DFMA R18, R16, -UR6, R12 ;  /* 0x8000000610127c2b */ /* 0x000fe2000800000c */
[----:B------:R-:W-:Y:S01]  /*0420*/  UMOV UR6, 0x3b39803f ;  /* 0x3b39803f00067882 */ /* 0x000fe20000000000 */
[----:B------:R-:W-:-:S06]  /*0430*/  UMOV UR7, 0x3c7abc9e ;  /* 0x3c7abc9e00077882 */ /* 0x000fcc0000000000 */
[----:B------:R-:W-:Y:S01]  /*0440*/  DFMA R16, R16, -UR6, R18 ;  /* 0x8000000610107c2b */ /* 0x000fe20008000012 */
[----:B------:R-:W-:Y:S01]  /*0450*/  UMOV UR6, 0x69ce2bdf ;  /* 0x69ce2bdf00067882 */ /* 0x000fe20000000000 */
[----:B------:R-:W-:Y:S01]  /*0460*/  IMAD.MOV.U32 R18, RZ, RZ, -0x35dec16 ;  /* 0xfca213eaff127424 */ /* 0x000fe200078e00ff */
[----:B------:R-:W-:Y:S01]  /*0470*/  UMOV UR7, 0x3e5ade15 ;  /* 0x3e5ade1500077882 */ /* 0x000fe20000000000 */
[----:B------:R-:W-:-:S06]  /*0480*/  IMAD.MOV.U32 R19, RZ, RZ, 0x3e928af3 ;  /* 0x3e928af3ff137424 */ /* 0x000fcc00078e00ff */
[----:B------:R-:W-:Y:S01]  /*0490*/  DFMA R18, R16, UR6, R18 ;  /* 0x0000000610127c2b */ /* 0x000fe20008000012 */
[----:B------:R-:W-:Y:S01]  /*04a0*/  UMOV UR6, 0x62401315 ;  /* 0x6240131500067882 */ /* 0x000fe20000000000 */
[----:B------:R-:W-:-:S06]  /*04b0*/  UMOV UR7, 0x3ec71dee ;  /* 0x3ec71dee00077882 */ /* 0x000fcc0000000000 */
[----:B------:R-:W-:Y:S01]  /*04c0*/  DFMA R18, R16, R18, UR6 ;  /* 0x0000000610127e2b */ /* 0x000fe20008000012 */
        /* <DEDUP_REMOVED lines=20> */
[----:B------:R-:W-:-:S08]  /*0610*/  DFMA R18, R16, R18, UR6 ;  /* 0x0000000610127e2b */ /* 0x000fd00008000012 */
[----:B------:R-:W-:-:S08]  /*0620*/  DFMA R18, R16, R18, 1 ;  /* 0x3ff000001012742b */ /* 0x000fd00000000012 */
[----:B------:R-:W-:Y:S01]  /*0630*/  DFMA R20, R16, R18, 1 ;  /* 0x3ff000001014742b */ /* 0x000fe20000000012 */
[----:B------:R-:W-:-:S09]  /*0640*/  IMAD.WIDE R18, R9, 0x8, R2 ;  /* 0x0000000809127825 */ /* 0x000fd200078e0202 */
[----:B------:R-:W-:Y:S02]  /*0650*/  IMAD R17, R14, 0x100000, R21 ;  /* 0x001000000e117824 */ /* 0x000fe400078e0215 */
[----:B------:R-:W-:Y:S01]  /*0660*/  IMAD.MOV.U32 R16, RZ, RZ, R20 ;  /* 0x000000ffff107224 */ /* 0x000fe200078e0014 */
[----:B------:R-:W-:Y:S06]  /*0670*/  @!P1 BRA `(.L_x_8) ;  /* 0x0000000000309947 */ /* 0x000fec0003800000 */
[----:B------:R-:W-:Y:S01]  /*0680*/  FSETP.GEU.AND P2, PT, |R13|, 4.2275390625, PT ;  /* 0x408748000d00780b */ /* 0x000fe20003f4e200 */
[C---:B------:R-:W-:Y:S02]  /*0690*/  DADD R16, R12.reuse, +INF ;  /* 0x7ff000000c107429 */ /* 0x040fe40000000000 */
[----:B------:R-:W-:-:S08]  /*06a0*/  DSETP.GEU.AND P1, PT, R12, RZ, PT ;  /* 0x000000ff0c00722a */ /* 0x000fd00003f2e000 */
[----:B------:R-:W-:Y:S02]  /*06b0*/  FSEL R16, R16, RZ, P1 ;  /* 0x000000ff10107208 */ /* 0x000fe40000800000 */
[----:B------:R-:W-:Y:S02]  /*06c0*/  @!P2 LEA.HI R11, R14, R14, RZ, 0x1 ;  /* 0x0000000e0e0ba211 */ /* 0x000fe400078f08ff */
[----:B------:R-:W-:Y:S02]  /*06d0*/  FSEL R17, R17, RZ, P1 ;  /* 0x000000ff11117208 */ /* 0x000fe40000800000 */
[----:B------:R-:W-:-:S05]  /*06e0*/  @!P2 SHF.R.S32.HI R11, RZ, 0x1, R11 ;  /* 0x00000001ff0ba819 */ /* 0x000fca000001140b */
[----:B------:R-:W-:Y:S02]  /*06f0*/  @!P2 IMAD.IADD R12, R14, 0x1, -R11 ;  /* 0x000000010e0ca824 */ /* 0x000fe400078e0a0b */
[----:B------:R-:W-:-:S03]  /*0700*/  @!P2 IMAD R21, R11, 0x100000, R21 ;  /* 0x001000000b15a824 */ /* 0x000fc600078e0215 */
[----:B------:R-:W-:Y:S01]  /*0710*/  @!P2 LEA R13, R12, 0x3ff00000, 0x14 ;  /* 0x3ff000000c0da811 */ /* 0x000fe200078ea0ff */
[----:B------:R-:W-:-:S06]  /*0720*/  @!P2 IMAD.MOV.U32 R12, RZ, RZ, RZ ;  /* 0x000000ffff0ca224 */ /* 0x000fcc00078e00ff */
[----:B------:R-:W-:-:S11]  /*0730*/  @!P2 DMUL R16, R20, R12 ;  /* 0x0000000c1410a228 */ /* 0x000fd60000000000 */
.L_x_8:
[----:B------:R-:W-:Y:S05]  /*0740*/  BSYNC.RECONVERGENT B1 ;  /* 0x0000000000017941 */ /* 0x000fea0003800200 */
.L_x_7:
[----:B------:R0:W-:Y:S02]  /*0750*/  STG.E.64 desc[UR4][R18.64], R16 ;  /* 0x0000001012007986 */ /* 0x0001e4000c101b04 */
.L_x_6:
[----:B------:R-:W-:Y:S05]  /*0760*/  BSYNC.RECONVERGENT B0 ;  /* 0x0000000000007941 */ /* 0x000fea0003800200 */
.L_x_5:
[----:B------:R-:W-:Y:S01]  /*0770*/  ISETP.GE.AND P1, PT, R7, R8, PT ;  /* 0x000000080700720c */ /* 0x000fe20003f26270 */
[----:B------:R-:W-:-:S12]  /*0780*/  BSSY.RECONVERGENT B0, `(.L_x_9) ;  /* 0x0000041000007945 */ /* 0x000fd80003800200 */
[----:B------:R-:W-:Y:S05]  /*0790*/  @P1 BRA `(.L_x_10) ;  /* 0x0000000000fc1947 */ /* 0x000fea0003800000 */
[----:B------:R-:W-:-:S06]  /*07a0*/  IMAD.WIDE R12, R7, 0x8, R4 ;  /* 0x00000008070c7825 */ /* 0x000fcc00078e0204 */
[----:B------:R-:W2:Y:S01]  /*07b0*/  LDG.E.64 R12, desc[UR4][R12.64] ;  /* 0x000000040c0c7981 */ /* 0x000ea2000c1e1b00 */
[----:B------:R-:W-:Y:S01]  /*07c0*/  IMAD.MOV.U32 R14, RZ, RZ, 0x652b82fe ;  /* 0x652b82feff0e7424 */ /* 0x000fe200078e00ff */
[----:B------:R-:W-:Y:S01]  /*07d0*/  UMOV UR6, 0xfefa39ef ;  /* 0xfefa39ef00067882 */ /* 0x000fe20000000000 */
[----:B------:R-:W-:Y:S01]  /*07e0*/  IMAD.MOV.U32 R15, RZ, RZ, 0x3ff71547 ;  /* 0x3ff71547ff0f7424 */ /* 0x000fe200078e00ff */
[----:B------:R-:W-:Y:S01]  /*07f0*/  UMOV UR7, 0x3fe62e42 ;  /* 0x3fe62e4200077882 */ /* 0x000fe20000000000 */
[----:B------:R-:W-:Y:S04]  /*0800*/  BSSY.RECONVERGENT B1, `(.L_x_11) ;  /* 0x0000037000017945 */ /* 0x000fe80003800200 */
[----:B--2---:R-:W-:Y:S01]  /*0810*/  DFMA R14, R12, R14, 6.75539944105574400000e+15 ;  /* 0x433800000c0e742b */ /* 0x004fe2000000000e */
[----:B------:R-:W-:-:S07]  /*0820*/  FSETP.GEU.AND P1, PT, |R13|, 4.1917929649353027344, PT ;  /* 0x4086232b0d00780b */ /* 0x000fce0003f2e200 */
[----:B0-----:R-:W-:-:S08]  /*0830*/  DADD R16, R14, -6.75539944105574400000e+15 ;  /* 0xc33800000e107429 */ /* 0x001fd00000000000 */
[----:B------:R-:W-:Y:S01]  /*0840*/  DFMA R18, R16, -UR6, R12 ;  /* 0x8000000610127c2b */ /* 0x000fe2000800000c */
[----:B------:R-:W-:Y:S01]  /*0850*/  UMOV UR6, 0x3b39803f ;  /* 0x3b39803f00067882 */ /* 0x000fe20000000000 */
[----:B------:R-:W-:-:S06]  /*0860*/  UMOV UR7, 0x3c7abc9e ;  /* 0x3c7abc9e00077882 */ /* 0x000fcc0000000000 */
[----:B------:R-:W-:Y:S01]  /*0870*/  DFMA R16, R16, -UR6, R18 ;  /* 0x8000000610107c2b */ /* 0x000fe20008000012 */
[----:B------:R-:W-:Y:S01]  /*0880*/  UMOV UR6, 0x69ce2bdf ;  /* 0x69ce2bdf00067882 */ /* 0x000fe20000000000 */
[----:B------:R-:W-:Y:S01]  /*0890*/  MOV R18, 0xfca213ea ;  /* 0xfca213ea00127802 */ /* 0x000fe20000000f00 */
[----:B------:R-:W-:Y:S01]  /*08a0*/  IMAD.MOV.U32 R19, RZ, RZ, 0x3e928af3 ;  /* 0x3e928af3ff137424 */ /* 0x000fe200078e00ff */
[----:B------:R-:W-:-:S05]  /*08b0*/  UMOV UR7, 0x3e5ade15 ;  /* 0x3e5ade1500077882 */ /* 0x000fca0000000000 */
        /* <DEDUP_REMOVED lines=43> */
.L_x_12:
[----:B------:R-:W-:Y:S05]  /*0b70*/  BSYNC.RECONVERGENT B1 ;  /* 0x0000000000017941 */ /* 0x000fea0003800200 */
.L_x_11:
[----:B------:R1:W-:Y:S02]  /*0b80*/  STG.E.64 desc[UR4][R18.64], R16 ;  /* 0x0000001012007986 */ /* 0x0003e4000c101b04 */
.L_x_10:
[----:B------:R-:W-:Y:S05]  /*0b90*/  BSYNC.RECONVERGENT B0 ;  /* 0x0000000000007941 */ /* 0x000fea0003800200 */
.L_x_9:
[----:B------:R-:W-:Y:S01]  /*0ba0*/  VIADD R9, R9, 0x100 ;  /* 0x0000010009097836 */ /* 0x000fe20000000000 */
[----:B------:R-:W-:Y:S06]  /*0bb0*/  @P0 BRA `(.L_x_13) ;  /* 0xfffffff400d40947 */ /* 0x000fec000383ffff */
[----:B------:R-:W-:-:S07]  /*0bc0*/  LOP3.LUT R7, R0, 0xffffff00, RZ, 0xc0, !PT ;  /* 0xffffff0000077812 */ /* 0x000fce00078ec0ff */
.L_x_4:
[----:B------:R-:W2:Y:S02]  /*0bd0*/  LDC R0, c[0x0][0x388] ;  /* 0x0000e200ff007b82 */ /* 0x000ea40000000800 */
[----:B--2---:R-:W-:-:S04]  /*0be0*/  LOP3.LUT R0, R0, 0x1, RZ, 0xc0, !PT ;  /* 0x0000000100007812 */ /* 0x004fc800078ec0ff */
[----:B------:R-:W-:-:S13]  /*0bf0*/  ISETP.NE.U32.AND P0, PT, R0, 0x1, PT ;  /* 0x000000010000780c */ /* 0x000fda0003f05070 */
[----:B------:R-:W-:Y:S05]  /*0c00*/  @P0 EXIT ;  /* 0x000000000000094d */ /* 0x000fea0003800000 */
[----:B------:R-:W-:-:S05]  /*0c10*/  IMAD.IADD R7, R10, 0x1, R7 ;  /* 0x000000010a077824 */ /* 0x000fca00078e0207 */
[----:B------:R-:W-:-:S13]  /*0c20*/  ISETP.GE.AND P0, PT, R7, R8, PT ;  /* 0x000000080700720c */ /* 0x000fda0003f06270 */
[----:B------:R-:W-:Y:S05]  /*0c30*/  @P0 EXIT ;  /* 0x000000000000094d */ /* 0x000fea0003800000 */
[----:B------:R-:W-:-:S06]  /*0c40*/  IMAD.WIDE R4, R7, 0x8, R4 ;  /* 0x0000000807047825 */ /* 0x000fcc00078e0204 */
[----:B------:R-:W2:Y:S01]  /*0c50*/  LDG.E.64 R4, desc[UR4][R4.64] ;  /* 0x0000000404047981 */ /* 0x000ea2000c1e1b00 */
[----:B------:R-:W-:Y:S01]  /*0c60*/  IMAD.MOV.U32 R8, RZ, RZ, 0x652b82fe ;  /* 0x652b82feff087424 */ /* 0x000fe200078e00ff */
[----:B------:R-:W-:Y:S01]  /*0c70*/  UMOV UR6, 0xfefa39ef ;  /* 0xfefa39ef00067882 */ /* 0x000fe20000000000 */
[----:B------:R-:W-:Y:S01]  /*0c80*/  IMAD.MOV.U32 R9, RZ, RZ, 0x3ff71547 ;  /* 0x3ff71547ff097424 */ /* 0x000fe200078e00ff */
[----:B------:R-:W-:Y:S01]  /*0c90*/  UMOV UR7, 0x3fe62e42 ;  /* 0x3fe62e4200077882 */ /* 0x000fe20000000000 */
[----:B------:R-:W-:Y:S01]  /*0ca0*/  BSSY.RECONVERGENT B0, `(.L_x_14) ;  /* 0x0000038000007945 */ /* 0x000fe20003800200 */
[----:B------:R-:W-:-:S03]  /*0cb0*/  IMAD.WIDE R6, R7, 0x8, R2 ;  /* 0x0000000807067825 */ /* 0x000fc600078e0202 */
        /* <DEDUP_REMOVED lines=37> */
[----:B------:R-:W-:-:S10]  /*0f10*/  DFMA R12, R10, R12, 1 ;  /* 0x3ff000000a0c742b */ /* 0x000fd4000000000c */
[----:B------:R-:W-:Y:S02]  /*0f20*/  IMAD R11, R8, 0x100000, R13 ;  /* 0x00100000080b7824 */ /* 0x000fe400078e020d */
[----:B------:R-:W-:Y:S01]  /*0f30*/  IMAD.MOV.U32 R10, RZ, RZ, R12 ;  /* 0x000000ffff0a7224 */ /* 0x000fe200078e000c */
[----:B------:R-:W-:Y:S06]  /*0f40*/  @!P0 BRA `(.L_x_15) ;  /* 0x0000000000348947 */ /* 0x000fec0003800000 */
[----:B------:R-:W-:Y:S01]  /*0f50*/  FSETP.GEU.AND P1, PT, |R5|, 4.2275390625, PT ;  /* 0x408748000500780b */ /* 0x000fe20003f2e200 */
[C---:B------:R-:W-:Y:S02]  /*0f60*/  DADD R10, R4.reuse, +INF ;  /* 0x7ff00000040a7429 */ /* 0x040fe40000000000 */
[----:B------:R-:W-:-:S08]  /*0f70*/  DSETP.GEU.AND P0, PT, R4, RZ, PT ;  /* 0x000000ff0400722a */ /* 0x000fd00003f0e000 */
[----:B------:R-:W-:Y:S02]  /*0f80*/  FSEL R10, R10, RZ, P0 ;  /* 0x000000ff0a0a7208 */ /* 0x000fe40000000000 */
[----:B------:R-:W-:Y:S01]  /*0f90*/  @!P1 LEA.HI R0, R8, R8, RZ, 0x1 ;  /* 0x0000000808009211 */ /* 0x000fe200078f08ff */
[----:B------:R-:W-:Y:S01]  /*0fa0*/  @!P1 IMAD.MOV.U32 R2, RZ, RZ, R12 ;  /* 0x000000ffff029224 */ /* 0x000fe200078e000c */
[----:B------:R-:W-:Y:S02]  /*0fb0*/  FSEL R11, R11, RZ, P0 ;  /* 0x000000ff0b0b7208 */ /* 0x000fe40000000000 */
[----:B------:R-:W-:-:S05]  /*0fc0*/  @!P1 SHF.R.S32.HI R3, RZ, 0x1, R0 ;  /* 0x00000001ff039819 */ /* 0x000fca0000011400 */
[----:B------:R-:W-:Y:S02]  /*0fd0*/  @!P1 IMAD.IADD R4, R8, 0x1, -R3 ;  /* 0x0000000108049824 */ /* 0x000fe400078e0a03 */
[----:B------:R-:W-:-:S03]  /*0fe0*/  @!P1 IMAD R3, R3, 0x100000, R13 ;  /* 0x0010000003039824 */ /* 0x000fc600078e020d */
[----:B------:R-:W-:Y:S01]  /*0ff0*/  @!P1 LEA R5, R4, 0x3ff00000, 0x14 ;  /* 0x3ff0000004059811 */ /* 0x000fe200078ea0ff */
[----:B------:R-:W-:-:S06]  /*1000*/  @!P1 IMAD.MOV.U32 R4, RZ, RZ, RZ ;  /* 0x000000ffff049224 */ /* 0x000fcc00078e00ff */
[----:B------:R-:W-:-:S11]  /*1010*/  @!P1 DMUL R10, R2, R4 ;  /* 0x00000004020a9228 */ /* 0x000fd60000000000 */
.L_x_15:
[----:B------:R-:W-:Y:S05]  /*1020*/  BSYNC.RECONVERGENT B0 ;  /* 0x0000000000007941 */ /* 0x000fea0003800200 */
.L_x_14:
[----:B------:R-:W-:Y:S01]  /*1030*/  STG.E.64 desc[UR4][R6.64], R10 ;  /* 0x0000000a06007986 */ /* 0x000fe2000c101b04 */
[----:B------:R-:W-:Y:S05]  /*1040*/  EXIT ;  /* 0x000000000000794d */ /* 0x000fea0003800000 */
.L_x_3:
[----:B------:R-:W-:-:S13]  /*1050*/  ISETP.GE.AND P0, PT, R6, 0x1, PT ;  /* 0x000000010600780c */ /* 0x000fda0003f06270 */
[----:B------:R-:W-:Y:S05]  /*1060*/  @!P0 EXIT ;  /* 0x000000000000894d */ /* 0x000fea0003800000 */
[----:B------:R-:W-:Y:S01]  /*1070*/  ISETP.NE.AND P0, PT, R6, 0x1, PT ;  /* 0x000000010600780c */ /* 0x000fe20003f05270 */
[----:B------:R-:W-:-:S12]  /*1080*/  IMAD.MOV.U32 R7, RZ, RZ, RZ ;  /* 0x000000ffff077224 */ /* 0x000fd800078e00ff */
[----:B------:R-:W-:Y:S05]  /*1090*/  @!P0 BRA `(.L_x_16) ;  /* 0x0000000400ac8947 */ /* 0x000fea0003800000 */
[----:B------:R-:W-:Y:S01]  /*10a0*/  LOP3.LUT R6, R6, 0x7ffffffe, RZ, 0xc0, !PT ;  /* 0x7ffffffe06067812 */ /* 0x000fe200078ec0ff */
[----:B------:R-:W-:-:S03]  /*10b0*/  IMAD.MOV.U32 R13, RZ, RZ, R10 ;  /* 0x000000ffff0d7224 */ /* 0x000fc600078e000a */
[----:B------:R-:W-:-:S07]  /*10c0*/  IADD3 R12, PT, PT, -R6, RZ, RZ ;  /* 0x000000ff060c7210 */ /* 0x000fce0007ffe1ff */
.L_x_21:
[----:B------:R-:W-:-:S05]  /*10d0*/  IMAD.WIDE R14, R13, 0x8, R4 ;  /* 0x000000080d0e7825 */ /* 0x000fca00078e0204 */
[----:B------:R-:W2:Y:S01]  /*10e0*/  LDG.E.64 R16, desc[UR4][R14.64] ;  /* 0x000000040e107981 */ /* 0x000ea2000c1e1b00 */
[----:B------:R-:W-:Y:S01]  /*10f0*/  IMAD.MOV.U32 R10, RZ, RZ, 0x652b82fe ;  /* 0x652b82feff0a7424 */ /* 0x000fe200078e00ff */
[----:B------:R-:W-:Y:S01]  /*1100*/  UMOV UR6, 0xfefa39ef ;  /* 0xfefa39ef00067882 */ /* 0x000fe20000000000 */
[----:B------:R-:W-:Y:S01]  /*1110*/  IMAD.MOV.U32 R11, RZ, RZ, 0x3ff71547 ;  /* 0x3ff71547ff0b7424 */ /* 0x000fe200078e00ff */
[----:B------:R-:W-:Y:S01]  /*1120*/  UMOV UR7, 0x3fe62e42 ;  /* 0x3fe62e4200077882 */ /* 0x000fe20000000000 */
        /* <DEDUP_REMOVED lines=20> */
[----:B------:R-:W-:Y:S01]  /*1270*/  BSSY.RECONVERGENT B0, `(.L_x_17) ;  /* 0x0000023000007945 */ /* 0x000fe20003800200 */
[----:B--2---:R-:W-:Y:S01]  /*1280*/  DFMA R18, R16, R10, 6.75539944105574400000e+15 ;  /* 0x433800001012742b */ /* 0x004fe2000000000a */
[----:B------:R-:W-:-:S07]  /*1290*/  FSETP.GEU.AND P0, PT, |R17|, 4.1917929649353027344, PT ;  /* 0x4086232b1100780b */ /* 0x000fce0003f0e200 */
[----:B0-----:R-:W-:-:S08]  /*12a0*/  DADD R8, R18, -6.75539944105574400000e+15 ;  /* 0xc338000012087429 */ /* 0x001fd00000000000 */
[----:B------:R-:W-:-:S08]  /*12b0*/  DFMA R6, R8, -UR6, R16 ;  /* 0x8000000608067c2b */ /* 0x000fd00008000010 */
[----:B------:R-:W-:Y:S01]  /*12c0*/  DFMA R8, R8, -UR8, R6 ;  /* 0x8000000808087c2b */ /* 0x000fe20008000006 */
[----:B------:R-:W-:Y:S02]  /*12d0*/  IMAD.MOV.U32 R6, RZ, RZ, -0x35dec16 ;  /* 0xfca213eaff067424 */ /* 0x000fe400078e00ff */
[----:B------:R-:W-:-:S06]  /*12e0*/  IMAD.MOV.U32 R7, RZ, RZ, 0x3e928af3 ;  /* 0x3e928af3ff077424 */ /* 0x000fcc00078e00ff */
[----:B------:R-:W-:-:S08]  /*12f0*/  DFMA R20, R8, UR10, R6 ;  /* 0x0000000a08147c2b */ /* 0x000fd00008000006 */
[----:B------:R-:W-:-:S08]  /*1300*/  DFMA R20, R8, R20, UR12 ;  /* 0x0000000c08147e2b */ /* 0x000fd00008000014 */
[----:B------:R-:W-:-:S08]  /*1310*/  DFMA R20, R8, R20, UR14 ;  /* 0x0000000e08147e2b */ /* 0x000fd00008000014 */
[----:B------:R-:W-:-:S08]  /*1320*/  DFMA R20, R8, R20, UR16 ;  /* 0x0000001008147e2b */ /* 0x000fd00008000014 */
[----:B------:R-:W-:-:S08]  /*1330*/  DFMA R20, R8, R20, UR18 ;  /* 0x0000001208147e2b */ /* 0x000fd00008000014 */
[----:B------:R-:W-:-:S08]  /*1340*/  DFMA R20, R8, R20, UR20 ;  /* 0x0000001408147e2b */ /* 0x000fd00008000014 */
[----:B------:R-:W-:-:S08]  /*1350*/  DFMA R20, R8, R20, UR22 ;  /* 0x0000001608147e2b */ /* 0x000fd00008000014 */
[----:B------:R-:W-:-:S08]  /*1360*/  DFMA R20, R8, R20, UR24 ;  /* 0x0000001808147e2b */ /* 0x000fd00008000014 */
        /* <DEDUP_REMOVED lines=19> */
.L_x_18:
[----:B------:R-:W-:Y:S05]  /*14a0*/  BSYNC.RECONVERGENT B0 ;  /* 0x0000000000007941 */ /* 0x000fea0003800200 */
.L_x_17:
[----:B------:R0:W-:Y:S04]  /*14b0*/  STG.E.64 desc[UR4][R8.64], R20 ;  /* 0x0000001408007986 */ /* 0x0001e8000c101b04 */
[----:B------:R-:W2:Y:S01]  /*14c0*/  LDG.E.64 R14, desc[UR4][R14.64+0x400] ;  /* 0x000400040e0e7981 */ /* 0x000ea2000c1e1b00 */
[----:B------:R-:W-:Y:S01]  /*14d0*/  IADD3 R12, PT, PT, R12, 0x2, RZ ;  /* 0x000000020c0c7810 */ /* 0x000fe20007ffe0ff */
[----:B------:R-:W-:Y:S03]  /*14e0*/  BSSY.RECONVERGENT B0, `(.L_x_19) ;  /* 0x0000022000007945 */ /* 0x000fe60003800200 */
[----:B------:R-:W-:Y:S01]  /*14f0*/  ISETP.NE.AND P0, PT, R12, RZ, PT ;  /* 0x000000ff0c00720c */ /* 0x000fe20003f05270 */
[----:B--2---:R-:W-:Y:S01]  /*1500*/  DFMA R10, R14, R10, 6.75539944105574400000e+15 ;  /* 0x433800000e0a742b */ /* 0x004fe2000000000a */
[----:B------:R-:W-:-:S07]  /*1510*/  FSETP.GEU.AND P1, PT, |R15|, 4.1917929649353027344, PT ;  /* 0x4086232b0f00780b */ /* 0x000fce0003f2e200 */
[----:B------:R-:W-:-:S08]  /*1520*/  DADD R16, R10, -6.75539944105574400000e+15 ;  /* 0xc33800000a107429 */ /* 0x000fd00000000000 */
[----:B------:R-:W-:-:S08]  /*1530*/  DFMA R18, R16, -UR6, R14 ;  /* 0x8000000610127c2b */ /* 0x000fd0000800000e */
[----:B------:R-:W-:-:S08]  /*1540*/  DFMA R16, R16, -UR8, R18 ;  /* 0x8000000810107c2b */ /* 0x000fd00008000012 */
        /* <DEDUP_REMOVED lines=10> */
[----:B------:R-:W-:-:S10]  /*15f0*/  DFMA R16, R16, R6, 1 ;  /* 0x3ff000001010742b */ /* 0x000fd40000000006 */
[----:B------:R-:W-:Y:S02]  /*1600*/  IMAD R7, R10, 0x100000, R17 ;  /* 0x001000000a077824 */ /* 0x000fe400078e0211 */
[----:B------:R-:W-:Y:S01]  /*1610*/  IMAD.MOV.U32 R6, RZ, RZ, R16 ;  /* 0x000000ffff067224 */ /* 0x000fe200078e0010 */
[----:B0-----:R-:W-:Y:S06]  /*1620*/  @!P1 BRA `(.L_x_20) ;  /* 0x0000000000349947 */ /* 0x001fec0003800000 */
[----:B------:R-:W-:Y:S01]  /*1630*/  FSETP.GEU.AND P2, PT, |R15|, 4.2275390625, PT ;  /* 0x408748000f00780b */ /* 0x000fe20003f4e200 */
[C---:B------:R-:W-:Y:S02]  /*1640*/  DADD R18, R14.reuse, +INF ;  /* 0x7ff000000e127429 */ /* 0x040fe40000000000 */
[----:B------:R-:W-:-:S08]  /*1650*/  DSETP.GEU.AND P1, PT, R14, RZ, PT ;  /* 0x000000ff0e00722a */ /* 0x000fd00003f2e000 */
[----:B------:R-:W-:Y:S02]  /*1660*/  FSEL R7, R19, RZ, P1 ;  /* 0x000000ff13077208 */ /* 0x000fe40000800000 */
[----:B------:R-:W-:Y:S01]  /*1670*/  @!P2 LEA.HI R6, R10, R10, RZ, 0x1 ;  /* 0x0000000a0a06a211 */ /* 0x000fe200078f08ff */
[----:B------:R-:W-:-:S03]  /*1680*/  @!P2 IMAD.MOV.U32 R14, RZ, RZ, RZ ;  /* 0x000000ffff0ea224 */ /* 0x000fc600078e00ff */
[----:B------:R-:W-:Y:S02]  /*1690*/  @!P2 SHF.R.S32.HI R11, RZ, 0x1, R6 ;  /* 0x00000001ff0ba819 */ /* 0x000fe40000011406 */
[----:B------:R-:W-:-:S03]  /*16a0*/  FSEL R6, R18, RZ, P1 ;  /* 0x000000ff12067208 */ /* 0x000fc60000800000 */
[----:B------:R-:W-:Y:S02]  /*16b0*/  @!P2 IMAD.IADD R10, R10, 0x1, -R11 ;  /* 0x000000010a0aa824 */ /* 0x000fe400078e0a0b */
[----:B------:R-:W-:-:S03]  /*16c0*/  @!P2 IMAD R11, R11, 0x100000, R17 ;  /* 0x001000000b0ba824 */ /* 0x000fc600078e0211 */
[----:B------:R-:W-:Y:S01]  /*16d0*/  @!P2 LEA R15, R10, 0x3ff00000, 0x14 ;  /* 0x3ff000000a0fa811 */ /* 0x000fe200078ea0ff */
[----:B------:R-:W-:-:S06]  /*16e0*/  @!P2 IMAD.MOV.U32 R10, RZ, RZ, R16 ;  /* 0x000000ffff0aa224 */ /* 0x000fcc00078e0010 */
[----:B------:R-:W-:-:S11]  /*16f0*/  @!P2 DMUL R6, R10, R14 ;  /* 0x0000000e0a06a228 */ /* 0x000fd60000000000 */
.L_x_20:
[----:B------:R-:W-:Y:S05]  /*1700*/  BSYNC.RECONVERGENT B0 ;  /* 0x0000000000007941 */ /* 0x000fea0003800200 */
.L_x_19:
[----:B------:R0:W-:Y:S01]  /*1710*/  STG.E.64 desc[UR4][R8.64+0x400], R6 ;  /* 0x0004000608007986 */ /* 0x0001e2000c101b04 */
[----:B------:R-:W-:Y:S01]  /*1720*/  VIADD R13, R13, 0x100 ;  /* 0x000001000d0d7836 */ /* 0x000fe20000000000 */
[----:B------:R-:W-:Y:S06]  /*1730*/  @P0 BRA `(.L_x_21) ;  /* 0xfffffff800640947 */ /* 0x000fec000383ffff */
[----:B0-----:R-:W-:-:S07]  /*1740*/  LOP3.LUT R7, R0, 0xffffff00, RZ, 0xc0, !PT ;  /* 0xffffff0000077812 */ /* 0x001fce00078ec0ff */
.L_x_16:
[----:B------:R-:W0:Y:S02]  /*1750*/  LDC R0, c[0x0][0x388] ;  /* 0x0000e200ff007b82 */ /* 0x000e240000000800 */
[----:B0-----:R-:W-:-:S04]  /*1760*/  LOP3.LUT R0, R0, 0x1, RZ, 0xc0, !PT ;  /* 0x0000000100007812 */ /* 0x001fc800078ec0ff */
[----:B------:R-:W-:-:S13]  /*1770*/  ISETP.NE.U32.AND P0, PT, R0, 0x1, PT ;  /* 0x000000010000780c */ /* 0x000fda0003f05070 */
[----:B------:R-:W-:Y:S05]  /*1780*/  @P0 EXIT ;  /* 0x000000000000094d */ /* 0x000fea0003800000 */
[----:B------:R-:W0:Y:S02]  /*1790*/  S2R R0, SR_TID.X ;  /* 0x0000000000007919 */ /* 0x000e240000002100 */
[----:B0-----:R-:W-:-:S04]  /*17a0*/  IMAD.IADD R7, R0, 0x1, R7 ;  /* 0x0000000100077824 */ /* 0x001fc800078e0207 */
[----:B------:R-:W-:-:S06]  /*17b0*/  IMAD.WIDE R4, R7, 0x8, R4 ;  /* 0x0000000807047825 */ /* 0x000fcc00078e0204 */
[----:B------:R-:W2:Y:S01]  /*17c0*/  LDG.E.64 R4, desc[UR4][R4.64] ;  /* 0x0000000404047981 */ /* 0x000ea2000c1e1b00 */
[----:B------:R-:W-:Y:S01]  /*17d0*/  IMAD.MOV.U32 R8, RZ, RZ, 0x652b82fe ;  /* 0x652b82feff087424 */ /* 0x000fe200078e00ff */
[----:B------:R-:W-:Y:S01]  /*17e0*/  MOV R9, 0x3ff71547 ;  /* 0x3ff7154700097802 */ /* 0x000fe20000000f00 */
[----:B------:R-:W-:Y:S01]  /*17f0*/  UMOV UR6, 0xfefa39ef ;  /* 0xfefa39ef00067882 */ /* 0x000fe20000000000 */
[----:B------:R-:W-:Y:S01]  /*1800*/  UMOV UR7, 0x3fe62e42 ;  /* 0x3fe62e4200077882 */ /* 0x000fe20000000000 */
[----:B------:R-:W-:Y:S01]  /*1810*/  BSSY.RECONVERGENT B0, `(.L_x_22) ;  /* 0x0000038000007945 */ /* 0x000fe20003800200 */
[----:B------:R-:W-:Y:S02]  /*1820*/  IMAD.WIDE R6, R7, 0x8, R2 ;  /* 0x0000000807067825 */ /* 0x000fe400078e0202 */
        /* <DEDUP_REMOVED lines=54> */
.L_x_23:
[----:B------:R-:W-:Y:S05]  /*1b90*/  BSYNC.RECONVERGENT B0 ;  /* 0x0000000000007941 */ /* 0x000fea0003800200 */
.L_x_22:
[----:B------:R-:W-:Y:S01]  /*1ba0*/  STG.E.64 desc[UR4][R6.64], R10 ;  /* 0x0000000a06007986 */ /* 0x000fe2000c101b04 */
[----:B------:R-:W-:Y:S05]  /*1bb0*/  EXIT ;  /* 0x000000000000794d */ /* 0x000fea0003800000 */
.L_x_24:
[----:B------:R-:W-:-:S00]  /*1bc0*/  BRA `(.L_x_24) ;  /* 0xfffffffc00fc7947 */ /* 0x000fc0000383ffff */
[----:B------:R-:W-:-:S00]  /*1bd0*/  NOP ;  /* 0x0000000000007918 */ /* 0x000fc00000000000 */
        /* <DEDUP_REMOVED lines=10> */
.L_x_403:


//--------------------- .text._ZN3cub18CUB_300001_SM_10006detail9transform16transform_kernelINS2_10policy_hubILb1EN4cuda3std3__45tupleIJN6thrust24THRUST_300001_SM_1000_NS10device_ptrIdEEEEEE10policy1000Ei16thrust_function4SC_JPdEEEvT0_iT1_T2_DpNS2_10kernel_argIT3_EE --------------------------
	.section	.text._ZN3cub18CUB_300001_SM_10006detail9transform16transform_kernelINS2_10policy_hubILb1EN4cuda3std3__45tupleIJN6thrust24THRUST_300001_SM_1000_NS10device_ptrIdEEEEEE10policy1000Ei16thrust_function4SC_JPdEEEvT0_iT1_T2_DpNS2_10kernel_argIT3_EE,"ax",@progbits
	.align	128
        .global         _ZN3cub18CUB_300001_SM_10006detail9transform16transform_kernelINS2_10policy_hubILb1EN4cuda3std3__45tupleIJN6thrust24THRUST_300001_SM_1000_NS10device_ptrIdEEEEEE10policy1000Ei16thrust_function4SC_JPdEEEvT0_iT1_T2_DpNS2_10kernel_argIT3_EE
        .type           _ZN3cub18CUB_300001_SM_10006detail9transform16transform_kernelINS2_10policy_hubILb1EN4cuda3std3__45tupleIJN6thrust24THRUST_300001_SM_1000_NS10device_ptrIdEEEEEE10policy1000Ei16thrust_function4SC_JPdEEEvT0_iT1_T2_DpNS2_10kernel_argIT3_EE,@function
        .size           _ZN3cub18CUB_300001_SM_10006detail9transform16transform_kernelINS2_10policy_hubILb1EN4cuda3std3__45tupleIJN6thrust24THRUST_300001_SM_1000_NS10device_ptrIdEEEEEE10policy1000Ei16thrust_function4SC_JPdEEEvT0_iT1_T2_DpNS2_10kernel_argIT3_EE,(.L_x_404 - _ZN3cub18CUB_300001_SM_10006detail9transform16transform_kernelINS2_10policy_hubILb1EN4cuda3std3__45tupleIJN6thrust24THRUST_300001_SM_1000_NS10device_ptrIdEEEEEE10policy1000Ei16thrust_function4SC_JPdEEEvT0_iT1_T2_DpNS2_10kernel_argIT3_EE)
        .other          _ZN3cub18CUB_300001_SM_10006detail9transform16transform_kernelINS2_10policy_hubILb1EN4cuda3std3__45tupleIJN6thrust24THRUST_300001_SM_1000_NS10device_ptrIdEEEEEE10policy1000Ei16thrust_function4SC_JPdEEEvT0_iT1_T2_DpNS2_10kernel_argIT3_EE,@"STO_CUDA_ENTRY STV_DEFAULT"
_ZN3cub18CUB_300001_SM_10006detail9transform16transform_kernelINS2_10policy_hubILb1EN4cuda3std3__45tupleIJN6thrust24THRUST_300001_SM_1000_NS10device_ptrIdEEEEEE10policy1000Ei16thrust_function4SC_JPdEEEvT0_iT1_T2_DpNS2_10kernel_argIT3_EE:
.text._ZN3cub18CUB_300001_SM_10006detail9transform16transform_kernelINS2_10policy_hubILb1EN4cuda3std3__45tupleIJN6thrust24THRUST_300001_SM_1000_NS10device_ptrIdEEEEEE10policy1000Ei16thrust_function4SC_JPdEEEvT0_iT1_T2_DpNS2_10kernel_argIT3_EE:
[----:B------:R-:W-:Y:S08]  /*0000*/  LDC R1, c[0x0][0x37c] ;  /* 0x0000df00ff017b82 */ /* 0x000ff00000000800 */
[----:B------:R-:W0:Y:S01]  /*0010*/  LDC.64 R6, c[0x0][0x380] ;  /* 0x0000e000ff067b82 */ /* 0x000e220000000a00 */
[----:B------:R-:W1:Y:S01]  /*0020*/  S2R R13, SR_TID.X ;  /* 0x00000000000d7919 */ /* 0x000e620000002100 */
[----:B------:R-:W-:Y:S06]  /*0030*/  BSSY.RECONVERGENT B0, `(.L_x_25) ;  /* 0x0000017000007945 */ /* 0x000fec0003800200 */
[----:B------:R-:W2:Y:S08]  /*0040*/  S2UR UR4, SR_CTAID.X ;  /* 0x00000000000479c3 */ /* 0x000eb00000002500 */
[----:B------:R-:W3:Y:S01]  /*0050*/  LDC.64 R4, c[0x0][0x398] ;  /* 0x0000e600ff047b82 */ /* 0x000ee20000000a00 */
[----:B0-----:R-:W-:-:S07]  /*0060*/  IMAD.SHL.U32 R0, R7, 0x80, RZ ;  /* 0x0000008007007824 */ /* 0x001fce00078e00ff */
[----:B------:R-:W0:Y:S01]  /*0070*/  LDC.64 R2, c[0x0][0x390] ;  /* 0x0000e400ff027b82 */ /* 0x000e220000000a00 */
[----:B--2---:R-:W-:Y:S01]  /*0080*/  IMAD R11, R0, UR4, RZ ;  /* 0x00000004000b7c24 */ /* 0x004fe2000f8e02ff */
[----:B------:R-:W2:Y:S01]  /*0090*/  LDCU.64 UR4, c[0x0][0x358] ;  /* 0x00006b00ff0477ac */ /* 0x000ea20008000a00 */
[----:B-1----:R-:W-:Y:S02]  /*00a0*/  IMAD.SHL.U32 R15, R13, 0x80, RZ ;  /* 0x000000800d0f7824 */ /* 0x002fe400078e00ff */
[----:B------:R-:W-:-:S05]  /*00b0*/  IMAD.IADD R9, R6, 0x1, -R11 ;  /* 0x0000000106097824 */ /* 0x000fca00078e0a0b */
[CC--:B------:R-:W-:Y:S02]  /*00c0*/  VIMNMX R6, PT, PT, R0.reuse, R9.reuse, PT ;  /* 0x0000000900067248 */ /* 0x0c0fe40003fe0100 */
[----:B------:R-:W-:-:S03]  /*00d0*/  ISETP.GT.AND P0, PT, R0, R9, PT ;  /* 0x000000090000720c */ /* 0x000fc60003f04270 */
[----:B------:R-:W-:-:S05]  /*00e0*/  IMAD.SHL.U32 R10, R6, 0x8, RZ ;  /* 0x00000008060a7824 */ /* 0x000fca00078e00ff */
[----:B------:R-:W-:-:S13]  /*00f0*/  ISETP.GE.AND P1, PT, R15, R10, PT ;  /* 0x0000000a0f00720c */ /* 0x000fda0003f26270 */
[----:B--23--:R-:W-:Y:S05]  /*0100*/  @P1 BRA `(.L_x_26) ;  /* 0x0000000000241947 */ /* 0x00cfea0003800000 */
[----:B------:R-:W1:Y:S02]  /*0110*/  LDC.64 R8, c[0x0][0x398] ;  /* 0x0000e600ff087b82 */ /* 0x000e640000000a00 */
[----:B-1----:R-:W-:-:S04]  /*0120*/  IMAD.WIDE.U32 R8, R13, 0x80, R8 ;  /* 0x000000800d087825 */ /* 0x002fc800078e0008 */
[----:B------:R-:W-:-:S07]  /*0130*/  IMAD.WIDE R8, R11, 0x8, R8 ;  /* 0x000000080b087825 */ /* 0x000fce00078e0208 */
.L_x_27:
[----:B------:R-:W-:Y:S01]  /*0140*/  VIADD R15, R15, 0x4000 ;  /* 0x000040000f0f7836 */ /* 0x000fe20000000000 */
[----:B------:R1:W-:Y:S04]  /*0150*/  CCTL.E.PF2 [R8] ;  /* 0x000000000800798f */ /* 0x0003e80000800100 */
[----:B------:R-:W-:Y:S02]  /*0160*/  ISETP.GE.AND P1, PT, R15, R10, PT ;  /* 0x0000000a0f00720c */ /* 0x000fe40003f26270 */
[----:B-1----:R-:W-:-:S04]  /*0170*/  IADD3 R8, P2, PT, R8, 0x4000, RZ ;  /* 0x0000400008087810 */ /* 0x002fc80007f5e0ff */
[----:B------:R-:W-:-:S07]  /*0180*/  IADD3.X R9, PT, PT, RZ, R9, RZ, P2, !PT ;  /* 0x00000009ff097210 */ /* 0x000fce00017fe4ff */
[----:B------:R-:W-:Y:S05]  /*0190*/  @!P1 BRA `(.L_x_27) ;  /* 0xfffffffc00e89947 */ /* 0x000fea000383ffff */
.L_x_26:
[----:B------:R-:W-:Y:S05]  /*01a0*/  BSYNC.RECONVERGENT B0 ;  /* 0x0000000000007941 */ /* 0x000fea0003800200 */
.L_x_25:
[----:B------:R-:W-:-:S04]  /*01b0*/  IMAD.WIDE R4, R11, 0x8, R4 ;  /* 0x000000080b047825 */ /* 0x000fc800078e0204 */
[----:B0-----:R-:W-:Y:S01]  /*01c0*/  IMAD.WIDE R2, R11, 0x8, R2 ;  /* 0x000000080b027825 */ /* 0x001fe200078e0202 */
[----:B------:R-:W-:Y:S06]  /*01d0*/  @P0 BRA `(.L_x_28) ;  /* 0x0000000800d80947 */ /* 0x000fec0003800000 */
[----:B------:R-:W-:-:S13]  /*01e0*/  ISETP.GE.AND P0, PT, R7, 0x1, PT ;  /* 0x000000010700780c */ /* 0x000fda0003f06270 */
[----:B------:R-:W-:Y:S05]  /*01f0*/  @!P0 EXIT ;  /* 0x000000000000894d */ /* 0x000fea0003800000 */
[----:B------:R-:W-:Y:S01]  /*0200*/  ISETP.NE.AND P0, PT, R7, 0x1, PT ;  /* 0x000000010700780c */ /* 0x000fe20003f05270 */
[----:B------:R-:W-:-:S12]  /*0210*/  IMAD.MOV.U32 R6, RZ, RZ, RZ ;  /* 0x000000ffff067224 */ /* 0x000fd800078e00ff */
[----:B------:R-:W-:Y:S05]  /*0220*/  @!P0 BRA `(.L_x_29) ;  /* 0x0000000400a88947 */ /* 0x000fea0003800000 */
[----:B------:R-:W-:-:S05]  /*0230*/  LOP3.LUT R7, R7, 0x7ffffffe, RZ, 0xc0, !PT ;  /* 0x7ffffffe07077812 */ /* 0x000fca00078ec0ff */
[----:B------:R-:W-:-:S07]  /*0240*/  IMAD.MOV R12, RZ, RZ, -R7 ;  /* 0x000000ffff0c7224 */ /* 0x000fce00078e0a07 */
.L_x_34:
        /* <DEDUP_REMOVED lines=32> */
[----:B------:R-:W-:Y:S01]  /*0450*/  IMAD.MOV.U32 R6, RZ, RZ, -0x35dec16 ;  /* 0xfca213eaff067424 */ /* 0x000fe200078e00ff */
[----:B------:R-:W-:-:S06]  /*0460*/  MOV R7, 0x3e928af3 ;  /* 0x3e928af300077802 */ /* 0x000fcc0000000f00 */
        /* <DEDUP_REMOVED lines=27> */
.L_x_31:
[----:B------:R-:W-:Y:S05]  /*0620*/  BSYNC.RECONVERGENT B0 ;  /* 0x0000000000007941 */ /* 0x000fea0003800200 */
.L_x_30:
        /* <DEDUP_REMOVED lines=28> */
[----:B------:R-:W-:Y:S02]  /*07f0*/  @!P2 LEA.HI R6, R10, R10, RZ, 0x1 ;  /* 0x0000000a0a06a211 */ /* 0x000fe400078f08ff */
[----:B------:R-:W-:Y:S02]  /*0800*/  @!P2 MOV R14, RZ ;  /* 0x000000ff000ea202 */ /* 0x000fe40000000f00 */
[----:B------:R-:W-:Y:S02]  /*0810*/  @!P2 SHF.R.S32.HI R11, RZ, 0x1, R6 ;  /* 0x00000001ff0ba819 */ /* 0x000fe40000011406 */
[----:B------:R-:W-:-:S03]  /*0820*/  FSEL R6, R18, RZ, P1 ;  /* 0x000000ff12067208 */ /* 0x000fc60000800000 */
[----:B------:R-:W-:Y:S02]  /*0830*/  @!P2 IMAD.IADD R10, R10, 0x1, -R11 ;  /* 0x000000010a0aa824 */ /* 0x000fe400078e0a0b */
[----:B------:R-:W-:-:S03]  /*0840*/  @!P2 IMAD R11, R11, 0x100000, R17 ;  /* 0x001000000b0ba824 */ /* 0x000fc600078e0211 */
[----:B------:R-:W-:Y:S01]  /*0850*/  @!P2 LEA R15, R10, 0x3ff00000, 0x14 ;  /* 0x3ff000000a0fa811 */ /* 0x000fe200078ea0ff */
[----:B------:R-:W-:-:S06]  /*0860*/  @!P2 IMAD.MOV.U32 R10, RZ, RZ, R16 ;  /* 0x000000ffff0aa224 */ /* 0x000fcc00078e0010 */
[----:B------:R-:W-:-:S11]  /*0870*/  @!P2 DMUL R6, R10, R14 ;  /* 0x0000000e0a06a228 */ /* 0x000fd60000000000 */
.L_x_33:
[----:B------:R-:W-:Y:S05]  /*0880*/  BSYNC.RECONVERGENT B0 ;  /* 0x0000000000007941 */ /* 0x000fea0003800200 */
.L_x_32:
[----:B------:R0:W-:Y:S01]  /*0890*/  STG.E.64 desc[UR4][R8.64+0x400], R6 ;  /* 0x0004000608007986 */ /* 0x0001e2000c101b04 */
[----:B------:R-:W-:Y:S01]  /*08a0*/  VIADD R13, R13, 0x100 ;  /* 0x000001000d0d7836 */ /* 0x000fe20000000000 */
[----:B------:R-:W-:Y:S06]  /*08b0*/  @P0 BRA `(.L_x_34) ;  /* 0xfffffff800640947 */ /* 0x000fec000383ffff */
[----:B0-----:R-:W-:-:S07]  /*08c0*/  LOP3.LUT R6, R0, 0xffffff00, RZ, 0xc0, !PT ;  /* 0xffffff0000067812 */ /* 0x001fce00078ec0ff */
.L_x_29:
        /* <DEDUP_REMOVED lines=23> */
[----:B------:R-:W-:Y:S01]  /*0a40*/  MOV R13, 0x3e928af3 ;  /* 0x3e928af3000d7802 */ /* 0x000fe20000000f00 */
        /* <DEDUP_REMOVED lines=41> */
[----:B------:R-:W-:Y:S02]  /*0ce0*/  @!P1 LEA R5, R4, 0x3ff00000, 0x14 ;  /* 0x3ff0000004059811 */ /* 0x000fe400078ea0ff */
[----:B------:R-:W-:-:S06]  /*0cf0*/  @!P1 MOV R4, RZ ;  /* 0x000000ff00049202 */ /* 0x000fcc0000000f00 */
[----:B------:R-:W-:-:S11]  /*0d00*/  @!P1 DMUL R10, R2, R4 ;  /* 0x00000004020a9228 */ /* 0x000fd60000000000 */
.L_x_36:
[----:B------:R-:W-:Y:S05]  /*0d10*/  BSYNC.RECONVERGENT B0 ;  /* 0x0000000000007941 */ /* 0x000fea0003800200 */
.L_x_35:
[----:B------:R-:W-:Y:S01]  /*0d20*/  STG.E.64 desc[UR4][R6.64], R10 ;  /* 0x0000000a06007986 */ /* 0x000fe2000c101b04 */
[----:B------:R-:W-:Y:S05]  /*0d30*/  EXIT ;  /* 0x000000000000794d */ /* 0x000fea0003800000 */
.L_x_28:
[----:B------:R-:W-:-:S13]  /*0d40*/  ISETP.GE.AND P0, PT, R7, 0x1, PT ;  /* 0x000000010700780c */ /* 0x000fda0003f06270 */
[----:B------:R-:W-:Y:S05]  /*0d50*/  @!P0 EXIT ;  /* 0x000000000000894d */ /* 0x000fea0003800000 */
[----:B------:R-:W0:Y:S01]  /*0d60*/  S2R R10, SR_TID.X ;  /* 0x00000000000a7919 */ /* 0x000e220000002100 */
[----:B------:R-:W-:Y:S01]  /*0d70*/  ISETP.NE.AND P0, PT, R7, 0x1, PT ;  /* 0x000000010700780c */ /* 0x000fe20003f05270 */
[----:B------:R-:W-:-:S12]  /*0d80*/  IMAD.MOV.U32 R9, RZ, RZ, RZ ;  /* 0x000000ffff097224 */ /* 0x000fd800078e00ff */
[----:B------:R-:W-:Y:S05]  /*0d90*/  @!P0 BRA `(.L_x_37) ;  /* 0x00000008003c8947 */ /* 0x000fea0003800000 */
[----:B------:R-:W-:Y:S01]  /*0da0*/  LOP3.LUT R7, R7, 0x7ffffffe, RZ, 0xc0, !PT ;  /* 0x7ffffffe07077812 */ /* 0x000fe200078ec0ff */
[----:B0-----:R-:W-:-:S04]  /*0db0*/  IMAD.MOV.U32 R9, RZ, RZ, R10 ;  /* 0x000000ffff097224 */ /* 0x001fc800078e000a */
[----:B------:R-:W-:-:S07]  /*0dc0*/  IMAD.MOV R8, RZ, RZ, -R7 ;  /* 0x000000ffff087224 */ /* 0x000fce00078e0a07 */
.L_x_46:
        /* <DEDUP_REMOVED lines=8> */
[----:B------:R-:W-:Y:S01]  /*0e50*/  MOV R14, 0x652b82fe ;  /* 0x652b82fe000e7802 */ /* 0x000fe20000000f00 */
        /* <DEDUP_REMOVED lines=52> */
[----:B------:R-:W-:-:S04]  /*11a0*/  @!P2 SHF.R.S32.HI R11, RZ, 0x1, R11 ;  /* 0x00000001ff0ba819 */ /* 0x000fc8000001140b */
[----:B------:R-:W-:Y:S01]  /*11b0*/  @!P2 IADD3 R12, PT, PT, R14, -R11, RZ ;  /* 0x8000000b0e0ca210 */ /* 0x000fe20007ffe0ff */
[----:B------:R-:W-:-:S03]  /*11c0*/  @!P2 IMAD R21, R11, 0x100000, R21 ;  /* 0x001000000b15a824 */ /* 0x000fc600078e0215 */
[----:B------:R-:W-:Y:S01]  /*11d0*/  @!P2 LEA R13, R12, 0x3ff00000, 0x14 ;  /* 0x3ff000000c0da811 */ /* 0x000fe200078ea0ff */
[----:B------:R-:W-:-:S06]  /*11e0*/  @!P2 IMAD.MOV.U32 R12, RZ, RZ, RZ ;  /* 0x000000ffff0ca224 */ /* 0x000fcc00078e00ff */
[----:B------:R-:W-:-:S11]  /*11f0*/  @!P2 DMUL R16, R20, R12 ;  /* 0x0000000c1410a228 */ /* 0x000fd60000000000 */
.L_x_41:
[----:B------:R-:W-:Y:S05]  /*1200*/  BSYNC.RECONVERGENT B1 ;  /* 0x0000000000017941 */ /* 0x000fea0003800200 */
.L_x_40:
[----:B------:R0:W-:Y:S02]  /*1210*/  STG.E.64 desc[UR4][R18.64], R16 ;  /* 0x0000001012007986 */ /* 0x0001e4000c101b04 */
.L_x_39:
[----:B------:R-:W-:Y:S05]  /*1220*/  BSYNC.RECONVERGENT B0 ;  /* 0x0000000000007941 */ /* 0x000fea0003800200 */
.L_x_38:
        /* <DEDUP_REMOVED lines=59> */
[----:B------:R-:W-:Y:S01]  /*15e0*/  @!P2 LEA R21, R7, R21, 0x14 ;  /* 0x000000150715a211 */ /* 0x000fe200078ea0ff */
[----:B------:R-:W-:-:S05]  /*15f0*/  @!P2 IMAD.IADD R12, R14, 0x1, -R7 ;  /* 0x000000010e0ca824 */ /* 0x000fca00078e0a07 */
[----:B------:R-:W-:Y:S01]  /*1600*/  @!P2 LEA R13, R12, 0x3ff00000, 0x14 ;  /* 0x3ff000000c0da811 */ /* 0x000fe200078ea0ff */
[----:B------:R-:W-:-:S06]  /*1610*/  @!P2 IMAD.MOV.U32 R12, RZ, RZ, RZ ;  /* 0x000000ffff0ca224 */ /* 0x000fcc00078e00ff */
[----:B------:R-:W-:-:S11]  /*1620*/  @!P2 DMUL R16, R20, R12 ;  /* 0x0000000c1410a228 */ /* 0x000fd60000000000 */
.L_x_45:
[----:B------:R-:W-:Y:S05]  /*1630*/  BSYNC.RECONVERGENT B1 ;  /* 0x0000000000017941 */ /* 0x000fea0003800200 */
.L_x_44:
[----:B------:R1:W-:Y:S02]  /*1640*/  STG.E.64 desc[UR4][R18.64], R16 ;  /* 0x0000001012007986 */ /* 0x0003e4000c101b04 */
.L_x_43:
[----:B------:R-:W-:Y:S05]  /*1650*/  BSYNC.RECONVERGENT B0 ;  /* 0x0000000000007941 */ /* 0x000fea0003800200 */
.L_x_42:
[----:B------:R-:W-:Y:S01]  /*1660*/  VIADD R9, R9, 0x100 ;  /* 0x0000010009097836 */ /* 0x000fe20000000000 */
[----:B------:R-:W-:Y:S06]  /*1670*/  @P0 BRA `(.L_x_46) ;  /* 0xfffffff400d40947 */ /* 0x000fec000383ffff */
[----:B------:R-:W-:-:S07]  /*1680*/  LOP3.LUT R9, R0, 0xffffff00, RZ, 0xc0, !PT ;  /* 0xffffff0000097812 */ /* 0x000fce00078ec0ff */
.L_x_37:
[----:B------:R-:W2:Y:S02]  /*1690*/  LDC R0, c[0x0][0x384] ;  /* 0x0000e100ff007b82 */ /* 0x000ea40000000800 */
[----:B--2---:R-:W-:-:S04]  /*16a0*/  LOP3.LUT R0, R0, 0x1, RZ, 0xc0, !PT ;  /* 0x0000000100007812 */ /* 0x004fc800078ec0ff */
[----:B------:R-:W-:-:S13]  /*16b0*/  ISETP.NE.U32.AND P0, PT, R0, 0x1, PT ;  /* 0x000000010000780c */ /* 0x000fda0003f05070 */
[----:B------:R-:W-:Y:S05]  /*16c0*/  @P0 EXIT ;  /* 0x000000000000094d */ /* 0x000fea0003800000 */
[----:B0-----:R-:W-:-:S05]  /*16d0*/  IMAD.IADD R7, R10, 0x1, R9 ;  /* 0x000000010a077824 */ /* 0x001fca00078e0209 */
[----:B------:R-:W-:-:S13]  /*16e0*/  ISETP.GE.AND P0, PT, R7, R6, PT ;  /* 0x000000060700720c */ /* 0x000fda0003f06270 */
[----:B------:R-:W-:Y:S05]  /*16f0*/  @P0 EXIT ;  /* 0x000000000000094d */ /* 0x000fea0003800000 */
        /* <DEDUP_REMOVED lines=56> */
[----:B------:R-:W-:-:S04]  /*1a80*/  @!P1 SHF.R.S32.HI R3, RZ, 0x1, R0 ;  /* 0x00000001ff039819 */ /* 0x000fc80000011400 */
[----:B------:R-:W-:Y:S01]  /*1a90*/  @!P1 IADD3 R4, PT, PT, R8, -R3, RZ ;  /* 0x8000000308049210 */ /* 0x000fe20007ffe0ff */
[----:B------:R-:W-:-:S03]  /*1aa0*/  @!P1 IMAD R3, R3, 0x100000, R13 ;  /* 0x0010000003039824 */ /* 0x000fc600078e020d */
[----:B------:R-:W-:Y:S01]  /*1ab0*/  @!P1 LEA R5, R4, 0x3ff00000, 0x14 ;  /* 0x3ff0000004059811 */ /* 0x000fe200078ea0ff */
[----:B------:R-:W-:-:S06]  /*1ac0*/  @!P1 IMAD.MOV.U32 R4, RZ, RZ, RZ ;  /* 0x000000ffff049224 */ /* 0x000fcc00078e00ff */
[----:B------:R-:W-:-:S11]  /*1ad0*/  @!P1 DMUL R10, R2, R4 ;  /* 0x00000004020a9228 */ /* 0x000fd60000000000 */
.L_x_48:
[----:B------:R-:W-:Y:S05]  /*1ae0*/  BSYNC.RECONVERGENT B0 ;  /* 0x0000000000007941 */ /* 0x000fea0003800200 */
.L_x_47:
[----:B------:R-:W-:Y:S01]  /*1af0*/  STG.E.64 desc[UR4][R6.64], R10 ;  /* 0x0000000a06007986 */ /* 0x000fe2000c101b04 */
[----:B------:R-:W-:Y:S05]  /*1b00*/  EXIT ;  /* 0x000000000000794d */ /* 0x000fea0003800000 */
.L_x_49:
        /* <DEDUP_REMOVED lines=15> */
.L_x_404:


//--------------------- .text._ZN3cub18CUB_300001_SM_10006detail9transform16transform_kernelINS2_10policy_hubILb1EN4cuda3std3__45tupleIJN6thrust24THRUST_300001_SM_1000_NS10device_ptrIdEEEEEE10policy1000El16thrust_function3SC_JPdEEEvT0_iT1_T2_DpNS2_10kernel_argIT3_EE --------------------------
	.section	.text._ZN3cub18CUB_300001_SM_10006detail9transform16transform_kernelINS2_10policy_hubILb1EN4cuda3std3__45tupleIJN6thrust24THRUST_300001_SM_1000_NS10device_ptrIdEEEEEE10policy1000El16thrust_function3SC_JPdEEEvT0_iT1_T2_DpNS2_10kernel_argIT3_EE,"ax",@progbits
	.align	128
        .global         _ZN3cub18CUB_300001_SM_10006detail9transform16transform_kernelINS2_10policy_hubILb1EN4cuda3std3__45tupleIJN6thrust24THRUST_300001_SM_1000_NS10device_ptrIdEEEEEE10policy1000El16thrust_function3SC_JPdEEEvT0_iT1_T2_DpNS2_10kernel_argIT3_EE
        .type           _ZN3cub18CUB_300001_SM_10006detail9transform16transform_kernelINS2_10policy_hubILb1EN4cuda3std3__45tupleIJN6thrust24THRUST_300001_SM_1000_NS10device_ptrIdEEEEEE10policy1000El16thrust_function3SC_JPdEEEvT0_iT1_T2_DpNS2_10kernel_argIT3_EE,@function
        .size           _ZN3cub18CUB_300001_SM_10006detail9transform16transform_kernelINS2_10policy_hubILb1EN4cuda3std3__45tupleIJN6thrust24THRUST_300001_SM_1000_NS10device_ptrIdEEEEEE10policy1000El16thrust_function3SC_JPdEEEvT0_iT1_T2_DpNS2_10kernel_argIT3_EE,(.L_x_405 - _ZN3cub18CUB_300001_SM_10006detail9transform16transform_kernelINS2_10policy_hubILb1EN4cuda3std3__45tupleIJN6thrust24THRUST_300001_SM_1000_NS10device_ptrIdEEEEEE10policy1000El16thrust_function3SC_JPdEEEvT0_iT1_T2_DpNS2_10kernel_argIT3_EE)
        .other          _ZN3cub18CUB_300001_SM_10006detail9transform16transform_kernelINS2_10policy_hubILb1EN4cuda3std3__45tupleIJN6thrust24THRUST_300001_SM_1000_NS10device_ptrIdEEEEEE10policy1000El16thrust_function3SC_JPdEEEvT0_iT1_T2_DpNS2_10kernel_argIT3_EE,@"STO_CUDA_ENTRY STV_DEFAULT"
_ZN3cub18CUB_300001_SM_10006detail9transform16transform_kernelINS2_10policy_hubILb1EN4cuda3std3__45tupleIJN6thrust24THRUST_300001_SM_1000_NS10device_ptrIdEEEEEE10policy1000El16thrust_function3SC_JPdEEEvT0_iT1_T2_DpNS2_10kernel_argIT3_EE:
.text._ZN3cub18CUB_300001_SM_10006detail9transform16transform_kernelINS2_10policy_hubILb1EN4cuda3std3__45tupleIJN6thrust24THRUST_300001_SM_1000_NS10device_ptrIdEEEEEE10policy1000El16thrust_function3SC_JPdEEEvT0_iT1_T2_DpNS2_10kernel_argIT3_EE:
        /* <DEDUP_REMOVED lines=24> */
.L_x_52:
[----:B------:R-:W-:Y:S01]  /*0180*/  VIADD R9, R9, 0x4000 ;  /* 0x0000400009097836 */ /* 0x000fe20000000000 */
[----:B------:R0:W-:Y:S04]  /*0190*/  CCTL.E.PF2 [R6] ;  /* 0x000000000600798f */ /* 0x0001e80000800100 */
[----:B------:R-:W-:Y:S02]  /*01a0*/  ISETP.GE.AND P0, PT, R9, R8, PT ;  /* 0x000000080900720c */ /* 0x000fe40003f06270 */
[----:B0-----:R-:W-:-:S04]  /*01b0*/  IADD3 R6, P1, PT, R6, 0x4000, RZ ;  /* 0x0000400006067810 */ /* 0x001fc80007f3e0ff */
[----:B------:R-:W-:-:S07]  /*01c0*/  IADD3.X R7, PT, PT, RZ, R7, RZ, P1, !PT ;  /* 0x00000007ff077210 */ /* 0x000fce0000ffe4ff */
[----:B------:R-:W-:Y:S05]  /*01d0*/  @!P0 BRA `(.L_x_52) ;  /* 0xfffffffc00e88947 */ /* 0x000fea000383ffff */
.L_x_51:
[----:B------:R-:W-:Y:S05]  /*01e0*/  BSYNC.RECONVERGENT B0 ;  /* 0x0000000000007941 */ /* 0x000fea0003800200 */
.L_x_50:
        /* <DEDUP_REMOVED lines=18> */
.L_x_64:
[C---:B------:R-:W-:Y:S01]  /*0310*/  ISETP.GE.AND P1, PT, R4.reuse, R3, PT ;  /* 0x000000030400720c */ /* 0x040fe20003f26270 */
[----:B------:R-:W-:Y:S01]  /*0320*/  VIADD R5, R5, 0x2 ;  /* 0x0000000205057836 */ /* 0x000fe20000000000 */
[----:B------:R-:W-:Y:S01]  /*0330*/  BSSY.RECONVERGENT B0, `(.L_x_55) ;  /* 0x000005d000007945 */ /* 0x000fe20003800200 */
[----:B------:R-:W-:-:S03]  /*0340*/  IADD3 R25, PT, PT, R4, 0x80, RZ ;  /* 0x0000008004197810 */ /* 0x000fc60007ffe0ff */
[----:B------:R-:W-:-:S07]  /*0350*/  ISETP.NE.AND P0, PT, R5, RZ, PT ;  /* 0x000000ff0500720c */ /* 0x000fce0003f05270 */
[----:B01----:R-:W-:Y:S06]  /*0360*/  @P1 BRA `(.L_x_56) ;  /* 0x0000000400641947 */ /* 0x003fec0003800000 */
[----:B------:R-:W-:-:S06]  /*0370*/  IMAD.WIDE R14, R4, 0x8, R6 ;  /* 0x00000008040e7825 */ /* 0x000fcc00078e0206 */
[----:B------:R-:W2:Y:S01]  /*0380*/  LDG.E.64 R14, desc[UR4][R14.64] ;  /* 0x000000040e0e7981 */ /* 0x000ea2000c1e1b00 */
[----:B------:R-:W-:Y:S01]  /*0390*/  BSSY.RECONVERGENT B1, `(.L_x_57) ;  /* 0x0000054000017945 */ /* 0x000fe20003800200 */
[----:B--2---:R-:W-:Y:S01]  /*03a0*/  ISETP.GT.AND P1, PT, R15, 0xfffff, PT ;  /* 0x000fffff0f00780c */ /* 0x004fe20003f24270 */
[----:B------:R-:W-:Y:S02]  /*03b0*/  IMAD.MOV.U32 R12, RZ, RZ, R14 ;  /* 0x000000ffff0c7224 */ /* 0x000fe400078e000e */
[--C-:B------:R-:W-:Y:S02]  /*03c0*/  IMAD.MOV.U32 R13, RZ, RZ, R15.reuse ;  /* 0x000000ffff0d7224 */ /* 0x100fe400078e000f */
[----:B------:R-:W-:-:S08]  /*03d0*/  IMAD.MOV.U32 R11, RZ, RZ, R15 ;  /* 0x000000ffff0b7224 */ /* 0x000fd000078e000f */
[----:B------:R-:W-:-:S10]  /*03e0*/  @!P1 DMUL R12, R12, 1.80143985094819840000e+16 ;  /* 0x435000000c0c9828 */ /* 0x000fd40000000000 */
[----:B------:R-:W-:Y:S02]  /*03f0*/  @!P1 IMAD.MOV.U32 R11, RZ, RZ, R13 ;  /* 0x000000ffff0b9224 */ /* 0x000fe400078e000d */
[----:B------:R-:W-:Y:S02]  /*0400*/  @!P1 IMAD.MOV.U32 R14, RZ, RZ, R12 ;  /* 0x000000ffff0e9224 */ /* 0x000fe400078e000c */
[----:B------:R-:W-:-:S05]  /*0410*/  VIADD R10, R11, 0xffffffff ;  /* 0xffffffff0b0a7836 */ /* 0x000fca0000000000 */
[----:B------:R-:W-:Y:S02]  /*0420*/  ISETP.GT.U32.AND P2, PT, R10, 0x7feffffe, PT ;  /* 0x7feffffe0a00780c */ /* 0x000fe40003f44070 */
[----:B------:R-:W-:Y:S01]  /*0430*/  MOV R10, 0xfffffc01 ;  /* 0xfffffc01000a7802 */ /* 0x000fe20000000f00 */
[----:B------:R-:W-:-:S10]  /*0440*/  @!P1 IMAD.MOV.U32 R10, RZ, RZ, -0x435 ;  /* 0xfffffbcbff0a9424 */ /* 0x000fd400078e00ff */
[----:B------:R-:W-:Y:S05]  /*0450*/  @P2 BRA `(.L_x_58) ;  /* 0x0000000400042947 */ /* 0x000fea0003800000 */
[----:B------:R-:W-:Y:S01]  /*0460*/  LOP3.LUT R12, R11, 0xfffff, RZ, 0xc0, !PT ;  /* 0x000fffff0b0c7812 */ /* 0x000fe200078ec0ff */
[----:B------:R-:W-:Y:S01]  /*0470*/  IMAD.MOV.U32 R18, RZ, RZ, R14 ;  /* 0x000000ffff127224 */ /* 0x000fe200078e000e */
[----:B------:R-:W-:Y:S01]  /*0480*/  UMOV UR6, 0x3ae80f1e ;  /* 0x3ae80f1e00067882 */ /* 0x000fe20000000000 */
[----:B------:R-:W-:Y:S01]  /*0490*/  IMAD.MOV.U32 R16, RZ, RZ, RZ ;  /* 0x000000ffff107224 */ /* 0x000fe200078e00ff */
[----:B------:R-:W-:Y:S01]  /*04a0*/  LOP3.LUT R19, R12, 0x3ff00000, RZ, 0xfc, !PT ;  /* 0x3ff000000c137812 */ /* 0x000fe200078efcff */
[----:B------:R-:W-:Y:S01]  /*04b0*/  IMAD.MOV.U32 R20, RZ, RZ, -0x748574fc ;  /* 0x8b7a8b04ff147424 */ /* 0x000fe200078e00ff */
[----:B------:R-:W-:Y:S01]  /*04c0*/  UMOV UR7, 0x3eb1380b ;  /* 0x3eb1380b00077882 */ /* 0x000fe20000000000 */
[----:B------:R-:W-:Y:S01]  /*04d0*/  IMAD.MOV.U32 R21, RZ, RZ, 0x3ed0ee25 ;  /* 0x3ed0ee25ff157424 */ /* 0x000fe200078e00ff */
[----:B------:R-:W-:Y:S01]  /*04e0*/  ISETP.GE.U32.AND P1, PT, R19, 0x3ff6a09f, PT ;  /* 0x3ff6a09f1300780c */ /* 0x000fe20003f26070 */
[----:B------:R-:W-:Y:S01]  /*04f0*/  UMOV UR8, 0x80000000 ;  /* 0x8000000000087882 */ /* 0x000fe20000000000 */
[----:B------:R-:W-:-:S11]  /*0500*/  UMOV UR9, 0x43300000 ;  /* 0x4330000000097882 */ /* 0x000fd60000000000 */
[----:B------:R-:W-:-:S05]  /*0510*/  @P1 VIADD R13, R19, 0xfff00000 ;  /* 0xfff00000130d1836 */ /* 0x000fca0000000000 */
[----:B------:R-:W-:-:S06]  /*0520*/  @P1 MOV R19, R13 ;  /* 0x0000000d00131202 */ /* 0x000fcc0000000f00 */
[C---:B------:R-:W-:Y:S02]  /*0530*/  DADD R22, R18.reuse, 1 ;  /* 0x3ff0000012167429 */ /* 0x040fe40000000000 */
[----:B------:R-:W-:-:S04]  /*0540*/  DADD R18, R18, -1 ;  /* 0xbff0000012127429 */ /* 0x000fc80000000000 */
[----:B------:R-:W0:Y:S02]  /*0550*/  MUFU.RCP64H R17, R23 ;  /* 0x0000001700117308 */ /* 0x000e240000001800 */
[----:B0-----:R-:W-:Y:S01]  /*0560*/  DFMA R12, -R22, R16, 1 ;  /* 0x3ff00000160c742b */ /* 0x001fe20000000110 */
[----:B------:R-:W-:Y:S02]  /*0570*/  LEA.HI R22, R11, R10, RZ, 0xc ;  /* 0x0000000a0b167211 */ /* 0x000fe400078f60ff */
[----:B------:R-:W-:-:S03]  /*0580*/  MOV R23, 0x43300000 ;  /* 0x4330000000177802 */ /* 0x000fc60000000f00 */
[----:B------:R-:W-:Y:S02]  /*0590*/  @P1 VIADD R22, R22, 0x1 ;  /* 0x0000000116161836 */ /* 0x000fe40000000000 */
[----:B------:R-:W-:-:S03]  /*05a0*/  DFMA R12, R12, R12, R12 ;  /* 0x0000000c0c0c722b */ /* 0x000fc6000000000c */
[----:B------:R-:W-:-:S05]  /*05b0*/  LOP3.LUT R22, R22, 0x80000000, RZ, 0x3c, !PT ;  /* 0x8000000016167812 */ /* 0x000fca00078e3cff */
[----:B------:R-:W-:Y:S02]  /*05c0*/  DFMA R16, R16, R12, R16 ;  /* 0x0000000c1010722b */ /* 0x000fe40000000010 */
[----:B------:R-:W-:Y:S01]  /*05d0*/  DADD R22, R22, -UR8 ;  /* 0x8000000816167e29 */ /* 0x000fe20008000000 */
[----:B------:R-:W-:Y:S01]  /*05e0*/  UMOV UR8, 0xfefa39ef ;  /* 0xfefa39ef00087882 */ /* 0x000fe20000000000 */
[----:B------:R-:W-:-:S04]  /*05f0*/  UMOV UR9, 0x3fe62e42 ;  /* 0x3fe62e4200097882 */ /* 0x000fc80000000000 */
[----:B------:R-:W-:-:S08]  /*0600*/  DMUL R14, R18, R16 ;  /* 0x00000010120e7228 */ /* 0x000fd00000000000 */
[----:B------:R-:W-:-:S08]  /*0610*/  DFMA R14, R18, R16, R14 ;  /* 0x00000010120e722b */ /* 0x000fd0000000000e */
[----:B------:R-:W-:Y:S02]  /*0620*/  DMUL R12, R14, R14 ;  /* 0x0000000e0e0c7228 */ /* 0x000fe40000000000 */
[----:B------:R-:W-:-:S06]  /*0630*/  DADD R10, R18, -R14 ;  /* 0x00000000120a7229 */ /* 0x000fcc000000080e */
[----:B------:R-:W-:Y:S01]  /*0640*/  DFMA R20, R12, UR6, R20 ;  /* 0x000000060c147c2b */ /* 0x000fe20008000014 */
[----:B------:R-:W-:Y:S01]  /*0650*/  UMOV UR6, 0x9f02676f ;  /* 0x9f02676f00067882 */ /* 0x000fe20000000000 */
[----:B------:R-:W-:Y:S01]  /*0660*/  UMOV UR7, 0x3ef3b266 ;  /* 0x3ef3b26600077882 */ /* 0x000fe20000000000 */
[----:B------:R-:W-:-:S05]  /*0670*/  DADD R10, R10, R10 ;  /* 0x000000000a0a7229 */ /* 0x000fca000000000a */
[----:B------:R-:W-:Y:S01]  /*0680*/  DFMA R20, R12, R20, UR6 ;  /* 0x000000060c147e2b */ /* 0x000fe20008000014 */
[----:B------:R-:W-:Y:S01]  /*0690*/  UMOV UR6, 0xa9ab0956 ;  /* 0xa9ab095600067882 */ /* 0x000fe20000000000 */
[----:B------:R-:W-:Y:S01]  /*06a0*/  UMOV UR7, 0x3f1745cb ;  /* 0x3f1745cb00077882 */ /* 0x000fe20000000000 */
[----:B------:R-:W-:Y:S02]  /*06b0*/  DFMA R18, R18, -R14, R10 ;  /* 0x8000000e1212722b */ /* 0x000fe4000000000a */
[----:B------:R-:W-:-:S03]  /*06c0*/  DFMA R10, R22, UR8, R14 ;  /* 0x00000008160a7c2b */ /* 0x000fc6000800000e */
[----:B------:R-:W-:Y:S01]  /*06d0*/  DFMA R20, R12, R20, UR6 ;  /* 0x000000060c147e2b */ /* 0x000fe20008000014 */
[----:B------:R-:W-:Y:S01]  /*06e0*/  UMOV UR6, 0x2d1b5154 ;  /* 0x2d1b515400067882 */ /* 0x000fe20000000000 */
[----:B------:R-:W-:Y:S01]  /*06f0*/  UMOV UR7, 0x3f3c71c7 ;  /* 0x3f3c71c700077882 */ /* 0x000fe20000000000 */
[----:B------:R-:W-:-:S05]  /*0700*/  DMUL R18, R16, R18 ;  /* 0x0000001210127228 */ /* 0x000fca0000000000 */
        /* <DEDUP_REMOVED lines=11> */
[----:B------:R-:W-:Y:S02]  /*07c0*/  UMOV UR7, 0x3fe62e42 ;  /* 0x3fe62e4200077882 */ /* 0x000fe40000000000 */
[----:B------:R-:W-:Y:S01]  /*07d0*/  DFMA R16, R22, -UR6, R10 ;  /* 0x8000000616107c2b */ /* 0x000fe2000800000a */
[----:B------:R-:W-:Y:S01]  /*07e0*/  UMOV UR6, 0x3b39803f ;  /* 0x3b39803f00067882 */ /* 0x000fe20000000000 */
[----:B------:R-:W-:Y:S02]  /*07f0*/  UMOV UR7, 0x3c7abc9e ;  /* 0x3c7abc9e00077882 */ /* 0x000fe40000000000 */
[----:B------:R-:W-:-:S04]  /*0800*/  DMUL R20, R12, R20 ;  /* 0x000000140c147228 */ /* 0x000fc80000000000 */
[----:B------:R-:W-:-:S04]  /*0810*/  DADD R16, -R14, R16 ;  /* 0x000000000e107229 */ /* 0x000fc80000000110 */
[----:B------:R-:W-:-:S08]  /*0820*/  DFMA R18, R14, R20, R18 ;  /* 0x000000140e12722b */ /* 0x000fd00000000012 */
[----:B------:R-:W-:-:S08]  /*0830*/  DADD R16, R18, -R16 ;  /* 0x0000000012107229 */ /* 0x000fd00000000810 */
[----:B------:R-:W-:-:S08]  /*0840*/  DFMA R16, R22, UR6, R16 ;  /* 0x0000000616107c2b */ /* 0x000fd00008000010 */
[----:B------:R-:W-:Y:S01]  /*0850*/  DADD R10, R10, R16 ;  /* 0x000000000a0a7229 */ /* 0x000fe20000000010 */
[----:B------:R-:W-:Y:S10]  /*0860*/  BRA `(.L_x_59) ;  /* 0x0000000000187947 */ /* 0x000ff40003800000 */
.L_x_58:
[----:B------:R-:W-:Y:S01]  /*0870*/  IMAD.MOV.U32 R10, RZ, RZ, 0x0 ;  /* 0x00000000ff0a7424 */ /* 0x000fe200078e00ff */
[----:B------:R-:W-:Y:S01]  /*0880*/  LOP3.LUT P1, RZ, R13, 0x7fffffff, RZ, 0xc0, !PT ;  /* 0x7fffffff0dff7812 */ /* 0x000fe2000782c0ff */
[----:B------:R-:W-:-:S06]  /*0890*/  IMAD.MOV.U32 R11, RZ, RZ, 0x7ff00000 ;  /* 0x7ff00000ff0b7424 */ /* 0x000fcc00078e00ff */
[----:B------:R-:W-:-:S10]  /*08a0*/  DFMA R10, R12, R10, +INF ;  /* 0x7ff000000c0a742b */ /* 0x000fd4000000000a */
[----:B------:R-:W-:Y:S02]  /*08b0*/  FSEL R10, R10, RZ, P1 ;  /* 0x000000ff0a0a7208 */ /* 0x000fe40000800000 */
[----:B------:R-:W-:-:S07]  /*08c0*/  FSEL R11, R11, -QNAN , P1 ;  /* 0xfff000000b0b7808 */ /* 0x000fce0000800000 */
.L_x_59:
[----:B------:R-:W-:Y:S05]  /*08d0*/  BSYNC.RECONVERGENT B1 ;  /* 0x0000000000017941 */ /* 0x000fea0003800200 */
.L_x_57:
[----:B------:R-:W-:-:S05]  /*08e0*/  IMAD.WIDE R12, R4, 0x8, R8 ;  /* 0x00000008040c7825 */ /* 0x000fca00078e0208 */
[----:B------:R0:W-:Y:S02]  /*08f0*/  STG.E.64 desc[UR4][R12.64], R10 ;  /* 0x0000000a0c007986 */ /* 0x0001e4000c101b04 */
.L_x_56:
[----:B------:R-:W-:Y:S05]  /*0900*/  BSYNC.RECONVERGENT B0 ;  /* 0x0000000000007941 */ /* 0x000fea0003800200 */
.L_x_55:
[----:B------:R-:W-:Y:S01]  /*0910*/  ISETP.GE.AND P1, PT, R25, R3, PT ;  /* 0x000000031900720c */ /* 0x000fe20003f26270 */
[----:B------:R-:W-:-:S12]  /*0920*/  BSSY.RECONVERGENT B0, `(.L_x_60) ;  /* 0x0000058000007945 */ /* 0x000fd80003800200 */
[----:B------:R-:W-:Y:S05]  /*0930*/  @P1 BRA `(.L_x_61) ;  /* 0x0000000400581947 */ /* 0x000fea0003800000 */
[----:B0-----:R-:W-:-:S05]  /*0940*/  IMAD.WIDE R12, R25, 0x8, R6 ;  /* 0x00000008190c7825 */ /* 0x001fca00078e0206 */
[----:B------:R-:W2:Y:S01]  /*0950*/  LDG.E.64 R20, desc[UR4][R12.64] ;  /* 0x000000040c147981 */ /* 0x000ea2000c1e1b00 */
[----:B------:R-:W-:Y:S01]  /*0960*/  BSSY.RECONVERGENT B1, `(.L_x_62) ;  /* 0x0000052000017945 */ /* 0x000fe20003800200 */
[----:B--2---:R-:W-:Y:S01]  /*0970*/  ISETP.GT.AND P1, PT, R21, 0xfffff, PT ;  /* 0x000fffff1500780c */ /* 0x004fe20003f24270 */
[--C-:B------:R-:W-:Y:S02]  /*0980*/  IMAD.MOV.U32 R10, RZ, RZ, R20.reuse ;  /* 0x000000ffff0a7224 */ /* 0x100fe400078e0014 */
[----:B------:R-:W-:Y:S02]  /*0990*/  IMAD.MOV.U32 R11, RZ, RZ, R21 ;  /* 0x000000ffff0b7224 */ /* 0x000fe400078e0015 */
[----:B------:R-:W-:Y:S01]  /*09a0*/  IMAD.MOV.U32 R12, RZ, RZ, R20 ;  /* 0x000000ffff0c7224 */ /* 0x000fe200078e0014 */
[----:B------:R-:W-:-:S07]  /*09b0*/  MOV R20, 0xfffffc01 ;  /* 0xfffffc0100147802 */ /* 0x000fce0000000f00 */
[----:B------:R-:W-:Y:S01]  /*09c0*/  @!P1 DMUL R10, R10, 1.80143985094819840000e+16 ;  /* 0x435000000a0a9828 */ /* 0x000fe20000000000 */
[----:B------:R-:W-:-:S09]  /*09d0*/  @!P1 IMAD.MOV.U32 R20, RZ, RZ, -0x435 ;  /* 0xfffffbcbff149424 */ /* 0x000fd200078e00ff */
[----:B------:R-:W-:Y:S01]  /*09e0*/  @!P1 MOV R21, R11 ;  /* 0x0000000b00159202 */ /* 0x000fe20000000f00 */
[----:B------:R-:W-:-:S04]  /*09f0*/  @!P1 IMAD.MOV.U32 R12, RZ, RZ, R10 ;  /* 0x000000ffff0c9224 */ /* 0x000fc800078e000a */
[----:B------:R-:W-:-:S05]  /*0a00*/  VIADD R14, R21, 0xffffffff ;  /* 0xffffffff150e7836 */ /* 0x000fca0000000000 */
[----:B------:R-:W-:-:S13]  /*0a10*/  ISETP.GE.U32.AND P2, PT, R14, 0x7fefffff, PT ;  /* 0x7fefffff0e00780c */ /* 0x000fda0003f46070 */
[----:B------:R-:W-:Y:S01]  /*0a20*/  @P2 IMAD.MOV.U32 R14, RZ, RZ, 0x0 ;  /* 0x00000000ff0e2424 */ /* 0x000fe200078e00ff */
[----:B------:R-:W-:Y:S01]  /*0a30*/  @P2 LOP3.LUT P3, RZ, R11, 0x7fffffff, RZ, 0xc0, !PT ;  /* 0x7fffffff0bff2812 */ /* 0x000fe2000786c0ff */
[----:B------:R-:W-:-:S06]  /*0a40*/  @P2 IMAD.MOV.U32 R15, RZ, RZ, 0x7ff00000 ;  /* 0x7ff00000ff0f2424 */ /* 0x000fcc00078e00ff */
[----:B------:R-:W-:Y:S01]  /*0a50*/  @P2 DFMA R14, R10, R14, +INF ;  /* 0x7ff000000a0e242b */ /* 0x000fe2000000000e */
[----:B------:R-:W-:-:S09]  /*0a60*/  IMAD.WIDE R10, R25, 0x8, R8 ;  /* 0x00000008190a7825 */ /* 0x000fd200078e0208 */
[----:B------:R-:W-:Y:S02]  /*0a70*/  @P2 FSEL R18, R14, RZ, P3 ;  /* 0x000000ff0e122208 */ /* 0x000fe40001800000 */
[----:B------:R-:W-:Y:S01]  /*0a80*/  @P2 FSEL R19, R15, -QNAN , P3 ;  /* 0xfff000000f132808 */ /* 0x000fe20001800000 */
[----:B------:R-:W-:Y:S06]  /*0a90*/  @P2 BRA `(.L_x_63) ;  /* 0x0000000000f82947 */ /* 0x000fec0003800000 */
        /* <DEDUP_REMOVED lines=8> */
[----:B------:R-:W-:Y:S02]  /*0b20*/  ISETP.GE.U32.AND P1, PT, R19, 0x3ff6a09f, PT ;  /* 0x3ff6a09f1300780c */ /* 0x000fe40003f26070 */
[----:B------:R-:W-:-:S02]  /*0b30*/  LEA.HI R20, R21, R20, RZ, 0xc ;  /* 0x0000001415147211 */ /* 0x000fc400078f60ff */
[----:B------:R-:W-:-:S09]  /*0b40*/  MOV R21, 0x43300000 ;  /* 0x4330000000157802 */ /* 0x000fd20000000f00 */
[----:B------:R-:W-:Y:S02]  /*0b50*/  @P1 VIADD R13, R19, 0xfff00000 ;  /* 0xfff00000130d1836 */ /* 0x000fe40000000000 */
[----:B------:R-:W-:-:S03]  /*0b60*/  @P1 VIADD R20, R20, 0x1 ;  /* 0x0000000114141836 */ /* 0x000fc60000000000 */
[----:B------:R-:W-:Y:S02]  /*0b70*/  @P1 MOV R19, R13 ;  /* 0x0000000d00131202 */ /* 0x000fe40000000f00 */
[----:B------:R-:W-:-:S04]  /*0b80*/  LOP3.LUT R20, R20, 0x80000000, RZ, 0x3c, !PT ;  /* 0x8000000014147812 */ /* 0x000fc800078e3cff */
[C---:B------:R-:W-:Y:S02]  /*0b90*/  DADD R24, R18.reuse, 1 ;  /* 0x3ff0000012187429 */ /* 0x040fe40000000000 */
[----:B------:R-:W-:-:S04]  /*0ba0*/  DADD R18, R18, -1 ;  /* 0xbff0000012127429 */ /* 0x000fc80000000000 */
[----:B------:R-:W0:Y:S02]  /*0bb0*/  MUFU.RCP64H R13, R25 ;  /* 0x00000019000d7308 */ /* 0x000e240000001800 */
[----:B0-----:R-:W-:-:S08]  /*0bc0*/  DFMA R14, -R24, R12, 1 ;  /* 0x3ff00000180e742b */ /* 0x001fd0000000010c */
[----:B------:R-:W-:-:S08]  /*0bd0*/  DFMA R14, R14, R14, R14 ;  /* 0x0000000e0e0e722b */ /* 0x000fd0000000000e */
[----:B------:R-:W-:-:S08]  /*0be0*/  DFMA R12, R12, R14, R12 ;  /* 0x0000000e0c0c722b */ /* 0x000fd0000000000c */
[----:B------:R-:W-:-:S08]  /*0bf0*/  DMUL R14, R18, R12 ;  /* 0x0000000c120e7228 */ /* 0x000fd00000000000 */
[----:B------:R-:W-:-:S08]  /*0c00*/  DFMA R14, R18, R12, R14 ;  /* 0x0000000c120e722b */ /* 0x000fd0000000000e */
[----:B------:R-:W-:-:S08]  /*0c10*/  DMUL R16, R14, R14 ;  /* 0x0000000e0e107228 */ /* 0x000fd00000000000 */
        /* <DEDUP_REMOVED lines=11> */
[----:B------:R-:W-:Y:S01]  /*0cd0*/  UMOV UR7, 0x3f624924 ;  /* 0x3f62492400077882 */ /* 0x000fe20000000000 */
[----:B------:R-:W-:-:S05]  /*0ce0*/  DADD R22, R18, -R14 ;  /* 0x0000000012167229 */ /* 0x000fca000000080e */
[----:B------:R-:W-:Y:S01]  /*0cf0*/  DFMA R24, R16, R24, UR6 ;  /* 0x0000000610187e2b */ /* 0x000fe20008000018 */
[----:B------:R-:W-:Y:S01]  /*0d00*/  UMOV UR6, 0x9999a3c4 ;  /* 0x9999a3c400067882 */ /* 0x000fe20000000000 */
[----:B------:R-:W-:Y:S01]  /*0d10*/  UMOV UR7, 0x3f899999 ;  /* 0x3f89999900077882 */ /* 0x000fe20000000000 */
[----:B------:R-:W-:-:S05]  /*0d20*/  DADD R22, R22, R22 ;  /* 0x0000000016167229 */ /* 0x000fca0000000016 */
[----:B------:R-:W-:Y:S01]  /*0d30*/  DFMA R24, R16, R24, UR6 ;  /* 0x0000000610187e2b */ /* 0x000fe20008000018 */
[----:B------:R-:W-:Y:S01]  /*0d40*/  UMOV UR6, 0x80000000 ;  /* 0x8000000000067882 */ /* 0x000fe20000000000 */
[----:B------:R-:W-:Y:S01]  /*0d50*/  UMOV UR7, 0x43300000 ;  /* 0x4330000000077882 */ /* 0x000fe20000000000 */
[----:B------:R-:W-:Y:S02]  /*0d60*/  DFMA R22, R18, -R14, R22 ;  /* 0x8000000e1216722b */ /* 0x000fe40000000016 */
[----:B------:R-:W-:Y:S01]  /*0d70*/  DADD R20, R20, -UR6 ;  /* 0x8000000614147e29 */ /* 0x000fe20008000000 */
[----:B------:R-:W-:Y:S01]  /*0d80*/  UMOV UR6, 0x55555554 ;  /* 0x5555555400067882 */ /* 0x000fe20000000000 */
[----:B------:R-:W-:Y:S02]  /*0d90*/  UMOV UR7, 0x3fb55555 ;  /* 0x3fb5555500077882 */ /* 0x000fe40000000000 */
[----:B------:R-:W-:Y:S01]  /*0da0*/  DFMA R24, R16, R24, UR6 ;  /* 0x0000000610187e2b */ /* 0x000fe20008000018 */
[----:B------:R-:W-:Y:S01]  /*0db0*/  UMOV UR6, 0xfefa39ef ;  /* 0xfefa39ef00067882 */ /* 0x000fe20000000000 */
[----:B------:R-:W-:Y:S01]  /*0dc0*/  UMOV UR7, 0x3fe62e42 ;  /* 0x3fe62e4200077882 */ /* 0x000fe20000000000 */
[----:B------:R-:W-:-:S02]  /*0dd0*/  DMUL R22, R12, R22 ;  /* 0x000000160c167228 */ /* 0x000fc40000000000 */
[----:B------:R-:W-:-:S03]  /*0de0*/  DFMA R18, R20, UR6, R14 ;  /* 0x0000000614127c2b */ /* 0x000fc6000800000e */
[----:B------:R-:W-:-:S05]  /*0df0*/  DMUL R24, R16, R24 ;  /* 0x0000001810187228 */ /* 0x000fca0000000000 */
[----:B------:R-:W-:Y:S01]  /*0e00*/  DFMA R12, R20, -UR6, R18 ;  /* 0x80000006140c7c2b */ /* 0x000fe20008000012 */
[----:B------:R-:W-:Y:S01]  /*0e10*/  UMOV UR6, 0x3b39803f ;  /* 0x3b39803f00067882 */ /* 0x000fe20000000000 */
[----:B------:R-:W-:Y:S01]  /*0e20*/  UMOV UR7, 0x3c7abc9e ;  /* 0x3c7abc9e00077882 */ /* 0x000fe20000000000 */
[----:B------:R-:W-:-:S05]  /*0e30*/  DFMA R22, R14, R24, R22 ;  /* 0x000000180e16722b */ /* 0x000fca0000000016 */
[----:B------:R-:W-:-:S08]  /*0e40*/  DADD R12, -R14, R12 ;  /* 0x000000000e0c7229 */ /* 0x000fd0000000010c */
[----:B------:R-:W-:-:S08]  /*0e50*/  DADD R12, R22, -R12 ;  /* 0x00000000160c7229 */ /* 0x000fd0000000080c */
[----:B------:R-:W-:-:S08]  /*0e60*/  DFMA R12, R20, UR6, R12 ;  /* 0x00000006140c7c2b */ /* 0x000fd0000800000c */
[----:B------:R-:W-:-:S11]  /*0e70*/  DADD R18, R18, R12 ;  /* 0x0000000012127229 */ /* 0x000fd6000000000c */
.L_x_63:
[----:B------:R-:W-:Y:S05]  /*0e80*/  BSYNC.RECONVERGENT B1 ;  /* 0x0000000000017941 */ /* 0x000fea0003800200 */
.L_x_62:
[----:B------:R1:W-:Y:S02]  /*0e90*/  STG.E.64 desc[UR4][R10.64], R18 ;  /* 0x000000120a007986 */ /* 0x0003e4000c101b04 */
.L_x_61:
[----:B------:R-:W-:Y:S05]  /*0ea0*/  BSYNC.RECONVERGENT B0 ;  /* 0x0000000000007941 */ /* 0x000fea0003800200 */
.L_x_60:
[----:B------:R-:W-:Y:S01]  /*0eb0*/  VIADD R4, R4, 0x100 ;  /* 0x0000010004047836 */ /* 0x000fe20000000000 */
[----:B------:R-:W-:Y:S06]  /*0ec0*/  @P0 BRA `(.L_x_64) ;  /* 0xfffffff400100947 */ /* 0x000fec000383ffff */
[----:B------:R-:W-:-:S07]  /*0ed0*/  LOP3.LUT R5, R2, 0xffffff00, RZ, 0xc0, !PT ;  /* 0xffffff0002057812 */ /* 0x000fce00078ec0ff */
.L_x_54:
[----:B------:R-:W2:Y:S02]  /*0ee0*/  LDC R2, c[0x0][0x388] ;  /* 0x0000e200ff027b82 */ /* 0x000ea40000000800 */
[----:B--2---:R-:W-:-:S04]  /*0ef0*/  LOP3.LUT R2, R2, 0x1, RZ, 0xc0, !PT ;  /* 0x0000000102027812 */ /* 0x004fc800078ec0ff */
[----:B------:R-:W-:-:S13]  /*0f00*/  ISETP.NE.U32.AND P0, PT, R2, 0x1, PT ;  /* 0x000000010200780c */ /* 0x000fda0003f05070 */
[----:B------:R-:W-:Y:S05]  /*0f10*/  @P0 EXIT ;  /* 0x000000000000094d */ /* 0x000fea0003800000 */
[----:B0-----:R-:W-:-:S05]  /*0f20*/  IMAD.IADD R13, R0, 0x1, R5 ;  /* 0x00000001000d7824 */ /* 0x001fca00078e0205 */
[----:B------:R-:W-:-:S13]  /*0f30*/  ISETP.GE.AND P0, PT, R13, R3, PT ;  /* 0x000000030d00720c */ /* 0x000fda0003f06270 */
[----:B------:R-:W-:Y:S05]  /*0f40*/  @P0 EXIT ;  /* 0x000000000000094d */ /* 0x000fea0003800000 */
[----:B------:R-:W-:-:S05]  /*0f50*/  IMAD.WIDE R6, R13, 0x8, R6 ;  /* 0x000000080d067825 */ /* 0x000fca00078e0206 */
[----:B------:R-:W2:Y:S01]  /*0f60*/  LDG.E.64 R2, desc[UR4][R6.64] ;  /* 0x0000000406027981 */ /* 0x000ea2000c1e1b00 */
[----:B------:R-:W-:Y:S01]  /*0f70*/  BSSY.RECONVERGENT B0, `(.L_x_65) ;  /* 0x0000053000007945 */ /* 0x000fe20003800200 */
[----:B------:R-:W-:Y:S01]  /*0f80*/  IMAD.WIDE R8, R13, 0x8, R8 ;  /* 0x000000080d087825 */ /* 0x000fe200078e0208 */
[----:B--2---:R-:W-:-:S03]  /*0f90*/  ISETP.GT.AND P0, PT, R3, 0xfffff, PT ;  /* 0x000fffff0300780c */ /* 0x004fc60003f04270 */
[----:B------:R-:W-:Y:S02]  /*0fa0*/  IMAD.MOV.U32 R4, RZ, RZ, R2 ;  /* 0x000000ffff047224 */ /* 0x000fe400078e0002 */
[----:B------:R-:W-:-:S08]  /*0fb0*/  IMAD.MOV.U32 R5, RZ, RZ, R3 ;  /* 0x000000ffff057224 */ /* 0x000fd000078e0003 */
[----:B------:R-:W-:-:S10]  /*0fc0*/  @!P0 DMUL R4, R4, 1.80143985094819840000e+16 ;  /* 0x4350000004048828 */ /* 0x000fd40000000000 */
[----:B------:R-:W-:Y:S02]  /*0fd0*/  @!P0 MOV R3, R5 ;  /* 0x0000000500038202 */ /* 0x000fe40000000f00 */
[----:B------:R-:W-:-:S03]  /*0fe0*/  @!P0 MOV R2, R4 ;  /* 0x0000000400028202 */ /* 0x000fc60000000f00 */
[----:B------:R-:W-:-:S05]  /*0ff0*/  VIADD R0, R3, 0xffffffff ;  /* 0xffffffff03007836 */ /* 0x000fca0000000000 */
[----:B------:R-:W-:Y:S01]  /*1000*/  ISETP.GE.U32.AND P1, PT, R0, 0x7fefffff, PT ;  /* 0x7fefffff0000780c */ /* 0x000fe20003f26070 */
[----:B------:R-:W-:Y:S02]  /*1010*/  IMAD.MOV.U32 R0, RZ, RZ, -0x3ff ;  /* 0xfffffc01ff007424 */ /* 0x000fe400078e00ff */
[----:B------:R-:W-:-:S10]  /*1020*/  @!P0 IMAD.MOV.U32 R0, RZ, RZ, -0x435 ;  /* 0xfffffbcbff008424 */ /* 0x000fd400078e00ff */
[----:B-1----:R-:W-:Y:S01]  /*1030*/  @P1 IMAD.MOV.U32 R10, RZ, RZ, 0x0 ;  /* 0x00000000ff0a1424 */ /* 0x002fe200078e00ff */
[----:B------:R-:W-:Y:S01]  /*1040*/  @P1 LOP3.LUT P2, RZ, R5, 0x7fffffff, RZ, 0xc0, !PT ;  /* 0x7fffffff05ff1812 */ /* 0x000fe2000784c0ff */
[----:B------:R-:W-:-:S06]  /*1050*/  @P1 IMAD.MOV.U32 R11, RZ, RZ, 0x7ff00000 ;  /* 0x7ff00000ff0b1424 */ /* 0x000fcc00078e00ff */
[----:B------:R-:W-:-:S10]  /*1060*/  @P1 DFMA R10, R4, R10, +INF ;  /* 0x7ff00000040a142b */ /* 0x000fd4000000000a */
[----:B------:R-:W-:Y:S02]  /*1070*/  @P1 FSEL R6, R10, RZ, P2 ;  /* 0x000000ff0a061208 */ /* 0x000fe40001000000 */
[----:B------:R-:W-:Y:S01]  /*1080*/  @P1 FSEL R7, R11, -QNAN , P2 ;  /* 0xfff000000b071808 */ /* 0x000fe20001000000 */
[----:B------:R-:W-:Y:S06]  /*1090*/  @P1 BRA `(.L_x_66) ;  /* 0x0000000400001947 */ /* 0x000fec0003800000 */
[----:B------:R-:W-:Y:S01]  /*10a0*/  LOP3.LUT R4, R3, 0xfffff, RZ, 0xc0, !PT ;  /* 0x000fffff03047812 */ /* 0x000fe200078ec0ff */
[----:B------:R-:W-:Y:S01]  /*10b0*/  IMAD.MOV.U32 R16, RZ, RZ, -0x748574fc ;  /* 0x8b7a8b04ff107424 */ /* 0x000fe200078e00ff */
[----:B------:R-:W-:Y:S01]  /*10c0*/  MOV R6, RZ ;  /* 0x000000ff00067202 */ /* 0x000fe20000000f00 */
[----:B------:R-:W-:Y:S01]  /*10d0*/  IMAD.MOV.U32 R17, RZ, RZ, 0x3ed0ee25 ;  /* 0x3ed0ee25ff117424 */ /* 0x000fe200078e00ff */
[----:B------:R-:W-:Y:S01]  /*10e0*/  LOP3.LUT R5, R4, 0x3ff00000, RZ, 0xfc, !PT ;  /* 0x3ff0000004057812 */ /* 0x000fe200078efcff */
[----:B------:R-:W-:Y:S01]  /*10f0*/  IMAD.MOV.U32 R4, RZ, RZ, R2 ;  /* 0x000000ffff047224 */ /* 0x000fe200078e0002 */
[----:B------:R-:W-:Y:S01]  /*1100*/  UMOV UR6, 0x3ae80f1e ;  /* 0x3ae80f1e00067882 */ /* 0x000fe20000000000 */
[----:B------:R-:W-:Y:S01]  /*1110*/  UMOV UR7, 0x3eb1380b ;  /* 0x3eb1380b00077882 */ /* 0x000fe20000000000 */
[----:B------:R-:W-:Y:S01]  /*1120*/  ISETP.GE.U32.AND P0, PT, R5, 0x3ff6a09f, PT ;  /* 0x3ff6a09f0500780c */ /* 0x000fe20003f06070 */
[----:B------:R-:W-:Y:S01]  /*1130*/  IMAD.MOV.U32 R19, RZ, RZ, 0x43300000 ;  /* 0x43300000ff137424 */ /* 0x000fe200078e00ff */
[----:B------:R-:W-:Y:S01]  /*1140*/  LEA.HI R0, R3, R0, RZ, 0xc ;  /* 0x0000000003007211 */ /* 0x000fe200078f60ff */
[----:B------:R-:W-:Y:S01]  /*1150*/  UMOV UR8, 0x80000000 ;  /* 0x8000000000087882 */ /* 0x000fe20000000000 */
[----:B------:R-:W-:-:S09]  /*1160*/  UMOV UR9, 0x43300000 ;  /* 0x4330000000097882 */ /* 0x000fd20000000000 */
[----:B------:R-:W-:Y:S02]  /*1170*/  @P0 VIADD R7, R5, 0xfff00000 ;  /* 0xfff0000005070836 */ /* 0x000fe40000000000 */
[----:B------:R-:W-:Y:S02]  /*1180*/  @P0 VIADD R0, R0, 0x1 ;  /* 0x0000000100000836 */ /* 0x000fe40000000000 */
[----:B------:R-:W-:-:S03]  /*1190*/  @P0 IMAD.MOV.U32 R5, RZ, RZ, R7 ;  /* 0x000000ffff050224 */ /* 0x000fc600078e0007 */
[----:B------:R-:W-:-:S03]  /*11a0*/  LOP3.LUT R18, R0, 0x80000000, RZ, 0x3c, !PT ;  /* 0x8000000000127812 */ /* 0x000fc600078e3cff */
        /* <DEDUP_REMOVED lines=8> */
[----:B------:R-:W-:Y:S02]  /*1230*/  DMUL R12, R10, R10 ;  /* 0x0000000a0a0c7228 */ /* 0x000fe40000000000 */
[----:B------:R-:W-:-:S06]  /*1240*/  DADD R2, R4, -R10 ;  /* 0x0000000004027229 */ /* 0x000fcc000000080a */
[----:B------:R-:W-:Y:S01]  /*1250*/  DFMA R14, R12, UR6, R16 ;  /* 0x000000060c0e7c2b */ /* 0x000fe20008000010 */
[----:B------:R-:W-:Y:S01]  /*1260*/  UMOV UR6, 0x9f02676f ;  /* 0x9f02676f00067882 */ /* 0x000fe20000000000 */
[----:B------:R-:W-:Y:S01]  /*1270*/  UMOV UR7, 0x3ef3b266 ;  /* 0x3ef3b26600077882 */ /* 0x000fe20000000000 */
[----:B------:R-:W-:Y:S02]  /*1280*/  DADD R16, R2, R2 ;  /* 0x0000000002107229 */ /* 0x000fe40000000002 */
[----:B------:R-:W-:Y:S01]  /*1290*/  DADD R2, R18, -UR8 ;  /* 0x8000000812027e29 */ /* 0x000fe20008000000 */
[----:B------:R-:W-:Y:S01]  /*12a0*/  UMOV UR8, 0xfefa39ef ;  /* 0xfefa39ef00087882 */ /* 0x000fe20000000000 */
[----:B------:R-:W-:Y:S01]  /*12b0*/  UMOV UR9, 0x3fe62e42 ;  /* 0x3fe62e4200097882 */ /* 0x000fe20000000000 */
[----:B------:R-:W-:Y:S01]  /*12c0*/  DFMA R14, R12, R14, UR6 ;  /* 0x000000060c0e7e2b */ /* 0x000fe2000800000e */
[----:B------:R-:W-:Y:S01]  /*12d0*/  UMOV UR6, 0xa9ab0956 ;  /* 0xa9ab095600067882 */ /* 0x000fe20000000000 */
[----:B------:R-:W-:Y:S01]  /*12e0*/  UMOV UR7, 0x3f1745cb ;  /* 0x3f1745cb00077882 */ /* 0x000fe20000000000 */
[----:B------:R-:W-:-:S02]  /*12f0*/  DFMA R16, R4, -R10, R16 ;  /* 0x8000000a0410722b */ /* 0x000fc40000000010 */
        /* <DEDUP_REMOVED lines=25> */
[----:B------:R-:W-:-:S11]  /*1490*/  DADD R6, R4, R14 ;  /* 0x0000000004067229 */ /* 0x000fd6000000000e */
.L_x_66:
[----:B------:R-:W-:Y:S05]  /*14a0*/  BSYNC.RECONVERGENT B0 ;  /* 0x0000000000007941 */ /* 0x000fea0003800200 */
.L_x_65:
[----:B------:R-:W-:Y:S01]  /*14b0*/  STG.E.64 desc[UR4][R8.64], R6 ;  /* 0x0000000608007986 */ /* 0x000fe2000c101b04 */
[----:B------:R-:W-:Y:S05]  /*14c0*/  EXIT ;  /* 0x000000000000794d */ /* 0x000fea0003800000 */
.L_x_53:
[----:B------:R-:W-:-:S13]  /*14d0*/  ISETP.GE.AND P0, PT, R10, 0x1, PT ;  /* 0x000000010a00780c */ /* 0x000fda0003f06270 */
[----:B------:R-:W-:Y:S05]  /*14e0*/  @!P0 EXIT ;  /* 0x000000000000894d */ /* 0x000fea0003800000 */
[----:B------:R-:W-:Y:S02]  /*14f0*/  ISETP.NE.AND P0, PT, R10, 0x1, PT ;  /* 0x000000010a00780c */ /* 0x000fe40003f05270 */
[----:B------:R-:W-:-:S11]  /*1500*/  MOV R3, RZ ;  /* 0x000000ff00037202 */ /* 0x000fd60000000f00 */
[----:B------:R-:W-:Y:S05]  /*1510*/  @!P0 BRA `(.L_x_67) ;  /* 0x0000000800dc8947 */ /* 0x000fea0003800000 */
[----:B------:R-:W-:Y:S01]  /*1520*/  LOP3.LUT R10, R10, 0x7ffffffe, RZ, 0xc0, !PT ;  /* 0x7ffffffe0a0a7812 */ /* 0x000fe200078ec0ff */
[----:B------:R-:W-:-:S04]  /*1530*/  IMAD.MOV.U32 R3, RZ, RZ, R0 ;  /* 0x000000ffff037224 */ /* 0x000fc800078e0000 */
[----:B------:R-:W-:-:S07]  /*1540*/  IMAD.MOV R10, RZ, RZ, -R10 ;  /* 0x000000ffff0a7224 */ /* 0x000fce00078e0a0a */
.L_x_73:
[----:B------:R-:W-:-:S05]  /*1550*/  IMAD.WIDE R4, R3, 0x8, R6 ;  /* 0x0000000803047825 */ /* 0x000fca00078e0206 */
[----:B------:R-:W2:Y:S01]  /*1560*/  LDG.E.64 R14, desc[UR4][R4.64] ;  /* 0x00000004040e7981 */ /* 0x000ea2000c1e1b00 */
[----:B------:R-:W-:Y:S01]  /*1570*/  VIADD R10, R10, 0x2 ;  /* 0x000000020a0a7836 */ /* 0x000fe20000000000 */
[----:B------:R-:W-:Y:S04]  /*1580*/  BSSY.RECONVERGENT B0, `(.L_x_68) ;  /* 0x0000055000007945 */ /* 0x000fe80003800200 */
[----:B------:R-:W-:Y:S02]  /*1590*/  ISETP.NE.AND P0, PT, R10, RZ, PT ;  /* 0x000000ff0a00720c */ /* 0x000fe40003f05270 */
[----:B--2---:R-:W-:Y:S01]  /*15a0*/  ISETP.GT.AND P1, PT, R15, 0xfffff, PT ;  /* 0x000fffff0f00780c */ /* 0x004fe20003f24270 */
[----:B0-----:R-:W-:Y:S01]  /*15b0*/  IMAD.MOV.U32 R12, RZ, RZ, R14 ;  /* 0x000000ffff0c7224 */ /* 0x001fe200078e000e */
[----:B------:R-:W-:Y:S01]  /*15c0*/  MOV R22, R15 ;  /* 0x0000000f00167202 */ /* 0x000fe20000000f00 */
[----:B------:R-:W-:Y:S01]  /*15d0*/  IMAD.MOV.U32 R13, RZ, RZ, R15 ;  /* 0x000000ffff0d7224 */ /* 0x000fe200078e000f */
[----:B------:R-:W-:-:S09]  /*15e0*/  MOV R20, R14 ;  /* 0x0000000e00147202 */ /* 0x000fd20000000f00 */
[----:B------:R-:W-:-:S10]  /*15f0*/  @!P1 DMUL R12, R12, 1.80143985094819840000e+16 ;  /* 0x435000000c0c9828 */ /* 0x000fd40000000000 */
[----:B------:R-:W-:Y:S02]  /*1600*/  @!P1 IMAD.MOV.U32 R22, RZ, RZ, R13 ;  /* 0x000000ffff169224 */ /* 0x000fe400078e000d */
[----:B------:R-:W-:Y:S02]  /*1610*/  @!P1 IMAD.MOV.U32 R20, RZ, RZ, R12 ;  /* 0x000000ffff149224 */ /* 0x000fe400078e000c */
[----:B------:R-:W-:-:S05]  /*1620*/  VIADD R11, R22, 0xffffffff ;  /* 0xffffffff160b7836 */ /* 0x000fca0000000000 */
[----:B------:R-:W-:Y:S01]  /*1630*/  ISETP.GT.U32.AND P2, PT, R11, 0x7feffffe, PT ;  /* 0x7feffffe0b00780c */ /* 0x000fe20003f44070 */
[----:B------:R-:W-:Y:S02]  /*1640*/  IMAD.MOV.U32 R11, RZ, RZ, -0x3ff ;  /* 0xfffffc01ff0b7424 */ /* 0x000fe400078e00ff */
[----:B------:R-:W-:-:S10]  /*1650*/  @!P1 IMAD.MOV.U32 R11, RZ, RZ, -0x435 ;  /* 0xfffffbcbff0b9424 */ /* 0x000fd400078e00ff */
[----:B------:R-:W-:Y:S05]  /*1660*/  @P2 BRA `(.L_x_69) ;  /* 0x0000000400002947 */ /* 0x000fea0003800000 */
[----:B------:R-:W-:Y:S01]  /*1670*/  LOP3.LUT R12, R22, 0xfffff, RZ, 0xc0, !PT ;  /* 0x000fffff160c7812 */ /* 0x000fe200078ec0ff */
[----:B------:R-:W-:Y:S01]  /*1680*/  IMAD.MOV.U32 R24, RZ, RZ, -0x748574fc ;  /* 0x8b7a8b04ff187424 */ /* 0x000fe200078e00ff */
[----:B------:R-:W-:Y:S01]  /*1690*/  MOV R18, RZ ;  /* 0x000000ff00127202 */ /* 0x000fe20000000f00 */
[----:B------:R-:W-:Y:S01]  /*16a0*/  IMAD.MOV.U32 R25, RZ, RZ, 0x3ed0ee25 ;  /* 0x3ed0ee25ff197424 */ /* 0x000fe200078e00ff */
[----:B------:R-:W-:Y:S01]  /*16b0*/  LOP3.LUT R21, R12, 0x3ff00000, RZ, 0xfc, !PT ;  /* 0x3ff000000c157812 */ /* 0x000fe200078efcff */
[----:B------:R-:W-:Y:S01]  /*16c0*/  UMOV UR6, 0x3ae80f1e ;  /* 0x3ae80f1e00067882 */ /* 0x000fe20000000000 */
[----:B------:R-:W-:Y:S01]  /*16d0*/  UMOV UR7, 0x3eb1380b ;  /* 0x3eb1380b00077882 */ /* 0x000fe20000000000 */
[----:B------:R-:W-:Y:S01]  /*16e0*/  LEA.HI R11, R22, R11, RZ, 0xc ;  /* 0x0000000b160b7211 */ /* 0x000fe200078f60ff */
[----:B------:R-:W-:Y:S01]  /*16f0*/  UMOV UR8, 0x80000000 ;  /* 0x8000000000087882 */ /* 0x000fe20000000000 */
[----:B------:R-:W-:Y:S01]  /*1700*/  ISETP.GE.U32.AND P1, PT, R21, 0x3ff6a09f, PT ;  /* 0x3ff6a09f1500780c */ /* 0x000fe20003f26070 */
[----:B------:R-:W-:-:S12]  /*1710*/  UMOV UR9, 0x43300000 ;  /* 0x4330000000097882 */ /* 0x000fd80000000000 */
[----:B------:R-:W-:Y:S02]  /*1720*/  @P1 VIADD R13, R21, 0xfff00000 ;  /* 0xfff00000150d1836 */ /* 0x000fe40000000000 */
[----:B------:R-:W-:Y:S02]  /*1730*/  @P1 VIADD R11, R11, 0x1 ;  /* 0x000000010b0b1836 */ /* 0x000fe40000000000 */
[----:B------:R-:W-:-:S06]  /*1740*/  @P1 IMAD.MOV.U32 R21, RZ, RZ, R13 ;  /* 0x000000ffff151224 */ /* 0x000fcc00078e000d */
        /* <DEDUP_REMOVED lines=13> */
[----:B------:R-:W-:Y:S01]  /*1820*/  LOP3.LUT R24, R11, 0x80000000, RZ, 0x3c, !PT ;  /* 0x800000000b187812 */ /* 0x000fe200078e3cff */
[----:B------:R-:W-:Y:S01]  /*1830*/  IMAD.MOV.U32 R25, RZ, RZ, 0x43300000 ;  /* 0x43300000ff197424 */ /* 0x000fe200078e00ff */
[----:B------:R-:W-:-:S03]  /*1840*/  DADD R22, R22, R22 ;  /* 0x0000000016167229 */ /* 0x000fc60000000016 */
[----:B------:R-:W-:Y:S01]  /*1850*/  DFMA R12, R14, R12, UR6 ;  /* 0x000000060e0c7e2b */ /* 0x000fe2000800000c */
[----:B------:R-:W-:Y:S01]  /*1860*/  UMOV UR6, 0xa9ab0956 ;  /* 0xa9ab095600067882 */ /* 0x000fe20000000000 */
[----:B------:R-:W-:Y:S01]  /*1870*/  UMOV UR7, 0x3f1745cb ;  /* 0x3f1745cb00077882 */ /* 0x000fe20000000000 */
[----:B------:R-:W-:Y:S01]  /*1880*/  DADD R24, R24, -UR8 ;  /* 0x8000000818187e29 */ /* 0x000fe20008000000 */
[----:B------:R-:W-:Y:S01]  /*1890*/  UMOV UR8, 0xfefa39ef ;  /* 0xfefa39ef00087882 */ /* 0x000fe20000000000 */
[----:B------:R-:W-:Y:S01]  /*18a0*/  UMOV UR9, 0x3fe62e42 ;  /* 0x3fe62e4200097882 */ /* 0x000fe20000000000 */
[----:B------:R-:W-:Y:S02]  /*18b0*/  DFMA R22, R20, -R16, R22 ;  /* 0x800000101416722b */ /* 0x000fe40000000016 */
[----:B------:R-:W-:Y:S01]  /*18c0*/  DFMA R12, R14, R12, UR6 ;  /* 0x000000060e0c7e2b */ /* 0x000fe2000800000c */
[----:B------:R-:W-:Y:S01]  /*18d0*/  UMOV UR6, 0x2d1b5154 ;  /* 0x2d1b515400067882 */ /* 0x000fe20000000000 */
[----:B------:R-:W-:Y:S01]  /*18e0*/  UMOV UR7, 0x3f3c71c7 ;  /* 0x3f3c71c700077882 */ /* 0x000fe20000000000 */
[----:B------:R-:W-:-:S03]  /*18f0*/  DFMA R20, R24, UR8, R16 ;  /* 0x0000000818147c2b */ /* 0x000fc60008000010 */
[----:B------:R-:W-:Y:S02]  /*1900*/  DMUL R22, R18, R22 ;  /* 0x0000001612167228 */ /* 0x000fe40000000000 */
        /* <DEDUP_REMOVED lines=22> */
.L_x_69:
[----:B------:R-:W-:Y:S01]  /*1a70*/  MOV R14, 0x0 ;  /* 0x00000000000e7802 */ /* 0x000fe20000000f00 */
[----:B------:R-:W-:Y:S01]  /*1a80*/  IMAD.MOV.U32 R15, RZ, RZ, 0x7ff00000 ;  /* 0x7ff00000ff0f7424 */ /* 0x000fe200078e00ff */
[----:B------:R-:W-:-:S05]  /*1a90*/  LOP3.LUT P1, RZ, R13, 0x7fffffff, RZ, 0xc0, !PT ;  /* 0x7fffffff0dff7812 */ /* 0x000fca000782c0ff */
[----:B------:R-:W-:-:S10]  /*1aa0*/  DFMA R14, R12, R14, +INF ;  /* 0x7ff000000c0e742b */ /* 0x000fd4000000000e */
[----:B------:R-:W-:Y:S02]  /*1ab0*/  FSEL R20, R14, RZ, P1 ;  /* 0x000000ff0e147208 */ /* 0x000fe40000800000 */
[----:B------:R-:W-:-:S07]  /*1ac0*/  FSEL R21, R15, -QNAN , P1 ;  /* 0xfff000000f157808 */ /* 0x000fce0000800000 */
.L_x_70:
[----:B------:R-:W-:Y:S05]  /*1ad0*/  BSYNC.RECONVERGENT B0 ;  /* 0x0000000000007941 */ /* 0x000fea0003800200 */
.L_x_68:
[----:B------:R-:W-:-:S05]  /*1ae0*/  IMAD.WIDE R12, R3, 0x8, R8 ;  /* 0x00000008030c7825 */ /* 0x000fca00078e0208 */
[----:B------:R0:W-:Y:S04]  /*1af0*/  STG.E.64 desc[UR4][R12.64], R20 ;  /* 0x000000140c007986 */ /* 0x0001e8000c101b04 */
[----:B------:R-:W2:Y:S01]  /*1b00*/  LDG.E.64 R4, desc[UR4][R4.64+0x400] ;  /* 0x0004000404047981 */ /* 0x000ea2000c1e1b00 */
[----:B------:R-:W-:Y:S01]  /*1b10*/  BSSY.RECONVERGENT B0, `(.L_x_71) ;  /* 0x0000053000007945 */ /* 0x000fe20003800200 */
[----:B------:R-:W-:Y:S01]  /*1b20*/  IMAD.MOV.U32 R22, RZ, RZ, -0x3ff ;  /* 0xfffffc01ff167424 */ /* 0x000fe200078e00ff */
[----:B--2---:R-:W-:Y:S01]  /*1b30*/  ISETP.GT.AND P1, PT, R5, 0xfffff, PT ;  /* 0x000fffff0500780c */ /* 0x004fe20003f24270 */
[----:B------:R-:W-:Y:S02]  /*1b40*/  IMAD.MOV.U32 R14, RZ, RZ, R4 ;  /* 0x000000ffff0e7224 */ /* 0x000fe400078e0004 */
[----:B------:R-:W-:-:S02]  /*1b50*/  IMAD.MOV.U32 R15, RZ, RZ, R5 ;  /* 0x000000ffff0f7224 */ /* 0x000fc400078e0005 */
[----:B------:R-:W-:-:S08]  /*1b60*/  IMAD.MOV.U32 R11, RZ, RZ, R5 ;  /* 0x000000ffff0b7224 */ /* 0x000fd000078e0005 */
[----:B------:R-:W-:Y:S01]  /*1b70*/  @!P1 DMUL R14, R14, 1.80143985094819840000e+16 ;  /* 0x435000000e0e9828 */ /* 0x000fe20000000000 */
[----:B------:R-:W-:-:S09]  /*1b80*/  @!P1 IMAD.MOV.U32 R22, RZ, RZ, -0x435 ;  /* 0xfffffbcbff169424 */ /* 0x000fd200078e00ff */
[----:B------:R-:W-:Y:S02]  /*1b90*/  @!P1 MOV R11, R15 ;  /* 0x0000000f000b9202 */ /* 0x000fe40000000f00 */
[----:B------:R-:W-:-:S03]  /*1ba0*/  @!P1 MOV R4, R14 ;  /* 0x0000000e00049202 */ /* 0x000fc60000000f00 */
[----:B------:R-:W-:-:S05]  /*1bb0*/  VIADD R16, R11, 0xffffffff ;  /* 0xffffffff0b107836 */ /* 0x000fca0000000000 */
[----:B------:R-:W-:-:S13]  /*1bc0*/  ISETP.GE.U32.AND P2, PT, R16, 0x7fefffff, PT ;  /* 0x7fefffff1000780c */ /* 0x000fda0003f46070 */
[----:B------:R-:W-:Y:S01]  /*1bd0*/  @P2 IMAD.MOV.U32 R16, RZ, RZ, 0x0 ;  /* 0x00000000ff102424 */ /* 0x000fe200078e00ff */
[----:B------:R-:W-:Y:S01]  /*1be0*/  @P2 LOP3.LUT P3, RZ, R15, 0x7fffffff, RZ, 0xc0, !PT ;  /* 0x7fffffff0fff2812 */ /* 0x000fe2000786c0ff */
[----:B------:R-:W-:-:S06]  /*1bf0*/  @P2 IMAD.MOV.U32 R17, RZ, RZ, 0x7ff00000 ;  /* 0x7ff00000ff112424 */ /* 0x000fcc00078e00ff */
[----:B------:R-:W-:-:S10]  /*1c00*/  @P2 DFMA R16, R14, R16, +INF ;  /* 0x7ff000000e10242b */ /* 0x000fd40000000010 */
[----:B0-----:R-:W-:Y:S02]  /*1c10*/  @P2 FSEL R20, R16, RZ, P3 ;  /* 0x000000ff10142208 */ /* 0x001fe40001800000 */
[----:B------:R-:W-:Y:S01]  /*1c20*/  @P2 FSEL R21, R17, -QNAN , P3 ;  /* 0xfff0000011152808 */ /* 0x000fe20001800000 */
[----:B------:R-:W-:Y:S06]  /*1c30*/  @P2 BRA `(.L_x_72) ;  /* 0x0000000400002947 */ /* 0x000fec0003800000 */
[----:B------:R-:W-:Y:S01]  /*1c40*/  LOP3.LUT R5, R11, 0xfffff, RZ, 0xc0, !PT ;  /* 0x000fffff0b057812 */ /* 0x000fe200078ec0ff */
[----:B------:R-:W-:Y:S01]  /*1c50*/  IMAD.MOV.U32 R20, RZ, RZ, R4 ;  /* 0x000000ffff147224 */ /* 0x000fe200078e0004 */
[----:B------:R-:W-:Y:S01]  /*1c60*/  MOV R18, RZ ;  /* 0x000000ff00127202 */ /* 0x000fe20000000f00 */
[----:B------:R-:W-:Y:S01]  /*1c70*/  IMAD.MOV.U32 R24, RZ, RZ, -0x748574fc ;  /* 0x8b7a8b04ff187424 */ /* 0x000fe200078e00ff */
[----:B------:R-:W-:Y:S01]  /*1c80*/  LOP3.LUT R21, R5, 0x3ff00000, RZ, 0xfc, !PT ;  /* 0x3ff0000005157812 */ /* 0x000fe200078efcff */
[----:B------:R-:W-:Y:S01]  /*1c90*/  IMAD.MOV.U32 R25, RZ, RZ, 0x3ed0ee25 ;  /* 0x3ed0ee25ff197424 */ /* 0x000fe200078e00ff */
[----:B------:R-:W-:Y:S01]  /*1ca0*/  UMOV UR6, 0x3ae80f1e ;  /* 0x3ae80f1e00067882 */ /* 0x000fe20000000000 */
[----:B------:R-:W-:Y:S01]  /*1cb0*/  UMOV UR7, 0x3eb1380b ;  /* 0x3eb1380b00077882 */ /* 0x000fe20000000000 */
[----:B------:R-:W-:Y:S01]  /*1cc0*/  ISETP.GE.U32.AND P1, PT, R21, 0x3ff6a09f, PT ;  /* 0x3ff6a09f1500780c */ /* 0x000fe20003f26070 */
[----:B------:R-:W-:Y:S01]  /*1cd0*/  UMOV UR8, 0x80000000 ;  /* 0x8000000000087882 */ /* 0x000fe20000000000 */
[----:B------:R-:W-:Y:S01]  /*1ce0*/  LEA.HI R11, R11, R22, RZ, 0xc ;  /* 0x000000160b0b7211 */ /* 0x000fe200078f60ff */
[----:B------:R-:W-:-:S10]  /*1cf0*/  UMOV UR9, 0x43300000 ;  /* 0x4330000000097882 */ /* 0x000fd40000000000 */
        /* <DEDUP_REMOVED lines=52> */
.L_x_72:
[----:B------:R-:W-:Y:S05]  /*2040*/  BSYNC.RECONVERGENT B0 ;  /* 0x0000000000007941 */ /* 0x000fea0003800200 */
.L_x_71:
[----:B------:R0:W-:Y:S01]  /*2050*/  STG.E.64 desc[UR4][R12.64+0x400], R20 ;  /* 0x000400140c007986 */ /* 0x0001e2000c101b04 */
[----:B------:R-:W-:Y:S01]  /*2060*/  IADD3 R3, PT, PT, R3, 0x100, RZ ;  /* 0x0000010003037810 */ /* 0x000fe20007ffe0ff */
[----:B------:R-:W-:Y:S06]  /*2070*/  @P0 BRA `(.L_x_73) ;  /* 0xfffffff400340947 */ /* 0x000fec000383ffff */
[----:B------:R-:W-:-:S07]  /*2080*/  LOP3.LUT R3, R2, 0xffffff00, RZ, 0xc0, !PT ;  /* 0xffffff0002037812 */ /* 0x000fce00078ec0ff */
.L_x_67:
[----:B------:R-:W1:Y:S02]  /*2090*/  LDC R2, c[0x0][0x388] ;  /* 0x0000e200ff027b82 */ /* 0x000e640000000800 */
[----:B-1----:R-:W-:-:S04]  /*20a0*/  LOP3.LUT R2, R2, 0x1, RZ, 0xc0, !PT ;  /* 0x0000000102027812 */ /* 0x002fc800078ec0ff */
[----:B------:R-:W-:-:S13]  /*20b0*/  ISETP.NE.U32.AND P0, PT, R2, 0x1, PT ;  /* 0x000000010200780c */ /* 0x000fda0003f05070 */
[----:B------:R-:W-:Y:S05]  /*20c0*/  @P0 EXIT ;  /* 0x000000000000094d */ /* 0x000fea0003800000 */
[----:B0-----:R-:W-:-:S04]  /*20d0*/  IMAD.IADD R13, R0, 0x1, R3 ;  /* 0x00000001000d7824 */ /* 0x001fc800078e0203 */
        /* <DEDUP_REMOVED lines=8> */
[----:B------:R-:W-:Y:S02]  /*2160*/  @!P0 IMAD.MOV.U32 R3, RZ, RZ, R5 ;  /* 0x000000ffff038224 */ /* 0x000fe400078e0005 */
[----:B------:R-:W-:-:S03]  /*2170*/  @!P0 IMAD.MOV.U32 R2, RZ, RZ, R4 ;  /* 0x000000ffff028224 */ /* 0x000fc600078e0004 */
[----:B------:R-:W-:-:S04]  /*2180*/  IADD3 R0, PT, PT, R3, -0x1, RZ ;  /* 0xffffffff03007810 */ /* 0x000fc80007ffe0ff */
[----:B------:R-:W-:Y:S01]  /*2190*/  ISETP.GE.U32.AND P1, PT, R0, 0x7fefffff, PT ;  /* 0x7fefffff0000780c */ /* 0x000fe20003f26070 */
[----:B------:R-:W-:Y:S01]  /*21a0*/  IMAD.MOV.U32 R0, RZ, RZ, -0x3ff ;  /* 0xfffffc01ff007424 */ /* 0x000fe200078e00ff */
[----:B------:R-:W-:-:S11]  /*21b0*/  @!P0 MOV R0, 0xfffffbcb ;  /* 0xfffffbcb00008802 */ /* 0x000fd60000000f00 */
[----:B------:R-:W-:Y:S01]  /*21c0*/  @P1 IMAD.MOV.U32 R10, RZ, RZ, 0x0 ;  /* 0x00000000ff0a1424 */ /* 0x000fe200078e00ff */
[----:B------:R-:W-:Y:S01]  /*21d0*/  @P1 LOP3.LUT P2, RZ, R5, 0x7fffffff, RZ, 0xc0, !PT ;  /* 0x7fffffff05ff1812 */ /* 0x000fe2000784c0ff */
[----:B------:R-:W-:-:S06]  /*21e0*/  @P1 IMAD.MOV.U32 R11, RZ, RZ, 0x7ff00000 ;  /* 0x7ff00000ff0b1424 */ /* 0x000fcc00078e00ff */
[----:B------:R-:W-:-:S10]  /*21f0*/  @P1 DFMA R10, R4, R10, +INF ;  /* 0x7ff00000040a142b */ /* 0x000fd4000000000a */
[----:B------:R-:W-:Y:S02]  /*2200*/  @P1 FSEL R6, R10, RZ, P2 ;  /* 0x000000ff0a061208 */ /* 0x000fe40001000000 */
[----:B------:R-:W-:Y:S01]  /*2210*/  @P1 FSEL R7, R11, -QNAN , P2 ;  /* 0xfff000000b071808 */ /* 0x000fe20001000000 */
[----:B------:R-:W-:Y:S06]  /*2220*/  @P1 BRA `(.L_x_75) ;  /* 0x0000000400001947 */ /* 0x000fec0003800000 */
[----:B------:R-:W-:Y:S01]  /*2230*/  LOP3.LUT R4, R3, 0xfffff, RZ, 0xc0, !PT ;  /* 0x000fffff03047812 */ /* 0x000fe200078ec0ff */
[----:B------:R-:W-:Y:S01]  /*2240*/  IMAD.MOV.U32 R6, RZ, RZ, RZ ;  /* 0x000000ffff067224 */ /* 0x000fe200078e00ff */
[----:B------:R-:W-:Y:S01]  /*2250*/  MOV R16, 0x8b7a8b04 ;  /* 0x8b7a8b0400107802 */ /* 0x000fe20000000f00 */
        /* <DEDUP_REMOVED lines=61> */
.L_x_75:
[----:B------:R-:W-:Y:S05]  /*2630*/  BSYNC.RECONVERGENT B0 ;  /* 0x0000000000007941 */ /* 0x000fea0003800200 */
.L_x_74:
[----:B------:R-:W-:Y:S01]  /*2640*/  STG.E.64 desc[UR4][R8.64], R6 ;  /* 0x0000000608007986 */ /* 0x000fe2000c101b04 */
[----:B------:R-:W-:Y:S05]  /*2650*/  EXIT ;  /* 0x000000000000794d */ /* 0x000fea0003800000 */
.L_x_76:
        /* <DEDUP_REMOVED lines=10> */
.L_x_405:


//--------------------- .text._ZN3cub18CUB_300001_SM_10006detail9transform16transform_kernelINS2_10policy_hubILb1EN4cuda3std3__45tupleIJN6thrust24THRUST_300001_SM_1000_NS10device_ptrIdEEEEEE10policy1000Ei16thrust_function3SC_JPdEEEvT0_iT1_T2_DpNS2_10kernel_argIT3_EE --------------------------
	.section	.text._ZN3cub18CUB_300001_SM_10006detail9transform16transform_kernelINS2_10policy_hubILb1EN4cuda3std3__45tupleIJN6thrust24THRUST_300001_SM_1000_NS10device_ptrIdEEEEEE10policy1000Ei16thrust_function3SC_JPdEEEvT0_iT1_T2_DpNS2_10kernel_argIT3_EE,"ax",@progbits
	.align	128
        .global         _ZN3cub18CUB_300001_SM_10006detail9transform16transform_kernelINS2_10policy_hubILb1EN4cuda3std3__45tupleIJN6thrust24THRUST_300001_SM_1000_NS10device_ptrIdEEEEEE10policy1000Ei16thrust_function3SC_JPdEEEvT0_iT1_T2_DpNS2_10kernel_argIT3_EE
        .type           _ZN3cub18CUB_300001_SM_10006detail9transform16transform_kernelINS2_10policy_hubILb1EN4cuda3std3__45tupleIJN6thrust24THRUST_300001_SM_1000_NS10device_ptrIdEEEEEE10policy1000Ei16thrust_function3SC_JPdEEEvT0_iT1_T2_DpNS2_10kernel_argIT3_EE,@function
        .size           _ZN3cub18CUB_300001_SM_10006detail9transform16transform_kernelINS2_10policy_hubILb1EN4cuda3std3__45tupleIJN6thrust24THRUST_300001_SM_1000_NS10device_ptrIdEEEEEE10policy1000Ei16thrust_function3SC_JPdEEEvT0_iT1_T2_DpNS2_10kernel_argIT3_EE,(.L_x_406 - _ZN3cub18CUB_300001_SM_10006detail9transform16transform_kernelINS2_10policy_hubILb1EN4cuda3std3__45tupleIJN6thrust24THRUST_300001_SM_1000_NS10device_ptrIdEEEEEE10policy1000Ei16thrust_function3SC_JPdEEEvT0_iT1_T2_DpNS2_10kernel_argIT3_EE)
        .other          _ZN3cub18CUB_300001_SM_10006detail9transform16transform_kernelINS2_10policy_hubILb1EN4cuda3std3__45tupleIJN6thrust24THRUST_300001_SM_1000_NS10device_ptrIdEEEEEE10policy1000Ei16thrust_function3SC_JPdEEEvT0_iT1_T2_DpNS2_10kernel_argIT3_EE,@"STO_CUDA_ENTRY STV_DEFAULT"
_ZN3cub18CUB_300001_SM_10006detail9transform16transform_kernelINS2_10policy_hubILb1EN4cuda3std3__45tupleIJN6thrust24THRUST_300001_SM_1000_NS10device_ptrIdEEEEEE10policy1000Ei16thrust_function3SC_JPdEEEvT0_iT1_T2_DpNS2_10kernel_argIT3_EE:
.text._ZN3cub18CUB_300001_SM_10006detail9transform16transform_kernelINS2_10policy_hubILb1EN4cuda3std3__45tupleIJN6thrust24THRUST_300001_SM_1000_NS10device_ptrIdEEEEEE10policy1000Ei16thrust_function3SC_JPdEEEvT0_iT1_T2_DpNS2_10kernel_argIT3_EE:
        /* <DEDUP_REMOVED lines=20> */
.L_x_79:
[----:B------:R-:W-:Y:S01]  /*0140*/  IADD3 R15, PT, PT, R15, 0x4000, RZ ;  /* 0x000040000f0f7810 */ /* 0x000fe20007ffe0ff */
[----:B------:R1:W-:Y:S03]  /*0150*/  CCTL.E.PF2 [R10] ;  /* 0x000000000a00798f */ /* 0x0003e60000800100 */
[----:B------:R-:W-:Y:S02]  /*0160*/  ISETP.GE.AND P0, PT, R15, R4, PT ;  /* 0x000000040f00720c */ /* 0x000fe40003f06270 */
[----:B-1----:R-:W-:-:S05]  /*0170*/  IADD3 R10, P2, PT, R10, 0x4000, RZ ;  /* 0x000040000a0a7810 */ /* 0x002fca0007f5e0ff */
[----:B------:R-:W-:-:S06]  /*0180*/  IMAD.X R11, RZ, RZ, R11, P2 ;  /* 0x000000ffff0b7224 */ /* 0x000fcc00010e060b */
[----:B------:R-:W-:Y:S05]  /*0190*/  @!P0 BRA `(.L_x_79) ;  /* 0xfffffffc00e88947 */ /* 0x000fea000383ffff */
.L_x_78:
[----:B------:R-:W-:Y:S05]  /*01a0*/  BSYNC.RECONVERGENT B0 ;  /* 0x0000000000007941 */ /* 0x000fea0003800200 */
.L_x_77:
        /* <DEDUP_REMOVED lines=11> */
.L_x_87:
[----:B------:R-:W-:-:S05]  /*0260*/  IMAD.WIDE R4, R3, 0x8, R6 ;  /* 0x0000000803047825 */ /* 0x000fca00078e0206 */
[----:B------:R-:W2:Y:S01]  /*0270*/  LDG.E.64 R14, desc[UR4][R4.64] ;  /* 0x00000004040e7981 */ /* 0x000ea2000c1e1b00 */
[----:B------:R-:W-:Y:S01]  /*0280*/  VIADD R10, R10, 0x2 ;  /* 0x000000020a0a7836 */ /* 0x000fe20000000000 */
[----:B------:R-:W-:Y:S04]  /*0290*/  BSSY.RECONVERGENT B0, `(.L_x_82) ;  /* 0x0000055000007945 */ /* 0x000fe80003800200 */
[----:B------:R-:W-:Y:S02]  /*02a0*/  ISETP.NE.AND P0, PT, R10, RZ, PT ;  /* 0x000000ff0a00720c */ /* 0x000fe40003f05270 */
[----:B--2---:R-:W-:Y:S01]  /*02b0*/  ISETP.GT.AND P1, PT, R15, 0xfffff, PT ;  /* 0x000fffff0f00780c */ /* 0x004fe20003f24270 */
[--C-:B0-----:R-:W-:Y:S01]  /*02c0*/  IMAD.MOV.U32 R13, RZ, RZ, R15.reuse ;  /* 0x000000ffff0d7224 */ /* 0x101fe200078e000f */
[----:B------:R-:W-:Y:S01]  /*02d0*/  MOV R12, R14 ;  /* 0x0000000e000c7202 */ /* 0x000fe20000000f00 */
[----:B------:R-:W-:-:S02]  /*02e0*/  IMAD.MOV.U32 R22, RZ, RZ, R15 ;  /* 0x000000ffff167224 */ /* 0x000fc400078e000f */
[----:B------:R-:W-:-:S08]  /*02f0*/  IMAD.MOV.U32 R20, RZ, RZ, R14 ;  /* 0x000000ffff147224 */ /* 0x000fd000078e000e */
[----:B------:R-:W-:-:S10]  /*0300*/  @!P1 DMUL R12, R12, 1.80143985094819840000e+16 ;  /* 0x435000000c0c9828 */ /* 0x000fd40000000000 */
[----:B------:R-:W-:Y:S01]  /*0310*/  @!P1 IMAD.MOV.U32 R22, RZ, RZ, R13 ;  /* 0x000000ffff169224 */ /* 0x000fe200078e000d */
[----:B------:R-:W-:-:S04]  /*0320*/  @!P1 MOV R20, R12 ;  /* 0x0000000c00149202 */ /* 0x000fc80000000f00 */
[----:B------:R-:W-:-:S04]  /*0330*/  IADD3 R11, PT, PT, R22, -0x1, RZ ;  /* 0xffffffff160b7810 */ /* 0x000fc80007ffe0ff */
[----:B------:R-:W-:Y:S01]  /*0340*/  ISETP.GT.U32.AND P2, PT, R11, 0x7feffffe, PT ;  /* 0x7feffffe0b00780c */ /* 0x000fe20003f44070 */
[----:B------:R-:W-:Y:S02]  /*0350*/  IMAD.MOV.U32 R11, RZ, RZ, -0x3ff ;  /* 0xfffffc01ff0b7424 */ /* 0x000fe400078e00ff */
[----:B------:R-:W-:-:S10]  /*0360*/  @!P1 IMAD.MOV.U32 R11, RZ, RZ, -0x435 ;  /* 0xfffffbcbff0b9424 */ /* 0x000fd400078e00ff */
[----:B------:R-:W-:Y:S05]  /*0370*/  @P2 BRA `(.L_x_83) ;  /* 0x0000000400002947 */ /* 0x000fea0003800000 */
[----:B------:R-:W-:Y:S01]  /*0380*/  LOP3.LUT R12, R22, 0xfffff, RZ, 0xc0, !PT ;  /* 0x000fffff160c7812 */ /* 0x000fe200078ec0ff */
[----:B------:R-:W-:Y:S01]  /*0390*/  IMAD.MOV.U32 R18, RZ, RZ, RZ ;  /* 0x000000ffff127224 */ /* 0x000fe200078e00ff */
[----:B------:R-:W-:Y:S01]  /*03a0*/  MOV R24, 0x8b7a8b04 ;  /* 0x8b7a8b0400187802 */ /* 0x000fe20000000f00 */
        /* <DEDUP_REMOVED lines=61> */
.L_x_83:
[----:B------:R-:W-:Y:S01]  /*0780*/  MOV R14, 0x0 ;  /* 0x00000000000e7802 */ /* 0x000fe20000000f00 */
[----:B------:R-:W-:Y:S01]  /*0790*/  IMAD.MOV.U32 R15, RZ, RZ, 0x7ff00000 ;  /* 0x7ff00000ff0f7424 */ /* 0x000fe200078e00ff */
[----:B------:R-:W-:-:S05]  /*07a0*/  LOP3.LUT P1, RZ, R13, 0x7fffffff, RZ, 0xc0, !PT ;  /* 0x7fffffff0dff7812 */ /* 0x000fca000782c0ff */
[----:B------:R-:W-:-:S10]  /*07b0*/  DFMA R14, R12, R14, +INF ;  /* 0x7ff000000c0e742b */ /* 0x000fd4000000000e */
[----:B------:R-:W-:Y:S02]  /*07c0*/  FSEL R20, R14, RZ, P1 ;  /* 0x000000ff0e147208 */ /* 0x000fe40000800000 */
[----:B------:R-:W-:-:S07]  /*07d0*/  FSEL R21, R15, -QNAN , P1 ;  /* 0xfff000000f157808 */ /* 0x000fce0000800000 */
.L_x_84:
[----:B------:R-:W-:Y:S05]  /*07e0*/  BSYNC.RECONVERGENT B0 ;  /* 0x0000000000007941 */ /* 0x000fea0003800200 */
.L_x_82:
[----:B------:R-:W-:-:S05]  /*07f0*/  IMAD.WIDE R12, R3, 0x8, R8 ;  /* 0x00000008030c7825 */ /* 0x000fca00078e0208 */
[----:B------:R0:W-:Y:S04]  /*0800*/  STG.E.64 desc[UR4][R12.64], R20 ;  /* 0x000000140c007986 */ /* 0x0001e8000c101b04 */
[----:B------:R-:W2:Y:S01]  /*0810*/  LDG.E.64 R4, desc[UR4][R4.64+0x400] ;  /* 0x0004000404047981 */ /* 0x000ea2000c1e1b00 */
[----:B------:R-:W-:Y:S01]  /*0820*/  BSSY.RECONVERGENT B0, `(.L_x_85) ;  /* 0x0000053000007945 */ /* 0x000fe20003800200 */
[----:B------:R-:W-:Y:S01]  /*0830*/  IMAD.MOV.U32 R22, RZ, RZ, -0x3ff ;  /* 0xfffffc01ff167424 */ /* 0x000fe200078e00ff */
[----:B--2---:R-:W-:Y:S01]  /*0840*/  ISETP.GT.AND P1, PT, R5, 0xfffff, PT ;  /* 0x000fffff0500780c */ /* 0x004fe20003f24270 */
[----:B------:R-:W-:Y:S01]  /*0850*/  IMAD.MOV.U32 R14, RZ, RZ, R4 ;  /* 0x000000ffff0e7224 */ /* 0x000fe200078e0004 */
[----:B------:R-:W-:Y:S01]  /*0860*/  MOV R11, R5 ;  /* 0x00000005000b7202 */ /* 0x000fe20000000f00 */
[----:B------:R-:W-:-:S10]  /*0870*/  IMAD.MOV.U32 R15, RZ, RZ, R5 ;  /* 0x000000ffff0f7224 */ /* 0x000fd400078e0005 */
[----:B------:R-:W-:Y:S01]  /*0880*/  @!P1 DMUL R14, R14, 1.80143985094819840000e+16 ;  /* 0x435000000e0e9828 */ /* 0x000fe20000000000 */
[----:B------:R-:W-:-:S09]  /*0890*/  @!P1 IMAD.MOV.U32 R22, RZ, RZ, -0x435 ;  /* 0xfffffbcbff169424 */ /* 0x000fd200078e00ff */
[----:B------:R-:W-:Y:S02]  /*08a0*/  @!P1 IMAD.MOV.U32 R11, RZ, RZ, R15 ;  /* 0x000000ffff0b9224 */ /* 0x000fe400078e000f */
[----:B------:R-:W-:Y:S02]  /*08b0*/  @!P1 IMAD.MOV.U32 R4, RZ, RZ, R14 ;  /* 0x000000ffff049224 */ /* 0x000fe400078e000e */
[----:B------:R-:W-:-:S05]  /*08c0*/  VIADD R16, R11, 0xffffffff ;  /* 0xffffffff0b107836 */ /* 0x000fca0000000000 */
[----:B------:R-:W-:-:S13]  /*08d0*/  ISETP.GE.U32.AND P2, PT, R16, 0x7fefffff, PT ;  /* 0x7fefffff1000780c */ /* 0x000fda0003f46070 */
[----:B------:R-:W-:Y:S01]  /*08e0*/  @P2 IMAD.MOV.U32 R16, RZ, RZ, 0x0 ;  /* 0x00000000ff102424 */ /* 0x000fe200078e00ff */
[----:B------:R-:W-:Y:S02]  /*08f0*/  @P2 MOV R17, 0x7ff00000 ;  /* 0x7ff0000000112802 */ /* 0x000fe40000000f00 */
[----:B------:R-:W-:-:S04]  /*0900*/  @P2 LOP3.LUT P3, RZ, R15, 0x7fffffff, RZ, 0xc0, !PT ;  /* 0x7fffffff0fff2812 */ /* 0x000fc8000786c0ff */
[----:B------:R-:W-:-:S10]  /*0910*/  @P2 DFMA R16, R14, R16, +INF ;  /* 0x7ff000000e10242b */ /* 0x000fd40000000010 */
[----:B0-----:R-:W-:Y:S02]  /*0920*/  @P2 FSEL R20, R16, RZ, P3 ;  /* 0x000000ff10142208 */ /* 0x001fe40001800000 */
[----:B------:R-:W-:Y:S01]  /*0930*/  @P2 FSEL R21, R17, -QNAN , P3 ;  /* 0xfff0000011152808 */ /* 0x000fe20001800000 */
[----:B------:R-:W-:Y:S06]  /*0940*/  @P2 BRA `(.L_x_86) ;  /* 0x0000000400002947 */ /* 0x000fec0003800000 */
[----:B------:R-:W-:Y:S01]  /*0950*/  LOP3.LUT R5, R11, 0xfffff, RZ, 0xc0, !PT ;  /* 0x000fffff0b057812 */ /* 0x000fe200078ec0ff */
[----:B------:R-:W-:Y:S01]  /*0960*/  IMAD.MOV.U32 R18, RZ, RZ, RZ ;  /* 0x000000ffff127224 */ /* 0x000fe200078e00ff */
[----:B------:R-:W-:Y:S01]  /*0970*/  MOV R20, R4 ;  /* 0x0000000400147202 */ /* 0x000fe20000000f00 */
[----:B------:R-:W-:Y:S01]  /*0980*/  IMAD.MOV.U32 R25, RZ, RZ, 0x3ed0ee25 ;  /* 0x3ed0ee25ff197424 */ /* 0x000fe200078e00ff */
[----:B------:R-:W-:Y:S01]  /*0990*/  LOP3.LUT R21, R5, 0x3ff00000, RZ, 0xfc, !PT ;  /* 0x3ff0000005157812 */ /* 0x000fe200078efcff */
[----:B------:R-:W-:Y:S01]  /*09a0*/  UMOV UR6, 0x3ae80f1e ;  /* 0x3ae80f1e00067882 */ /* 0x000fe20000000000 */
[----:B------:R-:W-:Y:S01]  /*09b0*/  MOV R24, 0x8b7a8b04 ;  /* 0x8b7a8b0400187802 */ /* 0x000fe20000000f00 */
        /* <DEDUP_REMOVED lines=57> */
.L_x_86:
[----:B------:R-:W-:Y:S05]  /*0d50*/  BSYNC.RECONVERGENT B0 ;  /* 0x0000000000007941 */ /* 0x000fea0003800200 */
.L_x_85:
[----:B------:R0:W-:Y:S01]  /*0d60*/  STG.E.64 desc[UR4][R12.64+0x400], R20 ;  /* 0x000400140c007986 */ /* 0x0001e2000c101b04 */
[----:B------:R-:W-:Y:S01]  /*0d70*/  IADD3 R3, PT, PT, R3, 0x100, RZ ;  /* 0x0000010003037810 */ /* 0x000fe20007ffe0ff */
[----:B------:R-:W-:Y:S06]  /*0d80*/  @P0 BRA `(.L_x_87) ;  /* 0xfffffff400340947 */ /* 0x000fec000383ffff */
[----:B------:R-:W-:-:S07]  /*0d90*/  LOP3.LUT R3, R2, 0xffffff00, RZ, 0xc0, !PT ;  /* 0xffffff0002037812 */ /* 0x000fce00078ec0ff */
.L_x_81:
        /* <DEDUP_REMOVED lines=13> */
[----:B------:R-:W-:Y:S01]  /*0e70*/  @!P0 MOV R3, R5 ;  /* 0x0000000500038202 */ /* 0x000fe20000000f00 */
[----:B------:R-:W-:-:S04]  /*0e80*/  @!P0 IMAD.MOV.U32 R2, RZ, RZ, R4 ;  /* 0x000000ffff028224 */ /* 0x000fc800078e0004 */
[----:B------:R-:W-:-:S05]  /*0e90*/  VIADD R0, R3, 0xffffffff ;  /* 0xffffffff03007836 */ /* 0x000fca0000000000 */
[----:B------:R-:W-:Y:S02]  /*0ea0*/  ISETP.GE.U32.AND P1, PT, R0, 0x7fefffff, PT ;  /* 0x7fefffff0000780c */ /* 0x000fe40003f26070 */
[----:B------:R-:W-:Y:S01]  /*0eb0*/  MOV R0, 0xfffffc01 ;  /* 0xfffffc0100007802 */ /* 0x000fe20000000f00 */
[----:B------:R-:W-:-:S10]  /*0ec0*/  @!P0 IMAD.MOV.U32 R0, RZ, RZ, -0x435 ;  /* 0xfffffbcbff008424 */ /* 0x000fd400078e00ff */
        /* <DEDUP_REMOVED lines=10> */
[----:B------:R-:W-:Y:S01]  /*0f70*/  IMAD.MOV.U32 R16, RZ, RZ, -0x748574fc ;  /* 0x8b7a8b04ff107424 */ /* 0x000fe200078e00ff */
        /* <DEDUP_REMOVED lines=9> */
[----:B------:R-:W-:Y:S01]  /*1010*/  @P0 IADD3 R7, PT, PT, R5, -0x100000, RZ ;  /* 0xfff0000005070810 */ /* 0x000fe20007ffe0ff */
[----:B------:R-:W-:-:S04]  /*1020*/  @P0 VIADD R0, R0, 0x1 ;  /* 0x0000000100000836 */ /* 0x000fc80000000000 */
[----:B------:R-:W-:Y:S01]  /*1030*/  @P0 IMAD.MOV.U32 R5, RZ, RZ, R7 ;  /* 0x000000ffff050224 */ /* 0x000fe200078e0007 */
[----:B------:R-:W-:-:S05]  /*1040*/  LOP3.LUT R18, R0, 0x80000000, RZ, 0x3c, !PT ;  /* 0x8000000000127812 */ /* 0x000fca00078e3cff */
        /* <DEDUP_REMOVED lines=47> */
.L_x_89:
[----:B------:R-:W-:Y:S05]  /*1340*/  BSYNC.RECONVERGENT B0 ;  /* 0x0000000000007941 */ /* 0x000fea0003800200 */
.L_x_88:
[----:B------:R-:W-:Y:S01]  /*1350*/  STG.E.64 desc[UR4][R8.64], R6 ;  /* 0x0000000608007986 */ /* 0x000fe2000c101b04 */
[----:B------:R-:W-:Y:S05]  /*1360*/  EXIT ;  /* 0x000000000000794d */ /* 0x000fea0003800000 */
.L_x_80:
[----:B------:R-:W-:-:S13]  /*1370*/  ISETP.GE.AND P0, PT, R5, 0x1, PT ;  /* 0x000000010500780c */ /* 0x000fda0003f06270 */
[----:B------:R-:W-:Y:S05]  /*1380*/  @!P0 EXIT ;  /* 0x000000000000894d */ /* 0x000fea0003800000 */
[----:B------:R-:W-:Y:S01]  /*1390*/  ISETP.NE.AND P0, PT, R5, 0x1, PT ;  /* 0x000000010500780c */ /* 0x000fe20003f05270 */
[----:B------:R-:W-:-:S12]  /*13a0*/  IMAD.MOV.U32 R11, RZ, RZ, RZ ;  /* 0x000000ffff0b7224 */ /* 0x000fd800078e00ff */
[----:B------:R-:W-:Y:S05]  /*13b0*/  @!P0 BRA `(.L_x_90) ;  /* 0x0000000c00008947 */ /* 0x000fea0003800000 */
[----:B------:R-:W-:Y:S02]  /*13c0*/  LOP3.LUT R5, R5, 0x7ffffffe, RZ, 0xc0, !PT ;  /* 0x7ffffffe05057812 */ /* 0x000fe400078ec0ff */
[----:B------:R-:W-:-:S03]  /*13d0*/  MOV R4, R0 ;  /* 0x0000000000047202 */ /* 0x000fc60000000f00 */
[----:B------:R-:W-:-:S07]  /*13e0*/  IMAD.MOV R5, RZ, RZ, -R5 ;  /* 0x000000ffff057224 */ /* 0x000fce00078e0a05 */
.L_x_100:
        /* <DEDUP_REMOVED lines=8> */
[----:B------:R-:W-:Y:S01]  /*1470*/  BSSY.RECONVERGENT B1, `(.L_x_93) ;  /* 0x0000054000017945 */ /* 0x000fe20003800200 */
[----:B--2---:R-:W-:Y:S01]  /*1480*/  ISETP.GT.AND P1, PT, R15, 0xfffff, PT ;  /* 0x000fffff0f00780c */ /* 0x004fe20003f24270 */
[--C-:B------:R-:W-:Y:S01]  /*1490*/  IMAD.MOV.U32 R13, RZ, RZ, R15.reuse ;  /* 0x000000ffff0d7224 */ /* 0x100fe200078e000f */
[----:B------:R-:W-:Y:S01]  /*14a0*/  MOV R12, R14 ;  /* 0x0000000e000c7202 */ /* 0x000fe20000000f00 */
[----:B------:R-:W-:-:S10]  /*14b0*/  IMAD.MOV.U32 R11, RZ, RZ, R15 ;  /* 0x000000ffff0b7224 */ /* 0x000fd400078e000f */
[----:B------:R-:W-:-:S10]  /*14c0*/  @!P1 DMUL R12, R12, 1.80143985094819840000e+16 ;  /* 0x435000000c0c9828 */ /* 0x000fd40000000000 */
[----:B------:R-:W-:Y:S02]  /*14d0*/  @!P1 IMAD.MOV.U32 R11, RZ, RZ, R13 ;  /* 0x000000ffff0b9224 */ /* 0x000fe400078e000d */
[----:B------:R-:W-:-:S03]  /*14e0*/  @!P1 IMAD.MOV.U32 R14, RZ, RZ, R12 ;  /* 0x000000ffff0e9224 */ /* 0x000fc600078e000c */
[----:B------:R-:W-:-:S04]  /*14f0*/  IADD3 R10, PT, PT, R11, -0x1, RZ ;  /* 0xffffffff0b0a7810 */ /* 0x000fc80007ffe0ff */
[----:B------:R-:W-:Y:S01]  /*1500*/  ISETP.GT.U32.AND P2, PT, R10, 0x7feffffe, PT ;  /* 0x7feffffe0a00780c */ /* 0x000fe20003f44070 */
[----:B------:R-:W-:Y:S02]  /*1510*/  IMAD.MOV.U32 R10, RZ, RZ, -0x3ff ;  /* 0xfffffc01ff0a7424 */ /* 0x000fe400078e00ff */
[----:B------:R-:W-:-:S10]  /*1520*/  @!P1 IMAD.MOV.U32 R10, RZ, RZ, -0x435 ;  /* 0xfffffbcbff0a9424 */ /* 0x000fd400078e00ff */
[----:B------:R-:W-:Y:S05]  /*1530*/  @P2 BRA `(.L_x_94) ;  /* 0x0000000400042947 */ /* 0x000fea0003800000 */
        /* <DEDUP_REMOVED lines=10> */
[----:B------:R-:W-:-:S11]  /*15e0*/  UMOV UR9, 0x43300000 ;  /* 0x4330000000097882 */ /* 0x000fd60000000000 */
[----:B------:R-:W-:-:S04]  /*15f0*/  @P1 VIADD R13, R19, 0xfff00000 ;  /* 0xfff00000130d1836 */ /* 0x000fc80000000000 */
[----:B------:R-:W-:-:S06]  /*1600*/  @P1 IMAD.MOV.U32 R19, RZ, RZ, R13 ;  /* 0x000000ffff131224 */ /* 0x000fcc00078e000d */
[C---:B------:R-:W-:Y:S02]  /*1610*/  DADD R22, R18.reuse, 1 ;  /* 0x3ff0000012167429 */ /* 0x040fe40000000000 */
[----:B------:R-:W-:-:S04]  /*1620*/  DADD R18, R18, -1 ;  /* 0xbff0000012127429 */ /* 0x000fc80000000000 */
[----:B------:R-:W0:Y:S02]  /*1630*/  MUFU.RCP64H R17, R23 ;  /* 0x0000001700117308 */ /* 0x000e240000001800 */
[----:B0-----:R-:W-:Y:S01]  /*1640*/  DFMA R12, -R22, R16, 1 ;  /* 0x3ff00000160c742b */ /* 0x001fe20000000110 */
[----:B------:R-:W-:Y:S01]  /*1650*/  LEA.HI R22, R11, R10, RZ, 0xc ;  /* 0x0000000a0b167211 */ /* 0x000fe200078f60ff */
[----:B------:R-:W-:-:S04]  /*1660*/  IMAD.MOV.U32 R23, RZ, RZ, 0x43300000 ;  /* 0x43300000ff177424 */ /* 0x000fc800078e00ff */
        /* <DEDUP_REMOVED lines=46> */
.L_x_94:
[----:B------:R-:W-:Y:S01]  /*1950*/  MOV R10, 0x0 ;  /* 0x00000000000a7802 */ /* 0x000fe20000000f00 */
[----:B------:R-:W-:Y:S01]  /*1960*/  IMAD.MOV.U32 R11, RZ, RZ, 0x7ff00000 ;  /* 0x7ff00000ff0b7424 */ /* 0x000fe200078e00ff */
[----:B------:R-:W-:-:S05]  /*1970*/  LOP3.LUT P1, RZ, R13, 0x7fffffff, RZ, 0xc0, !PT ;  /* 0x7fffffff0dff7812 */ /* 0x000fca000782c0ff */
[----:B------:R-:W-:-:S10]  /*1980*/  DFMA R10, R12, R10, +INF ;  /* 0x7ff000000c0a742b */ /* 0x000fd4000000000a */
[----:B------:R-:W-:Y:S02]  /*1990*/  FSEL R10, R10, RZ, P1 ;  /* 0x000000ff0a0a7208 */ /* 0x000fe40000800000 */
[----:B------:R-:W-:-:S07]  /*19a0*/  FSEL R11, R11, -QNAN , P1 ;  /* 0xfff000000b0b7808 */ /* 0x000fce0000800000 */
.L_x_95:
[----:B------:R-:W-:Y:S05]  /*19b0*/  BSYNC.RECONVERGENT B1 ;  /* 0x0000000000017941 */ /* 0x000fea0003800200 */
.L_x_93:
[----:B------:R-:W-:-:S05]  /*19c0*/  IMAD.WIDE R12, R4, 0x8, R8 ;  /* 0x00000008040c7825 */ /* 0x000fca00078e0208 */
[----:B------:R0:W-:Y:S02]  /*19d0*/  STG.E.64 desc[UR4][R12.64], R10 ;  /* 0x0000000a0c007986 */ /* 0x0001e4000c101b04 */
.L_x_92:
[----:B------:R-:W-:Y:S05]  /*19e0*/  BSYNC.RECONVERGENT B0 ;  /* 0x0000000000007941 */ /* 0x000fea0003800200 */
.L_x_91:
[----:B------:R-:W-:Y:S01]  /*19f0*/  ISETP.GE.AND P1, PT, R25, R3, PT ;  /* 0x000000031900720c */ /* 0x000fe20003f26270 */
[----:B------:R-:W-:-:S12]  /*1a00*/  BSSY.RECONVERGENT B0, `(.L_x_96) ;  /* 0x0000058000007945 */ /* 0x000fd80003800200 */
[----:B------:R-:W-:Y:S05]  /*1a10*/  @P1 BRA `(.L_x_97) ;  /* 0x0000000400581947 */ /* 0x000fea0003800000 */
[----:B0-----:R-:W-:-:S05]  /*1a20*/  IMAD.WIDE R12, R25, 0x8, R6 ;  /* 0x00000008190c7825 */ /* 0x001fca00078e0206 */
[----:B------:R-:W2:Y:S01]  /*1a30*/  LDG.E.64 R20, desc[UR4][R12.64] ;  /* 0x000000040c147981 */ /* 0x000ea2000c1e1b00 */
[----:B------:R-:W-:Y:S01]  /*1a40*/  BSSY.RECONVERGENT B1, `(.L_x_98) ;  /* 0x0000052000017945 */ /* 0x000fe20003800200 */
[----:B--2---:R-:W-:Y:S01]  /*1a50*/  ISETP.GT.AND P1, PT, R21, 0xfffff, PT ;  /* 0x000fffff1500780c */ /* 0x004fe20003f24270 */
[----:B------:R-:W-:Y:S01]  /*1a60*/  IMAD.MOV.U32 R10, RZ, RZ, R20 ;  /* 0x000000ffff0a7224 */ /* 0x000fe200078e0014 */
[----:B------:R-:W-:Y:S01]  /*1a70*/  MOV R12, R20 ;  /* 0x00000014000c7202 */ /* 0x000fe20000000f00 */
[----:B------:R-:W-:Y:S02]  /*1a80*/  IMAD.MOV.U32 R11, RZ, RZ, R21 ;  /* 0x000000ffff0b7224 */ /* 0x000fe400078e0015 */
[----:B------:R-:W-:-:S08]  /*1a90*/  IMAD.MOV.U32 R20, RZ, RZ, -0x3ff ;  /* 0xfffffc01ff147424 */ /* 0x000fd000078e00ff */
        /* <DEDUP_REMOVED lines=15> */
[----:B------:R-:W-:Y:S01]  /*1b90*/  IMAD.MOV.U32 R23, RZ, RZ, 0x3ed0ee25 ;  /* 0x3ed0ee25ff177424 */ /* 0x000fe200078e00ff */
[----:B------:R-:W-:Y:S01]  /*1ba0*/  MOV R18, R12 ;  /* 0x0000000c00127202 */ /* 0x000fe20000000f00 */
[----:B------:R-:W-:Y:S01]  /*1bb0*/  IMAD.MOV.U32 R12, RZ, RZ, RZ ;  /* 0x000000ffff0c7224 */ /* 0x000fe200078e00ff */
[----:B------:R-:W-:Y:S01]  /*1bc0*/  LOP3.LUT R19, R13, 0x3ff00000, RZ, 0xfc, !PT ;  /* 0x3ff000000d137812 */ /* 0x000fe200078efcff */
[----:B------:R-:W-:Y:S01]  /*1bd0*/  UMOV UR6, 0x3ae80f1e ;  /* 0x3ae80f1e00067882 */ /* 0x000fe20000000000 */
[----:B------:R-:W-:Y:S01]  /*1be0*/  MOV R22, 0x8b7a8b04 ;  /* 0x8b7a8b0400167802 */ /* 0x000fe20000000f00 */
[----:B------:R-:W-:Y:S01]  /*1bf0*/  UMOV UR7, 0x3eb1380b ;  /* 0x3eb1380b00077882 */ /* 0x000fe20000000000 */
[----:B------:R-:W-:Y:S02]  /*1c00*/  ISETP.GE.U32.AND P1, PT, R19, 0x3ff6a09f, PT ;  /* 0x3ff6a09f1300780c */ /* 0x000fe40003f26070 */
[----:B------:R-:W-:Y:S01]  /*1c10*/  LEA.HI R20, R21, R20, RZ, 0xc ;  /* 0x0000001415147211 */ /* 0x000fe200078f60ff */
[----:B------:R-:W-:-:S10]  /*1c20*/  IMAD.MOV.U32 R21, RZ, RZ, 0x43300000 ;  /* 0x43300000ff157424 */ /* 0x000fd400078e00ff */
        /* <DEDUP_REMOVED lines=51> */
.L_x_99:
[----:B------:R-:W-:Y:S05]  /*1f60*/  BSYNC.RECONVERGENT B1 ;  /* 0x0000000000017941 */ /* 0x000fea0003800200 */
.L_x_98:
[----:B------:R1:W-:Y:S02]  /*1f70*/  STG.E.64 desc[UR4][R10.64], R18 ;  /* 0x000000120a007986 */ /* 0x0003e4000c101b04 */
.L_x_97:
[----:B------:R-:W-:Y:S05]  /*1f80*/  BSYNC.RECONVERGENT B0 ;  /* 0x0000000000007941 */ /* 0x000fea0003800200 */
.L_x_96:
[----:B------:R-:W-:Y:S01]  /*1f90*/  IADD3 R4, PT, PT, R4, 0x100, RZ ;  /* 0x0000010004047810 */ /* 0x000fe20007ffe0ff */
[----:B------:R-:W-:Y:S06]  /*1fa0*/  @P0 BRA `(.L_x_100) ;  /* 0xfffffff400100947 */ /* 0x000fec000383ffff */
[----:B01----:R-:W-:-:S07]  /*1fb0*/  LOP3.LUT R11, R2, 0xffffff00, RZ, 0xc0, !PT ;  /* 0xffffff00020b7812 */ /* 0x003fce00078ec0ff */
.L_x_90:
[----:B------:R-:W0:Y:S02]  /*1fc0*/  LDC R2, c[0x0][0x384] ;  /* 0x0000e100ff027b82 */ /* 0x000e240000000800 */
[----:B0-----:R-:W-:-:S04]  /*1fd0*/  LOP3.LUT R2, R2, 0x1, RZ, 0xc0, !PT ;  /* 0x0000000102027812 */ /* 0x001fc800078ec0ff */
[----:B------:R-:W-:-:S13]  /*1fe0*/  ISETP.NE.U32.AND P0, PT, R2, 0x1, PT ;  /* 0x000000010200780c */ /* 0x000fda0003f05070 */
[----:B------:R-:W-:Y:S05]  /*1ff0*/  @P0 EXIT ;  /* 0x000000000000094d */ /* 0x000fea0003800000 */
[----:B------:R-:W-:-:S05]  /*2000*/  IMAD.IADD R13, R0, 0x1, R11 ;  /* 0x00000001000d7824 */ /* 0x000fca00078e020b */
        /* <DEDUP_REMOVED lines=87> */
.L_x_102:
[----:B------:R-:W-:Y:S05]  /*2580*/  BSYNC.RECONVERGENT B0 ;  /* 0x0000000000007941 */ /* 0x000fea0003800200 */
.L_x_101:
[----:B------:R-:W-:Y:S01]  /*2590*/  STG.E.64 desc[UR4][R8.64], R6 ;  /* 0x0000000608007986 */ /* 0x000fe2000c101b04 */
[----:B------:R-:W-:Y:S05]  /*25a0*/  EXIT ;  /* 0x000000000000794d */ /* 0x000fea0003800000 */
.L_x_103:
        /* <DEDUP_REMOVED lines=13> */
.L_x_406:


//--------------------- .text._ZN3cub18CUB_300001_SM_10006detail9transform16transform_kernelINS2_10policy_hubILb1EN4cuda3std3__45tupleIJN6thrust24THRUST_300001_SM_1000_NS10device_ptrIdEESC_EEEE10policy1000El16thrust_function2SC_JPdSH_EEEvT0_iT1_T2_DpNS2_10kernel_argIT3_EE --------------------------
	.section	.text._ZN3cub18CUB_300001_SM_10006detail9transform16transform_kernelINS2_10policy_hubILb1EN4cuda3std3__45tupleIJN6thrust24THRUST_300001_SM_1000_NS10device_ptrIdEESC_EEEE10policy1000El16thrust_function2SC_JPdSH_EEEvT0_iT1_T2_DpNS2_10kernel_argIT3_EE,"ax",@progbits
	.align	128
        .global         _ZN3cub18CUB_300001_SM_10006detail9transform16transform_kernelINS2_10policy_hubILb1EN4cuda3std3__45tupleIJN6thrust24THRUST_300001_SM_1000_NS10device_ptrIdEESC_EEEE10policy1000El16thrust_function2SC_JPdSH_EEEvT0_iT1_T2_DpNS2_10kernel_argIT3_EE
        .type           _ZN3cub18CUB_300001_SM_10006detail9transform16transform_kernelINS2_10policy_hubILb1EN4cuda3std3__45tupleIJN6thrust24THRUST_300001_SM_1000_NS10device_ptrIdEESC_EEEE10policy1000El16thrust_function2SC_JPdSH_EEEvT0_iT1_T2_DpNS2_10kernel_argIT3_EE,@function
        .size           _ZN3cub18CUB_300001_SM_10006detail9transform16transform_kernelINS2_10policy_hubILb1EN4cuda3std3__45tupleIJN6thrust24THRUST_300001_SM_1000_NS10device_ptrIdEESC_EEEE10policy1000El16thrust_function2SC_JPdSH_EEEvT0_iT1_T2_DpNS2_10kernel_argIT3_EE,(.L_x_407 - _ZN3cub18CUB_300001_SM_10006detail9transform16transform_kernelINS2_10policy_hubILb1EN4cuda3std3__45tupleIJN6thrust24THRUST_300001_SM_1000_NS10device_ptrIdEESC_EEEE10policy1000El16thrust_function2SC_JPdSH_EEEvT0_iT1_T2_DpNS2_10kernel_argIT3_EE)
        .other          _ZN3cub18CUB_300001_SM_10006detail9transform16transform_kernelINS2_10policy_hubILb1EN4cuda3std3__45tupleIJN6thrust24THRUST_300001_SM_1000_NS10device_ptrIdEESC_EEEE10policy1000El16thrust_function2SC_JPdSH_EEEvT0_iT1_T2_DpNS2_10kernel_argIT3_EE,@"STO_CUDA_ENTRY STV_DEFAULT"
_ZN3cub18CUB_300001_SM_10006detail9transform16transform_kernelINS2_10policy_hubILb1EN4cuda3std3__45tupleIJN6thrust24THRUST_300001_SM_1000_NS10device_ptrIdEESC_EEEE10policy1000El16thrust_function2SC_JPdSH_EEEvT0_iT1_T2_DpNS2_10kernel_argIT3_EE:
.text._ZN3cub18CUB_300001_SM_10006detail9transform16transform_kernelINS2_10policy_hubILb1EN4cuda3std3__45tupleIJN6thrust24THRUST_300001_SM_1000_NS10device_ptrIdEESC_EEEE10policy1000El16thrust_function2SC_JPdSH_EEEvT0_iT1_T2_DpNS2_10kernel_argIT3_EE:
[----:B------:R-:W-:Y:S01]  /*0000*/  LDC R1, c[0x0][0x37c] ;  /* 0x0000df00ff017b82 */ /* 0x000fe20000000800 */
[----:B------:R-:W0:Y:S07]  /*0010*/  LDCU UR25, c[0x0][0x388] ;  /* 0x00007100ff1977ac */ /* 0x000e2e0008000800 */
[----:B------:R-:W1:Y:S01]  /*0020*/  S2UR UR20, SR_CTAID.X ;  /* 0x00000000001479c3 */ /* 0x000e620000002500 */
[----:B------:R-:W2:Y:S01]  /*0030*/  S2R R9, SR_TID.X ;  /* 0x0000000000097919 */ /* 0x000ea20000002100 */
[----:B------:R-:W-:Y:S01]  /*0040*/  BSSY.RECONVERGENT B0, `(.L_x_104) ;  /* 0x000002d000007945 */ /* 0x000fe20003800200 */
[----:B------:R-:W3:Y:S01]  /*0050*/  LDCU.64 UR4, c[0x0][0x380] ;  /* 0x00007000ff0477ac */ /* 0x000ee20008000a00 */
[----:B0-----:R-:W-:-:S04]  /*0060*/  USHF.L.U32 UR6, UR25, 0x7, URZ ;  /* 0x0000000719067899 */ /* 0x001fc800080006ff */
[----:B------:R-:W-:Y:S02]  /*0070*/  USHF.R.S32.HI UR7, URZ, 0x1f, UR6 ;  /* 0x0000001fff077899 */ /* 0x000fe40008011406 */
[----:B-1----:R-:W-:Y:S02]  /*0080*/  UIMAD.WIDE.U32 UR18, UR6, UR20, URZ ;  /* 0x00000014061272a5 */ /* 0x002fe4000f8e00ff */
[----:B------:R-:W-:Y:S02]  /*0090*/  UIMAD UR9, UR7, UR20, URZ ;  /* 0x00000014070972a4 */ /* 0x000fe4000f8e02ff */
[----:B---3--:R-:W-:Y:S02]  /*00a0*/  UIADD3 UR4, UP1, UPT, -UR18, UR4, URZ ;  /* 0x0000000412047290 */ /* 0x008fe4000ff3e1ff */
[----:B------:R-:W-:Y:S02]  /*00b0*/  UIADD3 UR9, UPT, UPT, UR19, UR9, URZ ;  /* 0x0000000913097290 */ /* 0x000fe4000fffe0ff */
[----:B------:R-:W-:Y:S01]  /*00c0*/  UISETP.LT.U32.AND UP0, UPT, UR4, UR6, UPT ;  /* 0x000000060400728c */ /* 0x000fe2000bf01070 */
[----:B--2---:R-:W-:Y:S01]  /*00d0*/  IMAD.SHL.U32 R0, R9, 0x80, RZ ;  /* 0x0000008009007824 */ /* 0x004fe200078e00ff */
[----:B------:R-:W-:-:S04]  /*00e0*/  UIADD3.X UR5, UPT, UPT, ~UR9, UR5, URZ, UP1, !UPT ;  /* 0x0000000509057290 */ /* 0x000fc80008ffe5ff */
[----:B------:R-:W-:-:S04]  /*00f0*/  UISETP.LT.AND.EX UP0, UPT, UR5, UR7, UPT, UP0 ;  /* 0x000000070500728c */ /* 0x000fc8000bf01300 */
[----:B------:R-:W-:-:S04]  /*0100*/  USEL UR4, UR4, UR6, UP0 ;  /* 0x0000000604047287 */ /* 0x000fc80008000000 */
[----:B------:R-:W-:-:S06]  /*0110*/  USHF.L.U32 UR5, UR4, 0x3, URZ ;  /* 0x0000000304057899 */ /* 0x000fcc00080006ff */
[----:B------:R-:W-:-:S13]  /*0120*/  ISETP.GE.AND P0, PT, R0, UR5, PT ;  /* 0x0000000500007c0c */ /* 0x000fda000bf06270 */
[----:B------:R-:W-:Y:S05]  /*0130*/  @P0 BRA `(.L_x_105) ;  /* 0x0000000000740947 */ /* 0x000fea0003800000 */
[----:B------:R-:W0:Y:S01]  /*0140*/  LDCU.64 UR10, c[0x0][0x398] ;  /* 0x00007300ff0a77ac */ /* 0x000e220008000a00 */
[----:B------:R-:W-:Y:S01]  /*0150*/  IMAD.U32 R2, RZ, RZ, UR18 ;  /* 0x00000012ff027e24 */ /* 0x000fe2000f8e00ff */
[----:B------:R-:W-:Y:S01]  /*0160*/  MOV R3, UR19 ;  /* 0x0000001300037c02 */ /* 0x000fe20008000f00 */
[----:B------:R-:W-:Y:S01]  /*0170*/  IMAD.U32 R6, RZ, RZ, UR9 ;  /* 0x00000009ff067e24 */ /* 0x000fe2000f8e00ff */
[----:B------:R-:W-:Y:S01]  /*0180*/  BSSY.RECONVERGENT B1, `(.L_x_106) ;  /* 0x000000e000017945 */ /* 0x000fe20003800200 */
[----:B------:R-:W-:Y:S01]  /*0190*/  IMAD.U32 R3, RZ, RZ, UR18 ;  /* 0x00000012ff037e24 */ /* 0x000fe2000f8e00ff */
[----:B------:R-:W-:Y:S01]  /*01a0*/  SHF.L.U32 R5, R2, 0x3, RZ ;  /* 0x0000000302057819 */ /* 0x000fe200000006ff */
[----:B------:R-:W-:-:S03]  /*01b0*/  IMAD.MOV.U32 R4, RZ, RZ, R0 ;  /* 0x000000ffff047224 */ /* 0x000fc600078e0000 */
[----:B------:R-:W-:Y:S02]  /*01c0*/  SHF.L.U64.HI R6, R3, 0x3, R6 ;  /* 0x0000000303067819 */ /* 0x000fe40000010206 */
[----:B0-----:R-:W-:-:S04]  /*01d0*/  IADD3 R2, P0, PT, R5, UR10, RZ ;  /* 0x0000000a05027c10 */ /* 0x001fc8000ff1e0ff */
[----:B------:R-:W-:-:S03]  /*01e0*/  IADD3.X R3, PT, PT, R6, UR11, RZ, P0, !PT ;  /* 0x0000000b06037c10 */ /* 0x000fc600087fe4ff */
[----:B------:R-:W-:-:S07]  /*01f0*/  IMAD.WIDE.U32 R2, R9, 0x80, R2 ;  /* 0x0000008009027825 */ /* 0x000fce00078e0002 */
.L_x_107:
[----:B------:R-:W-:Y:S01]  /*0200*/  VIADD R4, R4, 0x4000 ;  /* 0x0000400004047836 */ /* 0x000fe20000000000 */
[----:B------:R0:W-:Y:S04]  /*0210*/  CCTL.E.PF2 [R2] ;  /* 0x000000000200798f */ /* 0x0001e80000800100 */
[----:B------:R-:W-:Y:S02]  /*0220*/  ISETP.GE.AND P0, PT, R4, UR5, PT ;  /* 0x0000000504007c0c */ /* 0x000fe4000bf06270 */
[----:B0-----:R-:W-:-:S04]  /*0230*/  IADD3 R2, P1, PT, R2, 0x4000, RZ ;  /* 0x0000400002027810 */ /* 0x001fc80007f3e0ff */
[----:B------:R-:W-:-:S07]  /*0240*/  IADD3.X R3, PT, PT, RZ, R3, RZ, P1, !PT ;  /* 0x00000003ff037210 */ /* 0x000fce0000ffe4ff */
[----:B------:R-:W-:Y:S05]  /*0250*/  @!P0 BRA `(.L_x_107) ;  /* 0xfffffffc00e88947 */ /* 0x000fea000383ffff */
[----:B------:R-:W-:Y:S05]  /*0260*/  BSYNC.RECONVERGENT B1 ;  /* 0x0000000000017941 */ /* 0x000fea0003800200 */
.L_x_106:
[----:B------:R-:W0:Y:S02]  /*0270*/  LDCU.64 UR10, c[0x0][0x3a8] ;  /* 0x00007500ff0a77ac */ /* 0x000e240008000a00 */
[----:B0-----:R-:W-:-:S04]  /*0280*/  IADD3 R2, P0, PT, R5, UR10, RZ ;  /* 0x0000000a05027c10 */ /* 0x001fc8000ff1e0ff */
[----:B------:R-:W-:-:S03]  /*0290*/  IADD3.X R3, PT, PT, R6, UR11, RZ, P0, !PT ;  /* 0x0000000b06037c10 */ /* 0x000fc600087fe4ff */
[----:B------:R-:W-:-:S07]  /*02a0*/  IMAD.WIDE.U32 R2, R9, 0x80, R2 ;  /* 0x0000008009027825 */ /* 0x000fce00078e0002 */
.L_x_108:
[----:B------:R-:W-:Y:S01]  /*02b0*/  VIADD R0, R0, 0x4000 ;  /* 0x0000400000007836 */ /* 0x000fe20000000000 */
[----:B------:R0:W-:Y:S04]  /*02c0*/  CCTL.E.PF2 [R2] ;  /* 0x000000000200798f */ /* 0x0001e80000800100 */
[----:B------:R-:W-:Y:S02]  /*02d0*/  ISETP.GE.AND P0, PT, R0, UR5, PT ;  /* 0x0000000500007c0c */ /* 0x000fe4000bf06270 */
[----:B0-----:R-:W-:-:S05]  /*02e0*/  IADD3 R2, P1, PT, R2, 0x4000, RZ ;  /* 0x0000400002027810 */ /* 0x001fca0007f3e0ff */
[----:B------:R-:W-:-:S06]  /*02f0*/  IMAD.X R3, RZ, RZ, R3, P1 ;  /* 0x000000ffff037224 */ /* 0x000fcc00008e0603 */
[----:B------:R-:W-:Y:S05]  /*0300*/  @!P0 BRA `(.L_x_108) ;  /* 0xfffffffc00e88947 */ /* 0x000fea000383ffff */
.L_x_105:
[----:B------:R-:W-:Y:S05]  /*0310*/  BSYNC.RECONVERGENT B0 ;  /* 0x0000000000007941 */ /* 0x000fea0003800200 */
.L_x_104:
[----:B------:R-:W0:Y:S01]  /*0320*/  LDCU.128 UR12, c[0x0][0x390] ;  /* 0x00007200ff0c77ac */ /* 0x000e220008000c00 */
[----:B------:R-:W1:Y:S01]  /*0330*/  LDCU.64 UR30, c[0x0][0x3a8] ;  /* 0x00007500ff1e77ac */ /* 0x000e620008000a00 */
[----:B------:R-:W-:Y:S02]  /*0340*/  USHF.L.U32 UR21, UR18, 0x3, URZ ;  /* 0x0000000312157899 */ /* 0x000fe400080006ff */
[----:B------:R-:W-:Y:S02]  /*0350*/  UISETP.NE.AND UP0, UPT, UR6, UR4, UPT ;  /* 0x000000040600728c */ /* 0x000fe4000bf05270 */
[----:B------:R-:W-:Y:S01]  /*0360*/  USHF.L.U64.HI UR22, UR18, 0x3, UR9 ;  /* 0x0000000312167899 */ /* 0x000fe20008010209 */
[----:B------:R-:W2:Y:S01]  /*0370*/  LDCU.64 UR16, c[0x0][0x358] ;  /* 0x00006b00ff1077ac */ /* 0x000ea20008000a00 */
[----:B0-----:R-:W-:Y:S02]  /*0380*/  UIADD3 UR27, UP2, UPT, UR21, UR14, URZ ;  /* 0x0000000e151b7290 */ /* 0x001fe4000ff5e0ff */
[----:B------:R-:W-:-:S02]  /*0390*/  UIADD3 UR23, UP1, UPT, UR21, UR12, URZ ;  /* 0x0000000c15177290 */ /* 0x000fc4000ff3e0ff */
[----:B-1----:R-:W-:Y:S02]  /*03a0*/  UIADD3 UR29, UP3, UPT, UR21, UR30, URZ ;  /* 0x0000001e151d7290 */ /* 0x002fe4000ff7e0ff */
[----:B------:R-:W-:Y:S01]  /*03b0*/  UIADD3.X UR28, UPT, UPT, UR22, UR15, URZ, UP2, !UPT ;  /* 0x0000000f161c7290 */ /* 0x000fe200097fe4ff */
[----:B------:R-:W-:Y:S01]  /*03c0*/  MOV R2, UR27 ;  /* 0x0000001b00027c02 */ /* 0x000fe20008000f00 */
[----:B------:R-:W-:Y:S01]  /*03d0*/  UIADD3.X UR32, UPT, UPT, UR22, UR31, URZ, UP3, !UPT ;  /* 0x0000001f16207290 */ /* 0x000fe20009ffe4ff */
[----:B------:R-:W-:Y:S01]  /*03e0*/  IMAD.U32 R6, RZ, RZ, UR23 ;  /* 0x00000017ff067e24 */ /* 0x000fe2000f8e00ff */
[----:B------:R-:W-:Y:S01]  /*03f0*/  UIADD3.X UR24, UPT, UPT, UR22, UR13, URZ, UP1, !UPT ;  /* 0x0000000d16187290 */ /* 0x000fe20008ffe4ff */
[----:B------:R-:W-:Y:S01]  /*0400*/  IMAD.U32 R4, RZ, RZ, UR29 ;  /* 0x0000001dff047e24 */ /* 0x000fe2000f8e00ff */
[----:B------:R-:W-:Y:S02]  /*0410*/  MOV R3, UR28 ;  /* 0x0000001c00037c02 */ /* 0x000fe40008000f00 */
[----:B------:R-:W-:-:S02]  /*0420*/  IMAD.U32 R5, RZ, RZ, UR32 ;  /* 0x00000020ff057e24 */ /* 0x000fc4000f8e00ff */
[----:B------:R-:W-:Y:S01]  /*0430*/  IMAD.U32 R7, RZ, RZ, UR24 ;  /* 0x00000018ff077e24 */ /* 0x000fe2000f8e00ff */
[----:B--2---:R-:W-:Y:S06]  /*0440*/  BRA.U !UP0, `(.L_x_109) ;  /* 0x0000000d087c7547 */ /* 0x004fec000b800000 */
[----:B------:R-:W-:-:S06]  /*0450*/  UISETP.GE.AND UP0, UPT, UR25, 0x1, UPT ;  /* 0x000000011900788c */ /* 0x000fcc000bf06270 */
[----:B------:R-:W-:-:S13]  /*0460*/  PLOP3.LUT P0, PT, PT, PT, UP0, 0x80, 0x8 ;  /* 0x000000000008781c */ /* 0x000fda0003f0f008 */
[----:B------:R-:W-:Y:S05]  /*0470*/  @!P0 EXIT ;  /* 0x000000000000894d */ /* 0x000fea0003800000 */
[----:B------:R-:W-:Y:S01]  /*0480*/  UISETP.GE.U32.AND UP0, UPT, UR25, 0x8, UPT ;  /* 0x000000081900788c */ /* 0x000fe2000bf06070 */
[----:B------:R-:W-:Y:S01]  /*0490*/  HFMA2 R0, -RZ, RZ, 0, 0 ;  /* 0x00000000ff007431 */ /* 0x000fe200000001ff */
[----:B------:R-:W-:-:S07]  /*04a0*/  ULOP3.LUT UR5, UR25, 0x7, URZ, 0xc0, !UPT ;  /* 0x0000000719057892 */ /* 0x000fce000f8ec0ff */
[----:B------:R-:W-:Y:S05]  /*04b0*/  BRA.U !UP0, `(.L_x_110) ;  /* 0x0000000908207547 */ /* 0x000fea000b800000 */
[----:B------:R-:W-:-:S13]  /*04c0*/  ISETP.GE.AND P1, PT, R9, UR4, PT ;  /* 0x0000000409007c0c */ /* 0x000fda000bf26270 */
[----:B------:R-:W-:-:S04]  /*04d0*/  @!P1 IMAD.WIDE.U32 R16, R9, 0x8, R2 ;  /* 0x0000000809109825 */ /* 0x000fc800078e0002 */
[C---:B------:R-:W-:Y:S02]  /*04e0*/  @!P1 IMAD.WIDE.U32 R18, R9.reuse, 0x8, R4 ;  /* 0x0000000809129825 */ /* 0x040fe400078e0004 */
[----:B------:R-:W2:Y:S04]  /*04f0*/  @!P1 LDG.E.64 R16, desc[UR16][R16.64] ;  /* 0x0000001010109981 */ /* 0x000ea8000c1e1b00 */
[----:B------:R-:W2:Y:S01]  /*0500*/  @!P1 LDG.E.64 R18, desc[UR16][R18.64] ;  /* 0x0000001012129981 */ /* 0x000ea2000c1e1b00 */
[C---:B------:R-:W-:Y:S02]  /*0510*/  VIADD R15, R9.reuse, 0x80 ;  /* 0x00000080090f7836 */ /* 0x040fe40000000000 */
[----:B------:R-:W-:-:S03]  /*0520*/  @!P1 IMAD.WIDE.U32 R22, R9, 0x8, R6 ;  /* 0x0000000809169825 */ /* 0x000fc600078e0006 */
[C---:B------:R-:W-:Y:S01]  /*0530*/  ISETP.GE.AND P0, PT, R15.reuse, UR4, PT ;  /* 0x000000040f007c0c */ /* 0x040fe2000bf06270 */
[----:B------:R-:W-:-:S04]  /*0540*/  IMAD.WIDE R10, R15, 0x8, R2 ;  /* 0x000000080f0a7825 */ /* 0x000fc800078e0202 */
[----:B------:R-:W-:Y:S01]  /*0550*/  IMAD.WIDE R12, R15, 0x8, R4 ;  /* 0x000000080f0c7825 */ /* 0x000fe200078e0204 */
[----:B--2---:R-:W-:-:S07]  /*0560*/  @!P1 DADD R20, R16, R18 ;  /* 0x0000000010149229 */ /* 0x004fce0000000012 */
[----:B------:R0:W-:Y:S04]  /*0570*/  @!P1 STG.E.64 desc[UR16][R22.64], R20 ;  /* 0x0000001416009986 */ /* 0x0001e8000c101b10 */
[----:B------:R-:W2:Y:S04]  /*0580*/  @!P0 LDG.E.64 R24, desc[UR16][R10.64] ;  /* 0x000000100a188981 */ /* 0x000ea8000c1e1b00 */
[----:B------:R-:W2:Y:S01]  /*0590*/  @!P0 LDG.E.64 R26, desc[UR16][R12.64] ;  /* 0x000000100c1a8981 */ /* 0x000ea2000c1e1b00 */
[C---:B------:R-:W-:Y:S01]  /*05a0*/  IADD3 R0, PT, PT, R9.reuse, 0x100, RZ ;  /* 0x0000010009007810 */ /* 0x040fe20007ffe0ff */
[C---:B------:R-:W-:Y:S01]  /*05b0*/  VIADD R8, R9.reuse, 0x180 ;  /* 0x0000018009087836 */ /* 0x040fe20000000000 */
[C---:B------:R-:W-:Y:S01]  /*05c0*/  IADD3 R14, PT, PT, R9.reuse, 0x200, RZ ;  /* 0x00000200090e7810 */ /* 0x040fe20007ffe0ff */
[----:B------:R-:W-:Y:S01]  /*05d0*/  ULOP3.LUT UR6, UR25, 0x7ffffff8, URZ, 0xc0, !UPT ;  /* 0x7ffffff819067892 */ /* 0x000fe2000f8ec0ff */
[----:B------:R-:W-:Y:S01]  /*05e0*/  ISETP.GE.AND P6, PT, R0, UR4, PT ;  /* 0x0000000400007c0c */ /* 0x000fe2000bfc6270 */
[----:B------:R-:W-:Y:S01]  /*05f0*/  VIADD R0, R9, 0x280 ;  /* 0x0000028009007836 */ /* 0x000fe20000000000 */
[----:B------:R-:W-:Y:S01]  /*0600*/  ISETP.GE.AND P4, PT, R14, UR4, PT ;  /* 0x000000040e007c0c */ /* 0x000fe2000bf86270 */
[----:B------:R-:W-:Y:S01]  /*0610*/  IMAD.WIDE R14, R15, 0x8, R6 ;  /* 0x000000080f0e7825 */ /* 0x000fe200078e0206 */
[----:B------:R-:W-:Y:S01]  /*0620*/  ISETP.GE.AND P5, PT, R8, UR4, PT ;  /* 0x0000000408007c0c */ /* 0x000fe2000bfa6270 */
[----:B------:R-:W-:Y:S01]  /*0630*/  BSSY.RECONVERGENT B0, `(.L_x_111) ;  /* 0x000000f000007945 */ /* 0x000fe20003800200 */
[----:B------:R-:W-:Y:S01]  /*0640*/  ISETP.GE.AND P3, PT, R0, UR4, PT ;  /* 0x0000000400007c0c */ /* 0x000fe2000bf66270 */
[C---:B------:R-:W-:Y:S01]  /*0650*/  VIADD R16, R9.reuse, 0x380 ;  /* 0x0000038009107836 */ /* 0x040fe20000000000 */
[----:B------:R-:W-:-:S02]  /*0660*/  IADD3 R8, PT, PT, R9, 0x300, RZ ;  /* 0x0000030009087810 */ /* 0x000fc40007ffe0ff */
[----:B------:R-:W-:Y:S02]  /*0670*/  MOV R0, UR6 ;  /* 0x0000000600007c02 */ /* 0x000fe40008000f00 */
[----:B------:R-:W-:Y:S02]  /*0680*/  ISETP.GE.AND P2, PT, R8, UR4, PT ;  /* 0x0000000408007c0c */ /* 0x000fe4000bf46270 */
[----:B------:R-:W-:Y:S01]  /*0690*/  ISETP.GE.AND P1, PT, R16, UR4, PT ;  /* 0x0000000410007c0c */ /* 0x000fe2000bf26270 */
[----:B--2---:R-:W-:-:S07]  /*06a0*/  @!P0 DADD R24, R24, R26 ;  /* 0x0000000018188229 */ /* 0x004fce000000001a */
[----:B------:R0:W-:Y:S01]  /*06b0*/  @!P0 STG.E.64 desc[UR16][R14.64], R24 ;  /* 0x000000180e008986 */ /* 0x0001e2000c101b10 */
[----:B------:R-:W-:Y:S01]  /*06c0*/  ISETP.NE.AND P0, PT, R0, 0x8, PT ;  /* 0x000000080000780c */ /* 0x000fe20003f05270 */
[----:B------:R-:W-:-:S12]  /*06d0*/  @P6 BRA `(.L_x_112) ;  /* 0x0000000000106947 */ /* 0x000fd80003800000 */
[----:B------:R-:W2:Y:S04]  /*06e0*/  LDG.E.64 R16, desc[UR16][R10.64+0x400] ;  /* 0x000400100a107981 */ /* 0x000ea8000c1e1b00 */
[----:B------:R-:W2:Y:S02]  /*06f0*/  LDG.E.64 R18, desc[UR16][R12.64+0x400] ;  /* 0x000400100c127981 */ /* 0x000ea4000c1e1b00 */
[----:B--2---:R-:W-:-:S07]  /*0700*/  DADD R16, R16, R18 ;  /* 0x0000000010107229 */ /* 0x004fce0000000012 */
[----:B------:R1:W-:Y:S04]  /*0710*/  STG.E.64 desc[UR16][R14.64+0x400], R16 ;  /* 0x000400100e007986 */ /* 0x0003e8000c101b10 */
.L_x_112:
[----:B------:R-:W-:Y:S05]  /*0720*/  BSYNC.RECONVERGENT B0 ;  /* 0x0000000000007941 */ /* 0x000fea0003800200 */
.L_x_111:
[----:B------:R-:W-:Y:S04]  /*0730*/  BSSY.RECONVERGENT B0, `(.L_x_113) ;  /* 0x0000006000007945 */ /* 0x000fe80003800200 */
[----:B------:R-:W-:Y:S05]  /*0740*/  @P5 BRA `(.L_x_114) ;  /* 0x0000000000105947 */ /* 0x000fea0003800000 */
[----:B-1----:R-:W2:Y:S04]  /*0750*/  LDG.E.64 R16, desc[UR16][R10.64+0x800] ;  /* 0x000800100a107981 */ /* 0x002ea8000c1e1b00 */
[----:B------:R-:W2:Y:S02]  /*0760*/  LDG.E.64 R18, desc[UR16][R12.64+0x800] ;  /* 0x000800100c127981 */ /* 0x000ea4000c1e1b00 */
[----:B--2---:R-:W-:-:S07]  /*0770*/  DADD R16, R16, R18 ;  /* 0x0000000010107229 */ /* 0x004fce0000000012 */
[----:B------:R2:W-:Y:S04]  /*0780*/  STG.E.64 desc[UR16][R14.64+0x800], R16 ;  /* 0x000800100e007986 */ /* 0x0005e8000c101b10 */
.L_x_114:
[----:B------:R-:W-:Y:S05]  /*0790*/  BSYNC.RECONVERGENT B0 ;  /* 0x0000000000007941 */ /* 0x000fea0003800200 */
.L_x_113:
[----:B------:R-:W-:Y:S04]  /*07a0*/  BSSY.RECONVERGENT B0, `(.L_x_115) ;  /* 0x0000006000007945 */ /* 0x000fe80003800200 */
[----:B------:R-:W-:Y:S05]  /*07b0*/  @P4 BRA `(.L_x_116) ;  /* 0x0000000000104947 */ /* 0x000fea0003800000 */
[----:B-12---:R-:W2:Y:S04]  /*07c0*/  LDG.E.64 R16, desc[UR16][R10.64+0xc00] ;  /* 0x000c00100a107981 */ /* 0x006ea8000c1e1b00 */
[----:B------:R-:W2:Y:S02]  /*07d0*/  LDG.E.64 R18, desc[UR16][R12.64+0xc00] ;  /* 0x000c00100c127981 */ /* 0x000ea4000c1e1b00 */
[----:B--2---:R-:W-:-:S07]  /*07e0*/  DADD R16, R16, R18 ;  /* 0x0000000010107229 */ /* 0x004fce0000000012 */
[----:B------:R3:W-:Y:S04]  /*07f0*/  STG.E.64 desc[UR16][R14.64+0xc00], R16 ;  /* 0x000c00100e007986 */ /* 0x0007e8000c101b10 */
.L_x_116:
[----:B------:R-:W-:Y:S05]  /*0800*/  BSYNC.RECONVERGENT B0 ;  /* 0x0000000000007941 */ /* 0x000fea0003800200 */
.L_x_115:
[----:B------:R-:W-:Y:S04]  /*0810*/  BSSY.RECONVERGENT B0, `(.L_x_117) ;  /* 0x0000006000007945 */ /* 0x000fe80003800200 */
[----:B------:R-:W-:Y:S05]  /*0820*/  @P3 BRA `(.L_x_118) ;  /* 0x0000000000103947 */ /* 0x000fea0003800000 */
[----:B-123--:R-:W2:Y:S04]  /*0830*/  LDG.E.64 R16, desc[UR16][R10.64+0x1000] ;  /* 0x001000100a107981 */ /* 0x00eea8000c1e1b00 */
[----:B------:R-:W2:Y:S02]  /*0840*/  LDG.E.64 R18, desc[UR16][R12.64+0x1000] ;  /* 0x001000100c127981 */ /* 0x000ea4000c1e1b00 */
[----:B--2---:R-:W-:-:S07]  /*0850*/  DADD R16, R16, R18 ;  /* 0x0000000010107229 */ /* 0x004fce0000000012 */
[----:B------:R4:W-:Y:S04]  /*0860*/  STG.E.64 desc[UR16][R14.64+0x1000], R16 ;  /* 0x001000100e007986 */ /* 0x0009e8000c101b10 */
.L_x_118:
[----:B------:R-:W-:Y:S05]  /*0870*/  BSYNC.RECONVERGENT B0 ;  /* 0x0000000000007941 */ /* 0x000fea0003800200 */
.L_x_117:
[----:B------:R-:W-:Y:S04]  /*0880*/  BSSY.RECONVERGENT B0, `(.L_x_119) ;  /* 0x0000006000007945 */ /* 0x000fe80003800200 */
[----:B------:R-:W-:Y:S05]  /*0890*/  @P2 BRA `(.L_x_120) ;  /* 0x0000000000102947 */ /* 0x000fea0003800000 */
[----:B-1234-:R-:W2:Y:S04]  /*08a0*/  LDG.E.64 R16, desc[UR16][R10.64+0x1400] ;  /* 0x001400100a107981 */ /* 0x01eea8000c1e1b00 */
[----:B------:R-:W2:Y:S02]  /*08b0*/  LDG.E.64 R18, desc[UR16][R12.64+0x1400] ;  /* 0x001400100c127981 */ /* 0x000ea4000c1e1b00 */
[----:B--2---:R-:W-:-:S07]  /*08c0*/  DADD R16, R16, R18 ;  /* 0x0000000010107229 */ /* 0x004fce0000000012 */
[----:B------:R1:W-:Y:S04]  /*08d0*/  STG.E.64 desc[UR16][R14.64+0x1400], R16 ;  /* 0x001400100e007986 */ /* 0x0003e8000c101b10 */
.L_x_120:
[----:B------:R-:W-:Y:S05]  /*08e0*/  BSYNC.RECONVERGENT B0 ;  /* 0x0000000000007941 */ /* 0x000fea0003800200 */
.L_x_119:
[----:B------:R-:W-:Y:S04]  /*08f0*/  BSSY.RECONVERGENT B0, `(.L_x_121) ;  /* 0x0000006000007945 */ /* 0x000fe80003800200 */
[----:B------:R-:W-:Y:S05]  /*0900*/  @P1 BRA `(.L_x_122) ;  /* 0x0000000000101947 */ /* 0x000fea0003800000 */
[----:B------:R-:W1:Y:S04]  /*0910*/  LDG.E.64 R10, desc[UR16][R10.64+0x1800] ;  /* 0x001800100a0a7981 */ /* 0x000e68000c1e1b00 */
[----:B------:R-:W1:Y:S02]  /*0920*/  LDG.E.64 R12, desc[UR16][R12.64+0x1800] ;  /* 0x001800100c0c7981 */ /* 0x000e64000c1e1b00 */
[----:B-1234-:R-:W-:-:S07]  /*0930*/  DADD R16, R10, R12 ;  /* 0x000000000a107229 */ /* 0x01efce000000000c */
[----:B------:R1:W-:Y:S04]  /*0940*/  STG.E.64 desc[UR16][R14.64+0x1800], R16 ;  /* 0x001800100e007986 */ /* 0x0003e8000c101b10 */
.L_x_122:
[----:B------:R-:W-:Y:S05]  /*0950*/  BSYNC.RECONVERGENT B0 ;  /* 0x0000000000007941 */ /* 0x000fea0003800200 */
.L_x_121:
[----:B------:R-:W-:Y:S05]  /*0960*/  @!P0 BRA `(.L_x_110) ;  /* 0x0000000000f48947 */ /* 0x000fea0003800000 */
[----:B------:R-:W-:-:S07]  /*0970*/  IMAD.MOV.U32 R8, RZ, RZ, 0x8 ;  /* 0x00000008ff087424 */ /* 0x000fce00078e00ff */
.L_x_125:
[----:B01234-:R-:W-:-:S04]  /*0980*/  LEA R17, R8, R9, 0x7 ;  /* 0x0000000908117211 */ /* 0x01ffc800078e38ff */
[----:B------:R-:W-:-:S13]  /*0990*/  ISETP.GE.AND P0, PT, R17, UR4, PT ;  /* 0x0000000411007c0c */ /* 0x000fda000bf06270 */
[----:B0-----:R-:W-:-:S04]  /*09a0*/  @!P0 IMAD.WIDE.U32 R22, R17, 0x8, R2 ;  /* 0x0000000811168825 */ /* 0x001fc800078e0002 */
        /* <DEDUP_REMOVED lines=9> */
[----:B------:R-:W-:Y:S04]  /*0a40*/  @!P0 STG.E.64 desc[UR16][R28.64], R26 ;  /* 0x0000001a1c008986 */ /* 0x000fe8000c101b10 */
[----:B------:R-:W2:Y:S04]  /*0a50*/  @!P1 LDG.E.64 R18, desc[UR16][R14.64] ;  /* 0x000000100e129981 */ /* 0x000ea8000c1e1b00 */
[----:B------:R-:W2:Y:S01]  /*0a60*/  @!P1 LDG.E.64 R20, desc[UR16][R12.64] ;  /* 0x000000100c149981 */ /* 0x000ea2000c1e1b00 */
[----:B------:R-:W-:-:S04]  /*0a70*/  IADD3 R10, PT, PT, R17, 0x100, RZ ;  /* 0x00000100110a7810 */ /* 0x000fc80007ffe0ff */
[----:B------:R-:W-:Y:S01]  /*0a80*/  ISETP.GE.AND P0, PT, R10, UR4, PT ;  /* 0x000000040a007c0c */ /* 0x000fe2000bf06270 */
[----:B------:R-:W-:Y:S01]  /*0a90*/  IMAD.WIDE R10, R11, 0x8, R6 ;  /* 0x000000080b0a7825 */ /* 0x000fe200078e0206 */
[----:B--2---:R-:W-:-:S07]  /*0aa0*/  @!P1 DADD R22, R18, R20 ;  /* 0x0000000012169229 */ /* 0x004fce0000000014 */
[----:B------:R0:W-:Y:S04]  /*0ab0*/  @!P1 STG.E.64 desc[UR16][R10.64], R22 ;  /* 0x000000160a009986 */ /* 0x0001e8000c101b10 */
[----:B------:R-:W2:Y:S04]  /*0ac0*/  @!P0 LDG.E.64 R18, desc[UR16][R14.64+0x400] ;  /* 0x000400100e128981 */ /* 0x000ea8000c1e1b00 */
[----:B------:R-:W2:Y:S01]  /*0ad0*/  @!P0 LDG.E.64 R20, desc[UR16][R12.64+0x400] ;  /* 0x000400100c148981 */ /* 0x000ea2000c1e1b00 */
[----:B------:R-:W-:-:S05]  /*0ae0*/  VIADD R16, R17, 0x180 ;  /* 0x0000018011107836 */ /* 0x000fca0000000000 */
[----:B------:R-:W-:Y:S01]  /*0af0*/  ISETP.GE.AND P1, PT, R16, UR4, PT ;  /* 0x0000000410007c0c */ /* 0x000fe2000bf26270 */
[----:B--2---:R-:W-:-:S07]  /*0b00*/  @!P0 DADD R24, R18, R20 ;  /* 0x0000000012188229 */ /* 0x004fce0000000014 */
[----:B------:R1:W-:Y:S05]  /*0b10*/  @!P0 STG.E.64 desc[UR16][R10.64+0x400], R24 ;  /* 0x000400180a008986 */ /* 0x0003ea000c101b10 */
[----:B------:R-:W0:Y:S04]  /*0b20*/  @!P1 LDG.E.64 R18, desc[UR16][R14.64+0x800] ;  /* 0x000800100e129981 */ /* 0x000e28000c1e1b00 */
[----:B------:R-:W0:Y:S01]  /*0b30*/  @!P1 LDG.E.64 R20, desc[UR16][R12.64+0x800] ;  /* 0x000800100c149981 */ /* 0x000e22000c1e1b00 */
[----:B------:R-:W-:-:S04]  /*0b40*/  IADD3 R16, PT, PT, R17, 0x200, RZ ;  /* 0x0000020011107810 */ /* 0x000fc80007ffe0ff */
[----:B------:R-:W-:Y:S01]  /*0b50*/  ISETP.GE.AND P0, PT, R16, UR4, PT ;  /* 0x0000000410007c0c */ /* 0x000fe2000bf06270 */
[----:B0-----:R-:W-:-:S07]  /*0b60*/  @!P1 DADD R22, R18, R20 ;  /* 0x0000000012169229 */ /* 0x001fce0000000014 */
[----:B------:R0:W-:Y:S05]  /*0b70*/  @!P1 STG.E.64 desc[UR16][R10.64+0x800], R22 ;  /* 0x000800160a009986 */ /* 0x0001ea000c101b10 */
[----:B------:R-:W1:Y:S04]  /*0b80*/  @!P0 LDG.E.64 R18, desc[UR16][R14.64+0xc00] ;  /* 0x000c00100e128981 */ /* 0x000e68000c1e1b00 */
[----:B------:R-:W1:Y:S01]  /*0b90*/  @!P0 LDG.E.64 R20, desc[UR16][R12.64+0xc00] ;  /* 0x000c00100c148981 */ /* 0x000e62000c1e1b00 */
[----:B------:R-:W-:-:S05]  /*0ba0*/  VIADD R16, R17, 0x280 ;  /* 0x0000028011107836 */ /* 0x000fca0000000000 */
[----:B------:R-:W-:Y:S01]  /*0bb0*/  ISETP.GE.AND P1, PT, R16, UR4, PT ;  /* 0x0000000410007c0c */ /* 0x000fe2000bf26270 */
[----:B-1----:R-:W-:-:S07]  /*0bc0*/  @!P0 DADD R24, R18, R20 ;  /* 0x0000000012188229 */ /* 0x002fce0000000014 */
[----:B------:R1:W-:Y:S05]  /*0bd0*/  @!P0 STG.E.64 desc[UR16][R10.64+0xc00], R24 ;  /* 0x000c00180a008986 */ /* 0x0003ea000c101b10 */
[----:B------:R-:W0:Y:S04]  /*0be0*/  @!P1 LDG.E.64 R18, desc[UR16][R14.64+0x1000] ;  /* 0x001000100e129981 */ /* 0x000e28000c1e1b00 */
[----:B------:R-:W0:Y:S01]  /*0bf0*/  @!P1 LDG.E.64 R20, desc[UR16][R12.64+0x1000] ;  /* 0x001000100c149981 */ /* 0x000e22000c1e1b00 */
[----:B------:R-:W-:-:S04]  /*0c00*/  IADD3 R16, PT, PT, R17, 0x300, RZ ;  /* 0x0000030011107810 */ /* 0x000fc80007ffe0ff */
[----:B------:R-:W-:Y:S01]  /*0c10*/  ISETP.GE.AND P0, PT, R16, UR4, PT ;  /* 0x0000000410007c0c */ /* 0x000fe2000bf06270 */
[----:B0-----:R-:W-:-:S07]  /*0c20*/  @!P1 DADD R22, R18, R20 ;  /* 0x0000000012169229 */ /* 0x001fce0000000014 */
[----:B------:R1:W-:Y:S05]  /*0c30*/  @!P1 STG.E.64 desc[UR16][R10.64+0x1000], R22 ;  /* 0x001000160a009986 */ /* 0x0003ea000c101b10 */
[----:B------:R-:W2:Y:S04]  /*0c40*/  @!P0 LDG.E.64 R18, desc[UR16][R14.64+0x1400] ;  /* 0x001400100e128981 */ /* 0x000ea8000c1e1b00 */
[----:B------:R-:W2:Y:S01]  /*0c50*/  @!P0 LDG.E.64 R20, desc[UR16][R12.64+0x1400] ;  /* 0x001400100c148981 */ /* 0x000ea2000c1e1b00 */
[----:B------:R-:W-:Y:S01]  /*0c60*/  VIADD R17, R17, 0x380 ;  /* 0x0000038011117836 */ /* 0x000fe20000000000 */
[----:B------:R-:W-:Y:S01]  /*0c70*/  IADD3 R8, PT, PT, R8, 0x8, RZ ;  /* 0x0000000808087810 */ /* 0x000fe20007ffe0ff */
[----:B------:R-:W-:Y:S03]  /*0c80*/  BSSY.RECONVERGENT B0, `(.L_x_123) ;  /* 0x000000a000007945 */ /* 0x000fe60003800200 */
[----:B------:R-:W-:Y:S01]  /*0c90*/  ISETP.NE.AND P1, PT, R8, R0, PT ;  /* 0x000000000800720c */ /* 0x000fe20003f25270 */
[----:B--2---:R-:W-:-:S07]  /*0ca0*/  @!P0 DADD R18, R18, R20 ;  /* 0x0000000012128229 */ /* 0x004fce0000000014 */
[----:B------:R1:W-:Y:S01]  /*0cb0*/  @!P0 STG.E.64 desc[UR16][R10.64+0x1400], R18 ;  /* 0x001400120a008986 */ /* 0x0003e2000c101b10 */
[----:B------:R-:W-:-:S13]  /*0cc0*/  ISETP.GE.AND P0, PT, R17, UR4, PT ;  /* 0x0000000411007c0c */ /* 0x000fda000bf06270 */
[----:B-1----:R-:W-:Y:S05]  /*0cd0*/  @P0 BRA `(.L_x_124) ;  /* 0x0000000000100947 */ /* 0x002fea0003800000 */
[----:B------:R-:W2:Y:S04]  /*0ce0*/  LDG.E.64 R14, desc[UR16][R14.64+0x1800] ;  /* 0x001800100e0e7981 */ /* 0x000ea8000c1e1b00 */
[----:B------:R-:W2:Y:S02]  /*0cf0*/  LDG.E.64 R12, desc[UR16][R12.64+0x1800] ;  /* 0x001800100c0c7981 */ /* 0x000ea4000c1e1b00 */
[----:B--2---:R-:W-:-:S07]  /*0d00*/  DADD R16, R14, R12 ;  /* 0x000000000e107229 */ /* 0x004fce000000000c */
[----:B------:R0:W-:Y:S04]  /*0d10*/  STG.E.64 desc[UR16][R10.64+0x1800], R16 ;  /* 0x001800100a007986 */ /* 0x0001e8000c101b10 */
.L_x_124:
[----:B------:R-:W-:Y:S05]  /*0d20*/  BSYNC.RECONVERGENT B0 ;  /* 0x0000000000007941 */ /* 0x000fea0003800200 */
.L_x_123:
[----:B------:R-:W-:Y:S05]  /*0d30*/  @P1 BRA `(.L_x_125) ;  /* 0xfffffffc00101947 */ /* 0x000fea000383ffff */
.L_x_110:
[----:B------:R-:W-:-:S13]  /*0d40*/  ISETP.NE.AND P0, PT, RZ, UR5, PT ;  /* 0x00000005ff007c0c */ /* 0x000fda000bf05270 */
[----:B------:R-:W-:Y:S05]  /*0d50*/  @!P0 EXIT ;  /* 0x000000000000894d */ /* 0x000fea0003800000 */
[----:B------:R-:W0:Y:S01]  /*0d60*/  LDC R8, c[0x0][0x388] ;  /* 0x0000e200ff087b82 */ /* 0x000e220000000800 */
[----:B------:R-:W-:Y:S01]  /*0d70*/  UISETP.GE.U32.AND UP0, UPT, UR5, 0x4, UPT ;  /* 0x000000040500788c */ /* 0x000fe2000bf06070 */
[----:B0-----:R-:W-:-:S04]  /*0d80*/  LOP3.LUT R10, R8, 0x3, RZ, 0xc0, !PT ;  /* 0x00000003080a7812 */ /* 0x001fc800078ec0ff */
[----:B------:R-:W-:-:S04]  /*0d90*/  ISETP.NE.AND P2, PT, R10, RZ, PT ;  /* 0x000000ff0a00720c */ /* 0x000fc80003f45270 */
[----:B------:R-:W-:Y:S09]  /*0da0*/  BRA.U !UP0, `(.L_x_126) ;  /* 0x0000000108947547 */ /* 0x000ff2000b800000 */
[----:B------:R-:W-:-:S05]  /*0db0*/  IMAD R11, R0, 0x80, R9 ;  /* 0x00000080000b7824 */ /* 0x000fca00078e0209 */
[----:B------:R-:W-:-:S13]  /*0dc0*/  ISETP.GE.AND P0, PT, R11, UR4, PT ;  /* 0x000000040b007c0c */ /* 0x000fda000bf06270 */
[----:B-1234-:R-:W-:-:S04]  /*0dd0*/  @!P0 IMAD.WIDE R14, R11, 0x8, R2 ;  /* 0x000000080b0e8825 */ /* 0x01efc800078e0202 */
[C---:B------:R-:W-:Y:S02]  /*0de0*/  @!P0 IMAD.WIDE R16, R11.reuse, 0x8, R4 ;  /* 0x000000080b108825 */ /* 0x040fe400078e0204 */
[----:B------:R-:W2:Y:S04]  /*0df0*/  @!P0 LDG.E.64 R14, desc[UR16][R14.64] ;  /* 0x000000100e0e8981 */ /* 0x000ea8000c1e1b00 */
[----:B------:R-:W2:Y:S01]  /*0e00*/  @!P0 LDG.E.64 R16, desc[UR16][R16.64] ;  /* 0x0000001010108981 */ /* 0x000ea2000c1e1b00 */
[C---:B------:R-:W-:Y:S01]  /*0e10*/  IADD3 R13, PT, PT, R11.reuse, 0x80, RZ ;  /* 0x000000800b0d7810 */ /* 0x040fe20007ffe0ff */
[----:B------:R-:W-:-:S03]  /*0e20*/  @!P0 IMAD.WIDE R20, R11, 0x8, R6 ;  /* 0x000000080b148825 */ /* 0x000fc600078e0206 */
[----:B------:R-:W-:-:S13]  /*0e30*/  ISETP.GE.AND P1, PT, R13, UR4, PT ;  /* 0x000000040d007c0c */ /* 0x000fda000bf26270 */
[----:B------:R-:W-:-:S04]  /*0e40*/  @!P1 IMAD.WIDE R22, R13, 0x8, R2 ;  /* 0x000000080d169825 */ /* 0x000fc800078e0202 */
[----:B------:R-:W-:Y:S01]  /*0e50*/  @!P1 IMAD.WIDE R24, R13, 0x8, R4 ;  /* 0x000000080d189825 */ /* 0x000fe200078e0204 */
[----:B--2---:R-:W-:-:S07]  /*0e60*/  @!P0 DADD R18, R14, R16 ;  /* 0x000000000e128229 */ /* 0x004fce0000000010 */
[----:B------:R0:W-:Y:S04]  /*0e70*/  @!P0 STG.E.64 desc[UR16][R20.64], R18 ;  /* 0x0000001214008986 */ /* 0x0001e8000c101b10 */
[----:B------:R-:W2:Y:S04]  /*0e80*/  @!P1 LDG.E.64 R22, desc[UR16][R22.64] ;  /* 0x0000001016169981 */ /* 0x000ea8000c1e1b00 */
[----:B------:R-:W2:Y:S01]  /*0e90*/  @!P1 LDG.E.64 R24, desc[UR16][R24.64] ;  /* 0x0000001018189981 */ /* 0x000ea2000c1e1b00 */
[----:B------:R-:W-:Y:S02]  /*0ea0*/  VIADD R15, R11, 0x100 ;  /* 0x000001000b0f7836 */ /* 0x000fe40000000000 */
        /* <DEDUP_REMOVED lines=8> */
[----:B------:R-:W-:Y:S01]  /*0f30*/  IADD3 R11, PT, PT, R11, 0x180, RZ ;  /* 0x000001800b0b7810 */ /* 0x000fe20007ffe0ff */
[----:B------:R-:W-:-:S03]  /*0f40*/  @!P0 IMAD.WIDE R14, R15, 0x8, R6 ;  /* 0x000000080f0e8825 */ /* 0x000fc600078e0206 */
[----:B------:R-:W-:-:S13]  /*0f50*/  ISETP.GE.AND P1, PT, R11, UR4, PT ;  /* 0x000000040b007c0c */ /* 0x000fda000bf26270 */
[----:B0-----:R-:W-:-:S04]  /*0f60*/  @!P1 IMAD.WIDE R20, R11, 0x8, R2 ;  /* 0x000000080b149825 */ /* 0x001fc800078e0202 */
[----:B------:R-:W-:Y:S01]  /*0f70*/  @!P1 IMAD.WIDE R22, R11, 0x8, R4 ;  /* 0x000000080b169825 */ /* 0x000fe200078e0204 */
[----:B--2---:R-:W-:-:S07]  /*0f80*/  @!P0 DADD R18, R26, R28 ;  /* 0x000000001a128229 */ /* 0x004fce000000001c */
[----:B------:R0:W-:Y:S04]  /*0f90*/  @!P0 STG.E.64 desc[UR16][R14.64], R18 ;  /* 0x000000120e008986 */ /* 0x0001e8000c101b10 */
[----:B------:R-:W2:Y:S04]  /*0fa0*/  @!P1 LDG.E.64 R20, desc[UR16][R20.64] ;  /* 0x0000001014149981 */ /* 0x000ea8000c1e1b00 */
[----:B------:R-:W2:Y:S01]  /*0fb0*/  @!P1 LDG.E.64 R22, desc[UR16][R22.64] ;  /* 0x0000001016169981 */ /* 0x000ea2000c1e1b00 */
[----:B-1----:R-:W-:-:S04]  /*0fc0*/  @!P1 IMAD.WIDE R16, R11, 0x8, R6 ;  /* 0x000000080b109825 */ /* 0x002fc800078e0206 */
[----:B------:R-:W-:Y:S01]  /*0fd0*/  VIADD R0, R0, 0x4 ;  /* 0x0000000400007836 */ /* 0x000fe20000000000 */
[----:B--2---:R-:W-:-:S07]  /*0fe0*/  @!P1 DADD R12, R20, R22 ;  /* 0x00000000140c9229 */ /* 0x004fce0000000016 */
[----:B------:R0:W-:Y:S04]  /*0ff0*/  @!P1 STG.E.64 desc[UR16][R16.64], R12 ;  /* 0x0000000c10009986 */ /* 0x0001e8000c101b10 */
.L_x_126:
[----:B------:R-:W-:Y:S05]  /*1000*/  @!P2 EXIT ;  /* 0x000000000000a94d */ /* 0x000fea0003800000 */
[----:B------:R-:W-:Y:S02]  /*1010*/  ISETP.NE.AND P0, PT, R10, 0x1, PT ;  /* 0x000000010a00780c */ /* 0x000fe40003f05270 */
[----:B------:R-:W-:-:S04]  /*1020*/  LOP3.LUT R8, R8, 0x1, RZ, 0xc0, !PT ;  /* 0x0000000108087812 */ /* 0x000fc800078ec0ff */
[----:B------:R-:W-:-:S07]  /*1030*/  ISETP.NE.U32.AND P2, PT, R8, 0x1, PT ;  /* 0x000000010800780c */ /* 0x000fce0003f45070 */
[----:B------:R-:W-:Y:S06]  /*1040*/  @!P0 BRA `(.L_x_127) ;  /* 0x00000000004c8947 */ /* 0x000fec0003800000 */
[----:B01234-:R-:W-:-:S04]  /*1050*/  LEA R17, R0, R9, 0x7 ;  /* 0x0000000900117211 */ /* 0x01ffc800078e38ff */
[----:B------:R-:W-:-:S13]  /*1060*/  ISETP.GE.AND P0, PT, R17, UR4, PT ;  /* 0x0000000411007c0c */ /* 0x000fda000bf06270 */
[----:B------:R-:W-:-:S04]  /*1070*/  @!P0 IMAD.WIDE R10, R17, 0x8, R2 ;  /* 0x00000008110a8825 */ /* 0x000fc800078e0202 */
[C---:B------:R-:W-:Y:S02]  /*1080*/  @!P0 IMAD.WIDE R12, R17.reuse, 0x8, R4 ;  /* 0x00000008110c8825 */ /* 0x040fe400078e0204 */
[----:B------:R-:W2:Y:S04]  /*1090*/  @!P0 LDG.E.64 R10, desc[UR16][R10.64] ;  /* 0x000000100a0a8981 */ /* 0x000ea8000c1e1b00 */
[----:B------:R-:W2:Y:S01]  /*10a0*/  @!P0 LDG.E.64 R12, desc[UR16][R12.64] ;  /* 0x000000100c0c8981 */ /* 0x000ea2000c1e1b00 */
[C---:B------:R-:W-:Y:S02]  /*10b0*/  VIADD R23, R17.reuse, 0x80 ;  /* 0x0000008011177836 */ /* 0x040fe40000000000 */
        /* <DEDUP_REMOVED lines=8> */
[----:B------:R-:W-:Y:S01]  /*1140*/  @!P1 IMAD.WIDE R12, R23, 0x8, R6 ;  /* 0x00000008170c9825 */ /* 0x000fe200078e0206 */
[----:B------:R-:W-:Y:S01]  /*1150*/  IADD3 R0, PT, PT, R0, 0x2, RZ ;  /* 0x0000000200007810 */ /* 0x000fe20007ffe0ff */
[----:B--2---:R-:W-:-:S07]  /*1160*/  @!P1 DADD R10, R18, R20 ;  /* 0x00000000120a9229 */ /* 0x004fce0000000014 */
[----:B------:R0:W-:Y:S04]  /*1170*/  @!P1 STG.E.64 desc[UR16][R12.64], R10 ;  /* 0x0000000a0c009986 */ /* 0x0001e8000c101b10 */
.L_x_127:
[----:B------:R-:W-:Y:S05]  /*1180*/  @P2 EXIT ;  /* 0x000000000000294d */ /* 0x000fea0003800000 */
[----:B0-----:R-:W-:-:S05]  /*1190*/  IMAD R11, R0, 0x80, R9 ;  /* 0x00000080000b7824 */ /* 0x001fca00078e0209 */
[----:B------:R-:W-:-:S13]  /*11a0*/  ISETP.GE.AND P0, PT, R11, UR4, PT ;  /* 0x000000040b007c0c */ /* 0x000fda000bf06270 */
[----:B------:R-:W-:Y:S05]  /*11b0*/  @P0 EXIT ;  /* 0x000000000000094d */ /* 0x000fea0003800000 */
[----:B------:R-:W-:-:S04]  /*11c0*/  IMAD.WIDE R2, R11, 0x8, R2 ;  /* 0x000000080b027825 */ /* 0x000fc800078e0202 */
[C---:B------:R-:W-:Y:S02]  /*11d0*/  IMAD.WIDE R4, R11.reuse, 0x8, R4 ;  /* 0x000000080b047825 */ /* 0x040fe400078e0204 */
[----:B------:R-:W5:Y:S04]  /*11e0*/  LDG.E.64 R2, desc[UR16][R2.64] ;  /* 0x0000001002027981 */ /* 0x000f68000c1e1b00 */
[----:B------:R-:W5:Y:S01]  /*11f0*/  LDG.E.64 R4, desc[UR16][R4.64] ;  /* 0x0000001004047981 */ /* 0x000f62000c1e1b00 */
[----:B------:R-:W-:Y:S01]  /*1200*/  IMAD.WIDE R6, R11, 0x8, R6 ;  /* 0x000000080b067825 */ /* 0x000fe200078e0206 */
[----:B-----5:R-:W-:-:S07]  /*1210*/  DADD R8, R2, R4 ;  /* 0x0000000002087229 */ /* 0x020fce0000000004 */
[----:B------:R-:W-:Y:S01]  /*1220*/  STG.E.64 desc[UR16][R6.64], R8 ;  /* 0x0000000806007986 */ /* 0x000fe2000c101b10 */
[----:B------:R-:W-:Y:S05]  /*1230*/  EXIT ;  /* 0x000000000000794d */ /* 0x000fea0003800000 */
.L_x_109:
[----:B------:R-:W-:-:S06]  /*1240*/  UISETP.GE.AND UP0, UPT, UR25, 0x1, UPT ;  /* 0x000000011900788c */ /* 0x000fcc000bf06270 */
[----:B------:R-:W-:-:S13]  /*1250*/  PLOP3.LUT P0, PT, PT, PT, UP0, 0x80, 0x8 ;  /* 0x000000000008781c */ /* 0x000fda0003f0f008 */
[----:B------:R-:W-:Y:S05]  /*1260*/  @!P0 EXIT ;  /* 0x000000000000894d */ /* 0x000fea0003800000 */
[----:B------:R-:W0:Y:S01]  /*1270*/  LDCU UR10, c[0x0][0x388] ;  /* 0x00007100ff0a77ac */ /* 0x000e220008000800 */
[----:B------:R-:W-:Y:S01]  /*1280*/  UISETP.GE.U32.AND UP0, UPT, UR25, 0x10, UPT ;  /* 0x000000101900788c */ /* 0x000fe2000bf06070 */
[----:B------:R-:W-:Y:S01]  /*1290*/  UMOV UR4, URZ ;  /* 0x000000ff00047c82 */ /* 0x000fe20008000000 */
[----:B0-----:R-:W-:-:S06]  /*12a0*/  ULOP3.LUT UR33, UR10, 0xf, URZ, 0xc0, !UPT ;  /* 0x0000000f0a217892 */ /* 0x001fcc000f8ec0ff */
[----:B------:R-:W-:Y:S01]  /*12b0*/  ISETP.NE.AND P0, PT, RZ, UR33, PT ;  /* 0x00000021ff007c0c */ /* 0x000fe2000bf05270 */
[----:B------:R-:W-:-:S12]  /*12c0*/  BRA.U !UP0, `(.L_x_128) ;  /* 0x0000000508a47547 */ /* 0x000fd8000b800000 */
[----:B------:R-:W0:Y:S01]  /*12d0*/  LDC.64 R12, c[0x0][0x398] ;  /* 0x0000e600ff0c7b82 */ /* 0x000e220000000a00 */
[----:B------:R-:W-:Y:S02]  /*12e0*/  HFMA2 R6, -RZ, RZ, 0, 0.00048828125 ;  /* 0x00001000ff067431 */ /* 0x000fe400000001ff */
[----:B------:R-:W-:Y:S01]  /*12f0*/  IMAD.MOV.U32 R7, RZ, RZ, 0x0 ;  /* 0x00000000ff077424 */ /* 0x000fe200078e00ff */
[----:B------:R-:W-:Y:S01]  /*1300*/  ULEA UR5, UP1, UR18, 0xc00, 0x3 ;  /* 0x00000c0012057891 */ /* 0x000fe2000f8218ff */
[C---:B------:R-:W-:Y:S01]  /*1310*/  IADD3 R10, PT, PT, R9.reuse, 0x480, RZ ;  /* 0x00000480090a7810 */ /* 0x040fe20007ffe0ff */
[----:B------:R-:W-:Y:S02]  /*1320*/  UIADD3 UR26, UP0, UPT, UR21, UR12, URZ ;  /* 0x0000000c151a7290 */ /* 0x000fe4000ff1e0ff */
[----:B------:R-:W-:Y:S02]  /*1330*/  UIADD3 UR7, UP2, UPT, UR5, UR14, URZ ;  /* 0x0000000e05077290 */ /* 0x000fe4000ff5e0ff */
[----:B------:R-:W-:Y:S01]  /*1340*/  UIADD3.X UR14, UPT, UPT, UR22, UR13, URZ, UP0, !UPT ;  /* 0x0000000d160e7290 */ /* 0x000fe200087fe4ff */
[----:B------:R-:W-:Y:S01]  /*1350*/  IMAD.WIDE.U32 R6, R9, 0x8, R6 ;  /* 0x0000000809067825 */ /* 0x000fe200078e0006 */
[----:B------:R-:W-:-:S02]  /*1360*/  ULEA.HI.X UR6, UR18, URZ, UR9, 0x3, UP1 ;  /* 0x000000ff12067291 */ /* 0x000fc400088f1c09 */
[----:B------:R-:W-:Y:S01]  /*1370*/  ULOP3.LUT UR4, UR25, 0x7ffffff0, URZ, 0xc0, !UPT ;  /* 0x7ffffff019047892 */ /* 0x000fe2000f8ec0ff */
[C---:B------:R-:W-:Y:S01]  /*1380*/  IADD3 R11, P1, PT, R6.reuse, UR30, RZ ;  /* 0x0000001e060b7c10 */ /* 0x040fe2000ff3e0ff */
[----:B------:R-:W-:Y:S01]  /*1390*/  UIADD3 UR5, UP0, UPT, UR5, UR30, URZ ;  /* 0x0000001e05057290 */ /* 0x000fe2000ff1e0ff */
[----:B------:R-:W-:Y:S01]  /*13a0*/  IADD3 R20, P2, PT, R6, UR12, RZ ;  /* 0x0000000c06147c10 */ /* 0x000fe2000ff5e0ff */
[----:B------:R-:W-:Y:S01]  /*13b0*/  UIADD3.X UR8, UPT, UPT, UR6, UR15, URZ, UP2, !UPT ;  /* 0x0000000f06087290 */ /* 0x000fe200097fe4ff */
[C---:B------:R-:W-:Y:S01]  /*13c0*/  IADD3.X R21, PT, PT, R7.reuse, UR31, RZ, P1, !PT ;  /* 0x0000001f07157c10 */ /* 0x040fe20008ffe4ff */
[----:B------:R-:W-:Y:S01]  /*13d0*/  UIADD3 UR11, UPT, UPT, -UR4, URZ, URZ ;  /* 0x000000ff040b7290 */ /* 0x000fe2000fffe1ff */
[----:B------:R-:W-:Y:S01]  /*13e0*/  IADD3.X R0, PT, PT, R7, UR13, RZ, P2, !PT ;  /* 0x0000000d07007c10 */ /* 0x000fe200097fe4ff */
[----:B------:R-:W-:Y:S01]  /*13f0*/  UIADD3.X UR6, UPT, UPT, UR6, UR31, URZ, UP0, !UPT ;  /* 0x0000001f06067290 */ /* 0x000fe200087fe4ff */
[----:B0-----:R-:W-:-:S11]  /*1400*/  IMAD.WIDE.U32 R6, R9, 0x8, R12 ;  /* 0x0000000809067825 */ /* 0x001fd600078e000c */
.L_x_129:
[----:B---3--:R-:W-:Y:S02]  /*1410*/  IADD3 R14, P1, PT, R6, UR21, RZ ;  /* 0x00000015060e7c10 */ /* 0x008fe4000ff3e0ff */
[----:B------:R-:W-:Y:S02]  /*1420*/  IADD3 R12, P2, PT, R11, UR21, RZ ;  /* 0x000000150b0c7c10 */ /* 0x000fe4000ff5e0ff */
[----:B------:R-:W-:Y:S02]  /*1430*/  IADD3.X R15, PT, PT, R7, UR22, RZ, P1, !PT ;  /* 0x00000016070f7c10 */ /* 0x000fe40008ffe4ff */
[----:B------:R-:W-:-:S03]  /*1440*/  IADD3.X R13, PT, PT, R21, UR22, RZ, P2, !PT ;  /* 0x00000016150d7c10 */ /* 0x000fc600097fe4ff */
[----:B------:R-:W2:Y:S04]  /*1450*/  LDG.E.64 R16, desc[UR16][R14.64] ;  /* 0x000000100e107981 */ /* 0x000ea8000c1e1b00 */
[----:B------:R-:W2:Y:S01]  /*1460*/  LDG.E.64 R18, desc[UR16][R12.64+-0x1000] ;  /* 0xfff000100c127981 */ /* 0x000ea2000c1e1b00 */
[----:B------:R-:W-:-:S04]  /*1470*/  IADD3 R8, P1, PT, R20, UR21, RZ ;  /* 0x0000001514087c10 */ /* 0x000fc8000ff3e0ff */
[----:B------:R-:W-:Y:S01]  /*1480*/  IADD3.X R9, PT, PT, R0, UR22, RZ, P1, !PT ;  /* 0x0000001600097c10 */ /* 0x000fe20008ffe4ff */
[----:B--2---:R-:W-:-:S07]  /*1490*/  DADD R16, R16, R18 ;  /* 0x0000000010107229 */ /* 0x004fce0000000012 */
[----:B------:R0:W-:Y:S04]  /*14a0*/  STG.E.64 desc[UR16][R8.64+-0x1000], R16 ;  /* 0xfff0001008007986 */ /* 0x0001e8000c101b10 */
[----:B------:R-:W2:Y:S04]  /*14b0*/  LDG.E.64 R18, desc[UR16][R14.64+0x400] ;  /* 0x000400100e127981 */ /* 0x000ea8000c1e1b00 */
[----:B------:R-:W2:Y:S02]  /*14c0*/  LDG.E.64 R22, desc[UR16][R12.64+-0xc00] ;  /* 0xfff400100c167981 */ /* 0x000ea4000c1e1b00 */
[----:B--2---:R-:W-:-:S07]  /*14d0*/  DADD R18, R18, R22 ;  /* 0x0000000012127229 */ /* 0x004fce0000000016 */
[----:B------:R1:W-:Y:S04]  /*14e0*/  STG.E.64 desc[UR16][R8.64+-0xc00], R18 ;  /* 0xfff4001208007986 */ /* 0x0003e8000c101b10 */
[----:B------:R-:W2:Y:S04]  /*14f0*/  LDG.E.64 R22, desc[UR16][R14.64+0x800] ;  /* 0x000800100e167981 */ /* 0x000ea8000c1e1b00 */
[----:B------:R-:W2:Y:S02]  /*1500*/  LDG.E.64 R24, desc[UR16][R12.64+-0x800] ;  /* 0xfff800100c187981 */ /* 0x000ea4000c1e1b00 */
[----:B--2---:R-:W-:-:S07]  /*1510*/  DADD R22, R22, R24 ;  /* 0x0000000016167229 */ /* 0x004fce0000000018 */
[----:B------:R2:W-:Y:S04]  /*1520*/  STG.E.64 desc[UR16][R8.64+-0x800], R22 ;  /* 0xfff8001608007986 */ /* 0x0005e8000c101b10 */
[----:B------:R-:W3:Y:S04]  /*1530*/  LDG.E.64 R24, desc[UR16][R14.64+0xc00] ;  /* 0x000c00100e187981 */ /* 0x000ee8000c1e1b00 */
[----:B------:R-:W3:Y:S02]  /*1540*/  LDG.E.64 R26, desc[UR16][R12.64+-0x400] ;  /* 0xfffc00100c1a7981 */ /* 0x000ee4000c1e1b00 */
[----:B---3--:R-:W-:-:S07]  /*1550*/  DADD R24, R24, R26 ;  /* 0x0000000018187229 */ /* 0x008fce000000001a */
[----:B------:R3:W-:Y:S04]  /*1560*/  STG.E.64 desc[UR16][R8.64+-0x400], R24 ;  /* 0xfffc001808007986 */ /* 0x0007e8000c101b10 */
[----:B0-----:R-:W4:Y:S04]  /*1570*/  LDG.E.64 R16, desc[UR16][R14.64+0x1000] ;  /* 0x001000100e107981 */ /* 0x001f28000c1e1b00 */
[----:B------:R-:W4:Y:S02]  /*1580*/  LDG.E.64 R26, desc[UR16][R12.64] ;  /* 0x000000100c1a7981 */ /* 0x000f24000c1e1b00 */
[----:B----4-:R-:W-:-:S07]  /*1590*/  DADD R16, R16, R26 ;  /* 0x0000000010107229 */ /* 0x010fce000000001a */
[----:B------:R0:W-:Y:S04]  /*15a0*/  STG.E.64 desc[UR16][R8.64], R16 ;  /* 0x0000001008007986 */ /* 0x0001e8000c101b10 */
[----:B-1----:R-:W4:Y:S04]  /*15b0*/  LDG.E.64 R18, desc[UR16][R14.64+0x1400] ;  /* 0x001400100e127981 */ /* 0x002f28000c1e1b00 */
[----:B------:R-:W4:Y:S02]  /*15c0*/  LDG.E.64 R26, desc[UR16][R12.64+0x400] ;  /* 0x000400100c1a7981 */ /* 0x000f24000c1e1b00 */
[----:B----4-:R-:W-:-:S07]  /*15d0*/  DADD R18, R18, R26 ;  /* 0x0000000012127229 */ /* 0x010fce000000001a */
[----:B------:R1:W-:Y:S04]  /*15e0*/  STG.E.64 desc[UR16][R8.64+0x400], R18 ;  /* 0x0004001208007986 */ /* 0x0003e8000c101b10 */
[----:B--2---:R-:W2:Y:S04]  /*15f0*/  LDG.E.64 R22, desc[UR16][R14.64+0x1800] ;  /* 0x001800100e167981 */ /* 0x004ea8000c1e1b00 */
[----:B------:R-:W2:Y:S02]  /*1600*/  LDG.E.64 R26, desc[UR16][R12.64+0x800] ;  /* 0x000800100c1a7981 */ /* 0x000ea4000c1e1b00 */
[----:B--2---:R-:W-:-:S07]  /*1610*/  DADD R22, R22, R26 ;  /* 0x0000000016167229 */ /* 0x004fce000000001a */
[----:B------:R2:W-:Y:S04]  /*1620*/  STG.E.64 desc[UR16][R8.64+0x800], R22 ;  /* 0x0008001608007986 */ /* 0x0005e8000c101b10 */
[----:B---3--:R-:W3:Y:S04]  /*1630*/  LDG.E.64 R24, desc[UR16][R14.64+0x1c00] ;  /* 0x001c00100e187981 */ /* 0x008ee8000c1e1b00 */
[----:B------:R-:W3:Y:S02]  /*1640*/  LDG.E.64 R26, desc[UR16][R12.64+0xc00] ;  /* 0x000c00100c1a7981 */ /* 0x000ee4000c1e1b00 */
[----:B---3--:R-:W-:-:S07]  /*1650*/  DADD R24, R24, R26 ;  /* 0x0000000018187229 */ /* 0x008fce000000001a */
[----:B------:R3:W-:Y:S04]  /*1660*/  STG.E.64 desc[UR16][R8.64+0xc00], R24 ;  /* 0x000c001808007986 */ /* 0x0007e8000c101b10 */
[----:B0-----:R-:W4:Y:S04]  /*1670*/  LDG.E.64 R16, desc[UR16][R14.64+0x2000] ;  /* 0x002000100e107981 */ /* 0x001f28000c1e1b00 */
[----:B------:R-:W4:Y:S01]  /*1680*/  LDG.E.64 R26, desc[UR16][R12.64+0x1000] ;  /* 0x001000100c1a7981 */ /* 0x000f22000c1e1b00 */
[----:B------:R-:W-:Y:S01]  /*1690*/  MOV R29, UR8 ;  /* 0x00000008001d7c02 */ /* 0x000fe20008000f00 */
[----:B------:R-:W-:Y:S01]  /*16a0*/  IMAD.U32 R28, RZ, RZ, UR7 ;  /* 0x00000007ff1c7e24 */ /* 0x000fe2000f8e00ff */
[----:B-1----:R-:W-:Y:S01]  /*16b0*/  MOV R19, UR6 ;  /* 0x0000000600137c02 */ /* 0x002fe20008000f00 */
[----:B------:R-:W-:-:S04]  /*16c0*/  IMAD.U32 R18, RZ, RZ, UR5 ;  /* 0x00000005ff127e24 */ /* 0x000fc8000f8e00ff */
[----:B------:R-:W-:Y:S01]  /*16d0*/  IMAD.WIDE R18, R10, 0x8, R18 ;  /* 0x000000080a127825 */ /* 0x000fe200078e0212 */
[----:B----4-:R-:W-:-:S03]  /*16e0*/  DADD R26, R16, R26 ;  /* 0x00000000101a7229 */ /* 0x010fc6000000001a */
[----:B------:R-:W-:-:S04]  /*16f0*/  IMAD.WIDE R16, R10, 0x8, R28 ;  /* 0x000000080a107825 */ /* 0x000fc800078e021c */
[----:B------:R0:W-:Y:S04]  /*1700*/  STG.E.64 desc[UR16][R8.64+0x1000], R26 ;  /* 0x0010001a08007986 */ /* 0x0001e8000c101b10 */
[----:B--2---:R-:W2:Y:S04]  /*1710*/  LDG.E.64 R22, desc[UR16][R16.64+-0xc00] ;  /* 0xfff4001010167981 */ /* 0x004ea8000c1e1b00 */
[----:B------:R-:W2:Y:S01]  /*1720*/  LDG.E.64 R14, desc[UR16][R18.64+-0xc00] ;  /* 0xfff40010120e7981 */ /* 0x000ea2000c1e1b00 */
[----:B------:R-:W-:Y:S01]  /*1730*/  MOV R13, UR14 ;  /* 0x0000000e000d7c02 */ /* 0x000fe20008000f00 */
[----:B------:R-:W-:-:S04]  /*1740*/  IMAD.U32 R12, RZ, RZ, UR26 ;  /* 0x0000001aff0c7e24 */ /* 0x000fc8000f8e00ff */
[----:B------:R-:W-:Y:S01]  /*1750*/  IMAD.WIDE R12, R10, 0x8, R12 ;  /* 0x000000080a0c7825 */ /* 0x000fe200078e020c */
[----:B--2---:R-:W-:-:S07]  /*1760*/  DADD R14, R22, R14 ;  /* 0x00000000160e7229 */ /* 0x004fce000000000e */
[----:B------:R1:W-:Y:S04]  /*1770*/  STG.E.64 desc[UR16][R12.64], R14 ;  /* 0x0000000e0c007986 */ /* 0x0003e8000c101b10 */
[----:B------:R-:W2:Y:S04]  /*1780*/  LDG.E.64 R22, desc[UR16][R16.64+-0x800] ;  /* 0xfff8001010167981 */ /* 0x000ea8000c1e1b00 */
[----:B---3--:R-:W2:Y:S02]  /*1790*/  LDG.E.64 R24, desc[UR16][R18.64+-0x800] ;  /* 0xfff8001012187981 */ /* 0x008ea4000c1e1b00 */
[----:B--2---:R-:W-:-:S07]  /*17a0*/  DADD R22, R22, R24 ;  /* 0x0000000016167229 */ /* 0x004fce0000000018 */
[----:B------:R2:W-:Y:S04]  /*17b0*/  STG.E.64 desc[UR16][R12.64+0x400], R22 ;  /* 0x000400160c007986 */ /* 0x0005e8000c101b10 */
[----:B0-----:R-:W3:Y:S04]  /*17c0*/  LDG.E.64 R8, desc[UR16][R16.64+-0x400] ;  /* 0xfffc001010087981 */ /* 0x001ee8000c1e1b00 */
[----:B------:R-:W3:Y:S02]  /*17d0*/  LDG.E.64 R24, desc[UR16][R18.64+-0x400] ;  /* 0xfffc001012187981 */ /* 0x000ee4000c1e1b00 */
[----:B---3--:R-:W-:-:S07]  /*17e0*/  DADD R8, R8, R24 ;  /* 0x0000000008087229 */ /* 0x008fce0000000018 */
[----:B------:R0:W-:Y:S04]  /*17f0*/  STG.E.64 desc[UR16][R12.64+0x800], R8 ;  /* 0x000800080c007986 */ /* 0x0001e8000c101b10 */
[----:B------:R-:W3:Y:S04]  /*1800*/  LDG.E.64 R24, desc[UR16][R16.64] ;  /* 0x0000001010187981 */ /* 0x000ee8000c1e1b00 */
[----:B------:R-:W3:Y:S02]  /*1810*/  LDG.E.64 R26, desc[UR16][R18.64] ;  /* 0x00000010121a7981 */ /* 0x000ee4000c1e1b00 */
[----:B---3--:R-:W-:-:S07]  /*1820*/  DADD R24, R24, R26 ;  /* 0x0000000018187229 */ /* 0x008fce000000001a */
        /* <DEDUP_REMOVED lines=9> */
[----:B0-----:R-:W2:Y:S04]  /*18c0*/  LDG.E.64 R8, desc[UR16][R16.64+0xc00] ;  /* 0x000c001010087981 */ /* 0x001ea8000c1e1b00 */
[----:B------:R-:W2:Y:S01]  /*18d0*/  LDG.E.64 R26, desc[UR16][R18.64+0xc00] ;  /* 0x000c0010121a7981 */ /* 0x000ea2000c1e1b00 */
[----:B------:R-:W-:Y:S01]  /*18e0*/  UIADD3 UR21, UP0, UPT, UR21, 0x4000, URZ ;  /* 0x0000400015157890 */ /* 0x000fe2000ff1e0ff */
[----:B------:R-:W-:Y:S01]  /*18f0*/  VIADD R10, R10, 0x800 ;  /* 0x000008000a0a7836 */ /* 0x000fe20000000000 */
[----:B------:R-:W-:-:S02]  /*1900*/  UIADD3 UR11, UPT, UPT, UR11, 0x10, URZ ;  /* 0x000000100b0b7890 */ /* 0x000fc4000fffe0ff */
[----:B------:R-:W-:Y:S02]  /*1910*/  UIADD3.X UR22, UPT, UPT, URZ, UR22, URZ, UP0, !UPT ;  /* 0x00000016ff167290 */ /* 0x000fe400087fe4ff */
[----:B------:R-:W-:Y:S01]  /*1920*/  UISETP.NE.AND UP0, UPT, UR11, URZ, UPT ;  /* 0x000000ff0b00728c */ /* 0x000fe2000bf05270 */
[----:B--2---:R-:W-:-:S07]  /*1930*/  DADD R8, R8, R26 ;  /* 0x0000000008087229 */ /* 0x004fce000000001a */
[----:B------:R3:W-:Y:S01]  /*1940*/  STG.E.64 desc[UR16][R12.64+0x1800], R8 ;  /* 0x001800080c007986 */ /* 0x0007e2000c101b10 */
[----:B------:R-:W-:Y:S05]  /*1950*/  BRA.U UP0, `(.L_x_129) ;  /* 0xfffffff900ac7547 */ /* 0x000fea000b83ffff */
.L_x_128:
[----:B------:R-:W-:Y:S05]  /*1960*/  @!P0 EXIT ;  /* 0x000000000000894d */ /* 0x000fea0003800000 */
[----:B------:R-:W0:Y:S01]  /*1970*/  LDCU.64 UR12, c[0x0][0x390] ;  /* 0x00007200ff0c77ac */ /* 0x000e220008000a00 */
[----:B------:R-:W1:Y:S01]  /*1980*/  S2R R0, SR_TID.X ;  /* 0x0000000000007919 */ /* 0x000e620000002100 */
[----:B------:R-:W-:-:S04]  /*1990*/  USHF.L.U32 UR6, UR10, 0x7, URZ ;  /* 0x000000070a067899 */ /* 0x000fc800080006ff */
[----:B------:R-:W-:Y:S02]  /*19a0*/  USHF.R.S32.HI UR5, URZ, 0x1f, UR6 ;  /* 0x0000001fff057899 */ /* 0x000fe40008011406 */
[----:B------:R-:W-:Y:S02]  /*19b0*/  UIMAD.WIDE.U32 UR6, UR6, UR20, URZ ;  /* 0x00000014060672a5 */ /* 0x000fe4000f8e00ff */
[----:B------:R-:W-:Y:S02]  /*19c0*/  UIMAD UR5, UR5, UR20, URZ ;  /* 0x00000014050572a4 */ /* 0x000fe4000f8e02ff */
[----:B------:R-:W-:Y:S02]  /*19d0*/  USHF.L.U32 UR8, UR6, 0x3, URZ ;  /* 0x0000000306087899 */ /* 0x000fe400080006ff */
[----:B------:R-:W-:Y:S02]  /*19e0*/  UIADD3 UR5, UPT, UPT, UR7, UR5, URZ ;  /* 0x0000000507057290 */ /* 0x000fe4000fffe0ff */
[----:B0-----:R-:W-:-:S02]  /*19f0*/  UIADD3 UR8, UP0, UPT, UR8, UR12, URZ ;  /* 0x0000000c08087290 */ /* 0x001fc4000ff1e0ff */
[----:B------:R-:W-:Y:S02]  /*1a00*/  USHF.L.U64.HI UR5, UR6, 0x3, UR5 ;  /* 0x0000000306057899 */ /* 0x000fe40008010205 */
[----:B------:R-:W-:Y:S02]  /*1a10*/  ULOP3.LUT UR6, UR10, 0x7, URZ, 0xc0, !UPT ;  /* 0x000000070a067892 */ /* 0x000fe4000f8ec0ff */
[----:B------:R-:W-:Y:S01]  /*1a20*/  UIADD3.X UR5, UPT, UPT, UR5, UR13, URZ, UP0, !UPT ;  /* 0x0000000d05057290 */ /* 0x000fe200087fe4ff */
[----:B------:R-:W-:Y:S01]  /*1a30*/  MOV R6, UR8 ;  /* 0x0000000800067c02 */ /* 0x000fe20008000f00 */
[----:B------:R-:W-:Y:S02]  /*1a40*/  UISETP.GE.U32.AND UP0, UPT, UR33, 0x8, UPT ;  /* 0x000000082100788c */ /* 0x000fe4000bf06070 */
[----:B------:R-:W-:Y:S02]  /*1a50*/  ISETP.NE.AND P0, PT, RZ, UR6, PT ;  /* 0x00000006ff007c0c */ /* 0x000fe4000bf05270 */
[----:B------:R-:W-:-:S05]  /*1a60*/  IMAD.U32 R7, RZ, RZ, UR5 ;  /* 0x00000005ff077e24 */ /* 0x000fca000f8e00ff */
[----:B-1----:R-:W-:Y:S06]  /*1a70*/  BRA.U !UP0, `(.L_x_130) ;  /* 0x0000000108987547 */ /* 0x002fec000b800000 */
[----:B------:R-:W-:-:S05]  /*1a80*/  MOV R17, UR4 ;  /* 0x0000000400117c02 */ /* 0x000fca0008000f00 */
[----:B------:R-:W-:-:S04]  /*1a90*/  IMAD R17, R17, 0x80, R0 ;  /* 0x0000008011117824 */ /* 0x000fc800078e0200 */
[----:B------:R-:W-:-:S04]  /*1aa0*/  IMAD.WIDE R10, R17, 0x8, R2 ;  /* 0x00000008110a7825 */ /* 0x000fc800078e0202 */
[C---:B---3--:R-:W-:Y:S01]  /*1ab0*/  IMAD.WIDE R8, R17.reuse, 0x8, R4 ;  /* 0x0000000811087825 */ /* 0x048fe200078e0204 */
[----:B------:R-:W2:Y:S04]  /*1ac0*/  LDG.E.64 R12, desc[UR16][R10.64] ;  /* 0x000000100a0c7981 */ /* 0x000ea8000c1e1b00 */
[----:B------:R-:W2:Y:S02]  /*1ad0*/  LDG.E.64 R14, desc[UR16][R8.64] ;  /* 0x00000010080e7981 */ /* 0x000ea4000c1e1b00 */
[----:B--2---:R-:W-:Y:S01]  /*1ae0*/  DADD R14, R12, R14 ;  /* 0x000000000c0e7229 */ /* 0x004fe2000000000e */
[----:B------:R-:W-:-:S06]  /*1af0*/  IMAD.WIDE R12, R17, 0x8, R6 ;  /* 0x00000008110c7825 */ /* 0x000fcc00078e0206 */
        /* <DEDUP_REMOVED lines=25> */
[----:B---3--:R-:W2:Y:S04]  /*1c90*/  LDG.E.64 R20, desc[UR16][R10.64+0x1c00] ;  /* 0x001c00100a147981 */ /* 0x008ea8000c1e1b00 */
[----:B------:R-:W2:Y:S01]  /*1ca0*/  LDG.E.64 R22, desc[UR16][R8.64+0x1c00] ;  /* 0x001c001008167981 */ /* 0x000ea2000c1e1b00 */
[----:B------:R-:W-:Y:S01]  /*1cb0*/  UIADD3 UR4, UPT, UPT, UR4, 0x8, URZ ;  /* 0x0000000804047890 */ /* 0x000fe2000fffe0ff */
[----:B--2---:R-:W-:-:S07]  /*1cc0*/  DADD R20, R20, R22 ;  /* 0x0000000014147229 */ /* 0x004fce0000000016 */
[----:B------:R0:W-:Y:S04]  /*1cd0*/  STG.E.64 desc[UR16][R12.64+0x1c00], R20 ;  /* 0x001c00140c007986 */ /* 0x0001e8000c101b10 */
.L_x_130:
[----:B------:R-:W-:Y:S05]  /*1ce0*/  @!P0 EXIT ;  /* 0x000000000000894d */ /* 0x000fea0003800000 */
[----:B------:R-:W-:Y:S02]  /*1cf0*/  UISETP.GE.U32.AND UP0, UPT, UR6, 0x4, UPT ;  /* 0x000000040600788c */ /* 0x000fe4000bf06070 */
[----:B------:R-:W-:-:S06]  /*1d00*/  ULOP3.LUT UR5, UR10, 0x3, URZ, 0xc0, !UPT ;  /* 0x000000030a057892 */ /* 0x000fcc000f8ec0ff */
[----:B------:R-:W-:Y:S01]  /*1d10*/  ISETP.NE.AND P0, PT, RZ, UR5, PT ;  /* 0x00000005ff007c0c */ /* 0x000fe2000bf05270 */
[----:B------:R-:W-:-:S12]  /*1d20*/  BRA.U !UP0, `(.L_x_131) ;  /* 0x0000000108587547 */ /* 0x000fd8000b800000 */
[----:B0-----:R-:W-:-:S05]  /*1d30*/  MOV R17, UR4 ;  /* 0x0000000400117c02 */ /* 0x001fca0008000f00 */
[----:B------:R-:W-:-:S04]  /*1d40*/  IMAD R17, R17, 0x80, R0 ;  /* 0x0000008011117824 */ /* 0x000fc800078e0200 */
[----:B------:R-:W-:-:S04]  /*1d50*/  IMAD.WIDE R2, R17, 0x8, R2 ;  /* 0x0000000811027825 */ /* 0x000fc800078e0202 */
[C---:B------:R-:W-:Y:S01]  /*1d60*/  IMAD.WIDE R4, R17.reuse, 0x8, R4 ;  /* 0x0000000811047825 */ /* 0x040fe200078e0204 */
[----:B---3--:R-:W2:Y:S04]  /*1d70*/  LDG.E.64 R8, desc[UR16][R2.64] ;  /* 0x0000001002087981 */ /* 0x008ea8000c1e1b00 */
[----:B------:R-:W2:Y:S01]  /*1d80*/  LDG.E.64 R10, desc[UR16][R4.64] ;  /* 0x00000010040a7981 */ /* 0x000ea2000c1e1b00 */
[----:B------:R-:W-:Y:S01]  /*1d90*/  IMAD.WIDE R16, R17, 0x8, R6 ;  /* 0x0000000811107825 */ /* 0x000fe200078e0206 */
        /* <DEDUP_REMOVED lines=10> */
[----:B------:R-:W2:Y:S04]  /*1e40*/  LDG.E.64 R12, desc[UR16][R2.64+0xc00] ;  /* 0x000c0010020c7981 */ /* 0x000ea8000c1e1b00 */
[----:B------:R-:W2:Y:S01]  /*1e50*/  LDG.E.64 R14, desc[UR16][R4.64+0xc00] ;  /* 0x000c0010040e7981 */ /* 0x000ea2000c1e1b00 */
[----:B------:R-:W-:Y:S01]  /*1e60*/  UIADD3 UR4, UPT, UPT, UR4, 0x4, URZ ;  /* 0x0000000404047890 */ /* 0x000fe2000fffe0ff */
[----:B--2---:R-:W-:-:S07]  /*1e70*/  DADD R12, R12, R14 ;  /* 0x000000000c0c7229 */ /* 0x004fce000000000e */
[----:B------:R1:W-:Y:S04]  /*1e80*/  STG.E.64 desc[UR16][R16.64+0xc00], R12 ;  /* 0x000c000c10007986 */ /* 0x0003e8000c101b10 */
.L_x_131:
[----:B------:R-:W-:Y:S05]  /*1e90*/  @!P0 EXIT ;  /* 0x000000000000894d */ /* 0x000fea0003800000 */
[----:B-1----:R-:W-:Y:S01]  /*1ea0*/  MOV R11, UR4 ;  /* 0x00000004000b7c02 */ /* 0x002fe20008000f00 */
[----:B------:R-:W-:-:S04]  /*1eb0*/  UIADD3 UR5, UPT, UPT, -UR5, URZ, URZ ;  /* 0x000000ff05057290 */ /* 0x000fc8000fffe1ff */
[----:B------:R-:W-:-:S08]  /*1ec0*/  IMAD R11, R11, 0x80, R0 ;  /* 0x000000800b0b7824 */ /* 0x000fd000078e0200 */
.L_x_132:
[----:B------:R-:W-:Y:S01]  /*1ed0*/  MOV R4, UR29 ;  /* 0x0000001d00047c02 */ /* 0x000fe20008000f00 */
[----:B------:R-:W-:Y:S01]  /*1ee0*/  IMAD.U32 R5, RZ, RZ, UR32 ;  /* 0x00000020ff057e24 */ /* 0x000fe2000f8e00ff */
[----:B------:R-:W-:Y:S01]  /*1ef0*/  MOV R6, UR27 ;  /* 0x0000001b00067c02 */ /* 0x000fe20008000f00 */
[----:B------:R-:W-:Y:S02]  /*1f00*/  IMAD.U32 R7, RZ, RZ, UR28 ;  /* 0x0000001cff077e24 */ /* 0x000fe4000f8e00ff */
[----:B------:R-:W-:-:S04]  /*1f10*/  IMAD.WIDE R4, R11, 0x8, R4 ;  /* 0x000000080b047825 */ /* 0x000fc800078e0204 */
[----:B------:R-:W-:Y:S02]  /*1f20*/  IMAD.WIDE R6, R11, 0x8, R6 ;  /* 0x000000080b067825 */ /* 0x000fe400078e0206 */
[----:B------:R-:W3:Y:S04]  /*1f30*/  LDG.E.64 R4, desc[UR16][R4.64] ;  /* 0x0000001004047981 */ /* 0x000ee8000c1e1b00 */
[----:B------:R-:W3:Y:S01]  /*1f40*/  LDG.E.64 R6, desc[UR16][R6.64] ;  /* 0x0000001006067981 */ /* 0x000ee2000c1e1b00 */
[----:B------:R-:W-:Y:S01]  /*1f50*/  UIADD3 UR5, UPT, UPT, UR5, 0x1, URZ ;  /* 0x0000000105057890 */ /* 0x000fe2000fffe0ff */
[----:B-1----:R-:W-:Y:S01]  /*1f60*/  MOV R2, UR23 ;  /* 0x0000001700027c02 */ /* 0x002fe20008000f00 */
[----:B------:R-:W-:-:S04]  /*1f70*/  IMAD.U32 R3, RZ, RZ, UR24 ;  /* 0x00000018ff037e24 */ /* 0x000fc8000f8e00ff */
[----:B------:R-:W-:Y:S01]  /*1f80*/  ISETP.NE.AND P0, PT, RZ, UR5, PT ;  /* 0x00000005ff007c0c */ /* 0x000fe2000bf05270 */
[----:B------:R-:W-:Y:S01]  /*1f90*/  IMAD.WIDE R2, R11, 0x8, R2 ;  /* 0x000000080b027825 */ /* 0x000fe200078e0202 */
[----:B---3--:R-:W-:-:S07]  /*1fa0*/  DADD R8, R6, R4 ;  /* 0x0000000006087229 */ /* 0x008fce0000000004 */
[----:B------:R1:W-:Y:S04]  /*1fb0*/  STG.E.64 desc[UR16][R2.64], R8 ;  /* 0x0000000802007986 */ /* 0x0003e8000c101b10 */
[----:B------:R-:W-:Y:S05]  /*1fc0*/  @!P0 EXIT ;  /* 0x000000000000894d */ /* 0x000fea0003800000 */
[----:B------:R-:W-:Y:S01]  /*1fd0*/  IADD3 R11, PT, PT, R11, 0x80, RZ ;  /* 0x000000800b0b7810 */ /* 0x000fe20007ffe0ff */
[----:B------:R-:W-:Y:S06]  /*1fe0*/  BRA `(.L_x_132) ;  /* 0xfffffffc00b87947 */ /* 0x000fec000383ffff */
.L_x_133:
        /* <DEDUP_REMOVED lines=9> */
.L_x_407:


//--------------------- .text._ZN3cub18CUB_300001_SM_10006detail9transform16transform_kernelINS2_10policy_hubILb1EN4cuda3std3__45tupleIJN6thrust24THRUST_300001_SM_1000_NS10device_ptrIdEESC_EEEE10policy1000Ei16thrust_function2SC_JPdSH_EEEvT0_iT1_T2_DpNS2_10kernel_argIT3_EE --------------------------
	.section	.text._ZN3cub18CUB_300001_SM_10006detail9transform16transform_kernelINS2_10policy_hubILb1EN4cuda3std3__45tupleIJN6thrust24THRUST_300001_SM_1000_NS10device_ptrIdEESC_EEEE10policy1000Ei16thrust_function2SC_JPdSH_EEEvT0_iT1_T2_DpNS2_10kernel_argIT3_EE,"ax",@progbits
	.align	128
        .global         _ZN3cub18CUB_300001_SM_10006detail9transform16transform_kernelINS2_10policy_hubILb1EN4cuda3std3__45tupleIJN6thrust24THRUST_300001_SM_1000_NS10device_ptrIdEESC_EEEE10policy1000Ei16thrust_function2SC_JPdSH_EEEvT0_iT1_T2_DpNS2_10kernel_argIT3_EE
        .type           _ZN3cub18CUB_300001_SM_10006detail9transform16transform_kernelINS2_10policy_hubILb1EN4cuda3std3__45tupleIJN6thrust24THRUST_300001_SM_1000_NS10device_ptrIdEESC_EEEE10policy1000Ei16thrust_function2SC_JPdSH_EEEvT0_iT1_T2_DpNS2_10kernel_argIT3_EE,@function
        .size           _ZN3cub18CUB_300001_SM_10006detail9transform16transform_kernelINS2_10policy_hubILb1EN4cuda3std3__45tupleIJN6thrust24THRUST_300001_SM_1000_NS10device_ptrIdEESC_EEEE10policy1000Ei16thrust_function2SC_JPdSH_EEEvT0_iT1_T2_DpNS2_10kernel_argIT3_EE,(.L_x_408 - _ZN3cub18CUB_300001_SM_10006detail9transform16transform_kernelINS2_10policy_hubILb1EN4cuda3std3__45tupleIJN6thrust24THRUST_300001_SM_1000_NS10device_ptrIdEESC_EEEE10policy1000Ei16thrust_function2SC_JPdSH_EEEvT0_iT1_T2_DpNS2_10kernel_argIT3_EE)
        .other          _ZN3cub18CUB_300001_SM_10006detail9transform16transform_kernelINS2_10policy_hubILb1EN4cuda3std3__45tupleIJN6thrust24THRUST_300001_SM_1000_NS10device_ptrIdEESC_EEEE10policy1000Ei16thrust_function2SC_JPdSH_EEEvT0_iT1_T2_DpNS2_10kernel_argIT3_EE,@"STO_CUDA_ENTRY STV_DEFAULT"
_ZN3cub18CUB_300001_SM_10006detail9transform16transform_kernelINS2_10policy_hubILb1EN4cuda3std3__45tupleIJN6thrust24THRUST_300001_SM_1000_NS10device_ptrIdEESC_EEEE10policy1000Ei16thrust_function2SC_JPdSH_EEEvT0_iT1_T2_DpNS2_10kernel_argIT3_EE:
.text._ZN3cub18CUB_300001_SM_10006detail9transform16transform_kernelINS2_10policy_hubILb1EN4cuda3std3__45tupleIJN6thrust24THRUST_300001_SM_1000_NS10device_ptrIdEESC_EEEE10policy1000Ei16thrust_function2SC_JPdSH_EEEvT0_iT1_T2_DpNS2_10kernel_argIT3_EE:
[----:B------:R-:W-:Y:S08]  /*0000*/  LDC R1, c[0x0][0x37c] ;  /* 0x0000df00ff017b82 */ /* 0x000ff00000000800 */
[----:B------:R-:W0:Y:S01]  /*0010*/  S2UR UR21, SR_CTAID.X ;  /* 0x00000000001579c3 */ /* 0x000e220000002500 */
[----:B------:R-:W1:Y:S01]  /*0020*/  LDCU.64 UR4, c[0x0][0x380] ;  /* 0x00007000ff0477ac */ /* 0x000e620008000a00 */
[----:B------:R-:W2:Y:S01]  /*0030*/  S2R R0, SR_TID.X ;  /* 0x0000000000007919 */ /* 0x000ea20000002100 */
[----:B------:R-:W-:Y:S01]  /*0040*/  BSSY.RECONVERGENT B0, `(.L_x_134) ;  /* 0x0000021000007945 */ /* 0x000fe20003800200 */
[----:B-1----:R-:W-:-:S04]  /*0050*/  USHF.L.U32 UR8, UR5, 0x7, URZ ;  /* 0x0000000705087899 */ /* 0x002fc800080006ff */
[----:B0-----:R-:W-:-:S04]  /*0060*/  UIMAD UR20, UR8, UR21, URZ ;  /* 0x00000015081472a4 */ /* 0x001fc8000f8e02ff */
[----:B------:R-:W-:-:S04]  /*0070*/  UIADD3 UR4, UPT, UPT, -UR20, UR4, URZ ;  /* 0x0000000414047290 */ /* 0x000fc8000fffe1ff */
[----:B------:R-:W-:Y:S01]  /*0080*/  UISETP.LT.AND UP0, UPT, UR8, UR4, UPT ;  /* 0x000000040800728c */ /* 0x000fe2000bf01270 */
[----:B--2---:R-:W-:-:S03]  /*0090*/  SHF.L.U32 R4, R0, 0x7, RZ ;  /* 0x0000000700047819 */ /* 0x004fc600000006ff */
[----:B------:R-:W-:-:S04]  /*00a0*/  USEL UR16, UR8, UR4, UP0 ;  /* 0x0000000408107287 */ /* 0x000fc80008000000 */
[----:B------:R-:W-:-:S06]  /*00b0*/  USHF.L.U32 UR6, UR16, 0x3, URZ ;  /* 0x0000000310067899 */ /* 0x000fcc00080006ff */
[----:B------:R-:W-:-:S13]  /*00c0*/  ISETP.GE.AND P0, PT, R4, UR6, PT ;  /* 0x0000000604007c0c */ /* 0x000fda000bf06270 */
[----:B------:R-:W-:Y:S05]  /*00d0*/  @P0 BRA `(.L_x_135) ;  /* 0x00000000005c0947 */ /* 0x000fea0003800000 */
[----:B------:R-:W0:Y:S01]  /*00e0*/  LDC.64 R2, c[0x0][0x398] ;  /* 0x0000e600ff027b82 */ /* 0x000e220000000a00 */
[----:B------:R-:W-:Y:S01]  /*00f0*/  IMAD.U32 R5, RZ, RZ, UR20 ;  /* 0x00000014ff057e24 */ /* 0x000fe2000f8e00ff */
[----:B------:R-:W-:Y:S01]  /*0100*/  BSSY.RECONVERGENT B1, `(.L_x_136) ;  /* 0x000000a000017945 */ /* 0x000fe20003800200 */
[----:B0-----:R-:W-:-:S04]  /*0110*/  IMAD.WIDE.U32 R2, R0, 0x80, R2 ;  /* 0x0000008000027825 */ /* 0x001fc800078e0002 */
[----:B------:R-:W-:Y:S01]  /*0120*/  IMAD.WIDE R2, R5, 0x8, R2 ;  /* 0x0000000805027825 */ /* 0x000fe200078e0202 */
[----:B------:R-:W-:-:S07]  /*0130*/  MOV R5, R4 ;  /* 0x0000000400057202 */ /* 0x000fce0000000f00 */
.L_x_137:
[----:B------:R-:W-:Y:S01]  /*0140*/  VIADD R5, R5, 0x4000 ;  /* 0x0000400005057836 */ /* 0x000fe20000000000 */
[----:B------:R0:W-:Y:S04]  /*0150*/  CCTL.E.PF2 [R2] ;  /* 0x000000000200798f */ /* 0x0001e80000800100 */
[----:B------:R-:W-:Y:S02]  /*0160*/  ISETP.GE.AND P0, PT, R5, UR6, PT ;  /* 0x0000000605007c0c */ /* 0x000fe4000bf06270 */
[----:B0-----:R-:W-:-:S04]  /*0170*/  IADD3 R2, P1, PT, R2, 0x4000, RZ ;  /* 0x0000400002027810 */ /* 0x001fc80007f3e0ff */
[----:B------:R-:W-:-:S07]  /*0180*/  IADD3.X R3, PT, PT, RZ, R3, RZ, P1, !PT ;  /* 0x00000003ff037210 */ /* 0x000fce0000ffe4ff */
[----:B------:R-:W-:Y:S05]  /*0190*/  @!P0 BRA `(.L_x_137) ;  /* 0xfffffffc00e88947 */ /* 0x000fea000383ffff */
[----:B------:R-:W-:Y:S05]  /*01a0*/  BSYNC.RECONVERGENT B1 ;  /* 0x0000000000017941 */ /* 0x000fea0003800200 */
.L_x_136:
[----:B------:R-:W0:Y:S01]  /*01b0*/  LDC.64 R2, c[0x0][0x3a8] ;  /* 0x0000ea00ff027b82 */ /* 0x000e220000000a00 */
[----:B------:R-:W-:Y:S02]  /*01c0*/  IMAD.U32 R5, RZ, RZ, UR20 ;  /* 0x00000014ff057e24 */ /* 0x000fe4000f8e00ff */
[----:B0-----:R-:W-:-:S04]  /*01d0*/  IMAD.WIDE.U32 R2, R0, 0x80, R2 ;  /* 0x0000008000027825 */ /* 0x001fc800078e0002 */
[----:B------:R-:W-:-:S07]  /*01e0*/  IMAD.WIDE R2, R5, 0x8, R2 ;  /* 0x0000000805027825 */ /* 0x000fce00078e0202 */
.L_x_138:
[----:B------:R-:W-:Y:S01]  /*01f0*/  IADD3 R4, PT, PT, R4, 0x4000, RZ ;  /* 0x0000400004047810 */ /* 0x000fe20007ffe0ff */
[----:B------:R0:W-:Y:S03]  /*0200*/  CCTL.E.PF2 [R2] ;  /* 0x000000000200798f */ /* 0x0001e60000800100 */
[----:B------:R-:W-:Y:S02]  /*0210*/  ISETP.GE.AND P0, PT, R4, UR6, PT ;  /* 0x0000000604007c0c */ /* 0x000fe4000bf06270 */
[----:B0-----:R-:W-:-:S05]  /*0220*/  IADD3 R2, P1, PT, R2, 0x4000, RZ ;  /* 0x0000400002027810 */ /* 0x001fca0007f3e0ff */
[----:B------:R-:W-:-:S06]  /*0230*/  IMAD.X R3, RZ, RZ, R3, P1 ;  /* 0x000000ffff037224 */ /* 0x000fcc00008e0603 */
[----:B------:R-:W-:Y:S05]  /*0240*/  @!P0 BRA `(.L_x_138) ;  /* 0xfffffffc00e88947 */ /* 0x000fea000383ffff */
.L_x_135:
[----:B------:R-:W-:Y:S05]  /*0250*/  BSYNC.RECONVERGENT B0 ;  /* 0x0000000000007941 */ /* 0x000fea0003800200 */
.L_x_134:
[----:B------:R-:W0:Y:S01]  /*0260*/  LDCU.64 UR12, c[0x0][0x390] ;  /* 0x00007200ff0c77ac */ /* 0x000e220008000a00 */
[----:B------:R-:W-:Y:S01]  /*0270*/  UIMAD.WIDE UR6, UR20, 0x8, URZ ;  /* 0x00000008140678a5 */ /* 0x000fe2000f8e02ff */
[----:B------:R-:W1:Y:S01]  /*0280*/  LDCU.64 UR14, c[0x0][0x358] ;  /* 0x00006b00ff0e77ac */ /* 0x000e620008000a00 */
[----:B------:R-:W2:Y:S02]  /*0290*/  LDCU.64 UR10, c[0x0][0x3a8] ;  /* 0x00007500ff0a77ac */ /* 0x000ea40008000a00 */
[----:B0-----:R-:W-:-:S04]  /*02a0*/  UIADD3 UR9, UP0, UPT, UR6, UR12, URZ ;  /* 0x0000000c06097290 */ /* 0x001fc8000ff1e0ff */
[----:B------:R-:W-:Y:S02]  /*02b0*/  UIADD3.X UR17, UPT, UPT, UR7, UR13, URZ, UP0, !UPT ;  /* 0x0000000d07117290 */ /* 0x000fe400087fe4ff */
[----:B------:R-:W-:Y:S01]  /*02c0*/  UISETP.GT.AND UP0, UPT, UR8, UR4, UPT ;  /* 0x000000040800728c */ /* 0x000fe2000bf04270 */
[----:B------:R-:W-:-:S03]  /*02d0*/  MOV R2, UR9 ;  /* 0x0000000900027c02 */ /* 0x000fc60008000f00 */
[----:B------:R-:W-:-:S05]  /*02e0*/  IMAD.U32 R3, RZ, RZ, UR17 ;  /* 0x00000011ff037e24 */ /* 0x000fca000f8e00ff */
[----:B-12---:R-:W-:Y:S05]  /*02f0*/  BRA.U UP0, `(.L_x_139) ;  /* 0x0000000d007c7547 */ /* 0x006fea000b800000 */
        /* <DEDUP_REMOVED lines=10> */
[----:B------:R-:W-:Y:S01]  /*03a0*/  UMOV UR8, UR6 ;  /* 0x0000000600087c82 */ /* 0x000fe20008000000 */
[----:B------:R-:W-:Y:S01]  /*03b0*/  IADD3 R8, PT, PT, R0, 0x480, RZ ;  /* 0x0000048000087810 */ /* 0x000fe20007ffe0ff */
[----:B------:R-:W-:Y:S01]  /*03c0*/  UIADD3 UR4, UP0, UPT, UR8, 0xc00, URZ ;  /* 0x00000c0008047890 */ /* 0x000fe2000ff1e0ff */
[----:B------:R-:W1:Y:S04]  /*03d0*/  LDCU.128 UR16, c[0x0][0x390] ;  /* 0x00007200ff1077ac */ /* 0x000e680008000c00 */
[----:B------:R-:W2:Y:S01]  /*03e0*/  LDC.64 R4, c[0x0][0x3a8] ;  /* 0x0000ea00ff047b82 */ /* 0x000ea20000000a00 */
[----:B------:R-:W-:Y:S02]  /*03f0*/  UIADD3.X UR6, UPT, UPT, URZ, UR7, URZ, UP0, !UPT ;  /* 0x00000007ff067290 */ /* 0x000fe400087fe4ff */
[----:B------:R-:W-:-:S02]  /*0400*/  UIADD3 UR10, UP0, UPT, UR4, UR10, URZ ;  /* 0x0000000a040a7290 */ /* 0x000fc4000ff1e0ff */
[----:B------:R-:W-:Y:S02]  /*0410*/  UIADD3 UR12, UP1, UPT, UR4, UR12, URZ ;  /* 0x0000000c040c7290 */ /* 0x000fe4000ff3e0ff */
[----:B------:R-:W-:Y:S02]  /*0420*/  ULOP3.LUT UR4, UR5, 0x7ffffff0, URZ, 0xc0, !UPT ;  /* 0x7ffffff005047892 */ /* 0x000fe4000f8ec0ff */
[----:B------:R-:W-:Y:S02]  /*0430*/  UIADD3.X UR11, UPT, UPT, UR6, UR11, URZ, UP0, !UPT ;  /* 0x0000000b060b7290 */ /* 0x000fe400087fe4ff */
[----:B------:R-:W-:Y:S02]  /*0440*/  UIADD3.X UR6, UPT, UPT, UR6, UR13, URZ, UP1, !UPT ;  /* 0x0000000d06067290 */ /* 0x000fe40008ffe4ff */
[----:B------:R-:W-:Y:S01]  /*0450*/  UIADD3 UR13, UPT, UPT, -UR4, URZ, URZ ;  /* 0x000000ff040d7290 */ /* 0x000fe2000fffe1ff */
[----:B0-----:R-:W-:-:S04]  /*0460*/  IMAD.WIDE.U32 R6, R0, 0x8, R6 ;  /* 0x0000000800067825 */ /* 0x001fc800078e0006 */
[----:B-12---:R-:W-:-:S07]  /*0470*/  IMAD.WIDE.U32 R4, R0, 0x8, R4 ;  /* 0x0000000800047825 */ /* 0x006fce00078e0004 */
.L_x_141:
[----:B---3--:R-:W-:Y:S02]  /*0480*/  IADD3 R14, P1, PT, R6, UR8, RZ ;  /* 0x00000008060e7c10 */ /* 0x008fe4000ff3e0ff */
[----:B------:R-:W-:Y:S02]  /*0490*/  IADD3 R12, P2, PT, R4, UR8, RZ ;  /* 0x00000008040c7c10 */ /* 0x000fe4000ff5e0ff */
[----:B------:R-:W-:Y:S02]  /*04a0*/  IADD3.X R15, PT, PT, R7, UR7, RZ, P1, !PT ;  /* 0x00000007070f7c10 */ /* 0x000fe40008ffe4ff */
[----:B------:R-:W-:-:S03]  /*04b0*/  IADD3.X R13, PT, PT, R5, UR7, RZ, P2, !PT ;  /* 0x00000007050d7c10 */ /* 0x000fc600097fe4ff */
[----:B------:R-:W2:Y:S04]  /*04c0*/  LDG.E.64 R16, desc[UR14][R14.64] ;  /* 0x0000000e0e107981 */ /* 0x000ea8000c1e1b00 */
[----:B------:R-:W2:Y:S01]  /*04d0*/  LDG.E.64 R18, desc[UR14][R12.64] ;  /* 0x0000000e0c127981 */ /* 0x000ea2000c1e1b00 */
[----:B------:R-:W-:-:S04]  /*04e0*/  IMAD.MOV.U32 R11, RZ, RZ, 0x8 ;  /* 0x00000008ff0b7424 */ /* 0x000fc800078e00ff */
[----:B------:R-:W-:-:S03]  /*04f0*/  IMAD.WIDE.U32 R10, R0, R11, UR16 ;  /* 0x00000010000a7e25 */ /* 0x000fc6000f8e000b */
        /* <DEDUP_REMOVED lines=34> */
[----:B------:R-:W-:Y:S01]  /*0720*/  UIMAD.WIDE UR22, UR20, 0x8, UR18 ;  /* 0x00000008141678a5 */ /* 0x000fe2000f8e0212 */
[----:B------:R-:W-:Y:S01]  /*0730*/  MOV R26, UR10 ;  /* 0x0000000a001a7c02 */ /* 0x000fe20008000f00 */
[----:B------:R-:W-:-:S04]  /*0740*/  IMAD.U32 R27, RZ, RZ, UR11 ;  /* 0x0000000bff1b7e24 */ /* 0x000fc8000f8e00ff */
        /* <DEDUP_REMOVED lines=36> */
[----:B------:R-:W-:Y:S01]  /*0990*/  IADD3 R8, PT, PT, R8, 0x800, RZ ;  /* 0x0000080008087810 */ /* 0x000fe20007ffe0ff */
[----:B------:R-:W-:-:S02]  /*09a0*/  UIADD3 UR13, UPT, UPT, UR13, 0x10, URZ ;  /* 0x000000100d0d7890 */ /* 0x000fc4000fffe0ff */
[----:B------:R-:W-:Y:S02]  /*09b0*/  UIADD3.X UR7, UPT, UPT, URZ, UR7, URZ, UP0, !UPT ;  /* 0x00000007ff077290 */ /* 0x000fe400087fe4ff */
[----:B------:R-:W-:Y:S01]  /*09c0*/  UISETP.NE.AND UP0, UPT, UR13, URZ, UPT ;  /* 0x000000ff0d00728c */ /* 0x000fe2000bf05270 */
[----:B--2---:R-:W-:-:S07]  /*09d0*/  DADD R10, R10, R24 ;  /* 0x000000000a0a7229 */ /* 0x004fce0000000018 */
[----:B------:R3:W-:Y:S01]  /*09e0*/  STG.E.64 desc[UR14][R12.64+0xc00], R10 ;  /* 0x000c000a0c007986 */ /* 0x0007e2000c101b0e */
[----:B------:R-:W-:Y:S05]  /*09f0*/  BRA.U UP0, `(.L_x_141) ;  /* 0xfffffff900a07547 */ /* 0x000fea000b83ffff */
.L_x_140:
[----:B------:R-:W-:Y:S05]  /*0a00*/  @!P0 EXIT ;  /* 0x000000000000894d */ /* 0x000fea0003800000 */
[----:B------:R-:W0:Y:S01]  /*0a10*/  LDCU.64 UR10, c[0x0][0x3a8] ;  /* 0x00007500ff0a77ac */ /* 0x000e220008000a00 */
[----:B------:R-:W1:Y:S01]  /*0a20*/  LDCU.64 UR12, c[0x0][0x398] ;  /* 0x00007300ff0c77ac */ /* 0x000e620008000a00 */
[----:B------:R-:W-:Y:S01]  /*0a30*/  USHF.L.U32 UR9, UR9, 0x7, URZ ;  /* 0x0000000709097899 */ /* 0x000fe200080006ff */
[----:B------:R-:W2:Y:S03]  /*0a40*/  LDCU UR5, c[0x0][0x384] ;  /* 0x00007080ff0577ac */ /* 0x000ea60008000800 */
[----:B------:R-:W-:-:S04]  /*0a50*/  UIMAD UR6, UR9, UR21, URZ ;  /* 0x00000015090672a4 */ /* 0x000fc8000f8e02ff */
[----:B------:R-:W-:-:S04]  /*0a60*/  UIMAD.WIDE UR6, UR6, 0x8, URZ ;  /* 0x00000008060678a5 */ /* 0x000fc8000f8e02ff */
[----:B0-----:R-:W-:Y:S02]  /*0a70*/  UIADD3 UR10, UP0, UPT, UR6, UR10, URZ ;  /* 0x0000000a060a7290 */ /* 0x001fe4000ff1e0ff */
[----:B-1----:R-:W-:Y:S02]  /*0a80*/  UIADD3 UR12, UP1, UPT, UR6, UR12, URZ ;  /* 0x0000000c060c7290 */ /* 0x002fe4000ff3e0ff */
[----:B------:R-:W-:Y:S02]  /*0a90*/  UIADD3.X UR11, UPT, UPT, UR7, UR11, URZ, UP0, !UPT ;  /* 0x0000000b070b7290 */ /* 0x000fe400087fe4ff */
[----:B------:R-:W-:Y:S01]  /*0aa0*/  UISETP.GE.U32.AND UP0, UPT, UR24, 0x8, UPT ;  /* 0x000000081800788c */ /* 0x000fe2000bf06070 */
[----:B------:R-:W-:Y:S01]  /*0ab0*/  IMAD.U32 R4, RZ, RZ, UR10 ;  /* 0x0000000aff047e24 */ /* 0x000fe2000f8e00ff */
[----:B--2---:R-:W-:Y:S01]  /*0ac0*/  ULOP3.LUT UR8, UR5, 0x7, URZ, 0xc0, !UPT ;  /* 0x0000000705087892 */ /* 0x004fe2000f8ec0ff */
[----:B------:R-:W-:Y:S01]  /*0ad0*/  MOV R6, UR12 ;  /* 0x0000000c00067c02 */ /* 0x000fe20008000f00 */
[----:B------:R-:W-:Y:S01]  /*0ae0*/  UIADD3.X UR13, UPT, UPT, UR7, UR13, URZ, UP1, !UPT ;  /* 0x0000000d070d7290 */ /* 0x000fe20008ffe4ff */
[----:B------:R-:W-:-:S03]  /*0af0*/  IMAD.U32 R5, RZ, RZ, UR11 ;  /* 0x0000000bff057e24 */ /* 0x000fc6000f8e00ff */
[----:B------:R-:W-:Y:S02]  /*0b00*/  ISETP.NE.AND P0, PT, RZ, UR8, PT ;  /* 0x00000008ff007c0c */ /* 0x000fe4000bf05270 */
[----:B------:R-:W-:Y:S01]  /*0b10*/  MOV R7, UR13 ;  /* 0x0000000d00077c02 */ /* 0x000fe20008000f00 */
[----:B------:R-:W-:Y:S10]  /*0b20*/  BRA.U !UP0, `(.L_x_142) ;  /* 0x0000000108987547 */ /* 0x000ff4000b800000 */
[----:B------:R-:W-:-:S05]  /*0b30*/  IMAD.U32 R17, RZ, RZ, UR4 ;  /* 0x00000004ff117e24 */ /* 0x000fca000f8e00ff */
[----:B------:R-:W-:-:S05]  /*0b40*/  LEA R17, R17, R0, 0x7 ;  /* 0x0000000011117211 */ /* 0x000fca00078e38ff */
[----:B---3--:R-:W-:-:S04]  /*0b50*/  IMAD.WIDE R10, R17, 0x8, R6 ;  /* 0x00000008110a7825 */ /* 0x008fc800078e0206 */
[C---:B------:R-:W-:Y:S01]  /*0b60*/  IMAD.WIDE R8, R17.reuse, 0x8, R4 ;  /* 0x0000000811087825 */ /* 0x040fe200078e0204 */
        /* <DEDUP_REMOVED lines=34> */
.L_x_142:
[----:B------:R-:W-:Y:S05]  /*0d90*/  @!P0 EXIT ;  /* 0x000000000000894d */ /* 0x000fea0003800000 */
[----:B------:R-:W-:Y:S02]  /*0da0*/  UISETP.GE.U32.AND UP0, UPT, UR8, 0x4, UPT ;  /* 0x000000040800788c */ /* 0x000fe4000bf06070 */
[----:B------:R-:W-:-:S06]  /*0db0*/  ULOP3.LUT UR5, UR5, 0x3, URZ, 0xc0, !UPT ;  /* 0x0000000305057892 */ /* 0x000fcc000f8ec0ff */
[----:B------:R-:W-:Y:S01]  /*0dc0*/  ISETP.NE.AND P0, PT, RZ, UR5, PT ;  /* 0x00000005ff007c0c */ /* 0x000fe2000bf05270 */
[----:B------:R-:W-:-:S12]  /*0dd0*/  BRA.U !UP0, `(.L_x_143) ;  /* 0x0000000108587547 */ /* 0x000fd8000b800000 */
[----:B0-----:R-:W-:-:S05]  /*0de0*/  IMAD.U32 R17, RZ, RZ, UR4 ;  /* 0x00000004ff117e24 */ /* 0x001fca000f8e00ff */
[----:B------:R-:W-:-:S05]  /*0df0*/  LEA R17, R17, R0, 0x7 ;  /* 0x0000000011117211 */ /* 0x000fca00078e38ff */
[----:B------:R-:W-:-:S04]  /*0e00*/  IMAD.WIDE R6, R17, 0x8, R6 ;  /* 0x0000000811067825 */ /* 0x000fc800078e0206 */
[C---:B------:R-:W-:Y:S01]  /*0e10*/  IMAD.WIDE R4, R17.reuse, 0x8, R4 ;  /* 0x0000000811047825 */ /* 0x040fe200078e0204 */
[----:B------:R-:W2:Y:S04]  /*0e20*/  LDG.E.64 R8, desc[UR14][R6.64] ;  /* 0x0000000e06087981 */ /* 0x000ea8000c1e1b00 */
[----:B---3--:R-:W2:Y:S01]  /*0e30*/  LDG.E.64 R10, desc[UR14][R4.64] ;  /* 0x0000000e040a7981 */ /* 0x008ea2000c1e1b00 */
        /* <DEDUP_REMOVED lines=16> */
.L_x_143:
[----:B------:R-:W-:Y:S05]  /*0f40*/  @!P0 EXIT ;  /* 0x000000000000894d */ /* 0x000fea0003800000 */
[----:B------:R-:W2:Y:S01]  /*0f50*/  LDCU.128 UR8, c[0x0][0x390] ;  /* 0x00007200ff0877ac */ /* 0x000ea20008000c00 */
[----:B-1-3--:R-:W-:Y:S01]  /*0f60*/  IMAD.U32 R11, RZ, RZ, UR4 ;  /* 0x00000004ff0b7e24 */ /* 0x00afe2000f8e00ff */
[----:B------:R-:W1:Y:S04]  /*0f70*/  LDCU.64 UR12, c[0x0][0x3a8] ;  /* 0x00007500ff0c77ac */ /* 0x000e680008000a00 */
[----:B------:R-:W-:Y:S01]  /*0f80*/  LEA R11, R11, R0, 0x7 ;  /* 0x000000000b0b7211 */ /* 0x000fe200078e38ff */
[----:B--2---:R-:W-:Y:S02]  /*0f90*/  UIMAD.WIDE UR6, UR20, 0x8, UR8 ;  /* 0x00000008140678a5 */ /* 0x004fe4000f8e0208 */
[----:B------:R-:W-:Y:S02]  /*0fa0*/  UIADD3 UR8, UPT, UPT, -UR5, URZ, URZ ;  /* 0x000000ff05087290 */ /* 0x000fe4000fffe1ff */
[----:B------:R-:W-:-:S02]  /*0fb0*/  UIMAD.WIDE UR10, UR20, 0x8, UR10 ;  /* 0x00000008140a78a5 */ /* 0x000fc4000f8e020a */
[----:B-1----:R-:W-:-:S12]  /*0fc0*/  UIMAD.WIDE UR4, UR20, 0x8, UR12 ;  /* 0x00000008140478a5 */ /* 0x002fd8000f8e020c */
.L_x_144:
[----:B------:R-:W-:Y:S01]  /*0fd0*/  MOV R5, UR5 ;  /* 0x0000000500057c02 */ /* 0x000fe20008000f00 */
[----:B------:R-:W-:Y:S01]  /*0fe0*/  IMAD.U32 R4, RZ, RZ, UR4 ;  /* 0x00000004ff047e24 */ /* 0x000fe2000f8e00ff */
[----:B------:R-:W-:Y:S01]  /*0ff0*/  MOV R7, UR11 ;  /* 0x0000000b00077c02 */ /* 0x000fe20008000f00 */
[----:B------:R-:W-:Y:S02]  /*1000*/  IMAD.U32 R6, RZ, RZ, UR10 ;  /* 0x0000000aff067e24 */ /* 0x000fe4000f8e00ff */
[----:B------:R-:W-:-:S04]  /*1010*/  IMAD.WIDE R4, R11, 0x8, R4 ;  /* 0x000000080b047825 */ /* 0x000fc800078e0204 */
[----:B------:R-:W-:Y:S02]  /*1020*/  IMAD.WIDE R6, R11, 0x8, R6 ;  /* 0x000000080b067825 */ /* 0x000fe400078e0206 */
[----:B------:R-:W2:Y:S04]  /*1030*/  LDG.E.64 R4, desc[UR14][R4.64] ;  /* 0x0000000e04047981 */ /* 0x000ea8000c1e1b00 */
[----:B------:R-:W2:Y:S01]  /*1040*/  LDG.E.64 R6, desc[UR14][R6.64] ;  /* 0x0000000e06067981 */ /* 0x000ea2000c1e1b00 */
[----:B-1----:R-:W-:Y:S01]  /*1050*/  MOV R3, UR7 ;  /* 0x0000000700037c02 */ /* 0x002fe20008000f00 */
[----:B------:R-:W-:Y:S01]  /*1060*/  IMAD.U32 R2, RZ, RZ, UR6 ;  /* 0x00000006ff027e24 */ /* 0x000fe2000f8e00ff */
[----:B------:R-:W-:-:S03]  /*1070*/  UIADD3 UR8, UPT, UPT, UR8, 0x1, URZ ;  /* 0x0000000108087890 */ /* 0x000fc6000fffe0ff */
[----:B------:R-:W-:Y:S01]  /*1080*/  IMAD.WIDE R2, R11, 0x8, R2 ;  /* 0x000000080b027825 */ /* 0x000fe200078e0202 */
[----:B------:R-:W-:-:S03]  /*1090*/  UISETP.NE.AND UP0, UPT, UR8, URZ, UPT ;  /* 0x000000ff0800728c */ /* 0x000fc6000bf05270 */
[----:B------:R-:W-:Y:S01]  /*10a0*/  VIADD R11, R11, 0x80 ;  /* 0x000000800b0b7836 */ /* 0x000fe20000000000 */
[----:B--2---:R-:W-:-:S07]  /*10b0*/  DADD R8, R6, R4 ;  /* 0x0000000006087229 */ /* 0x004fce0000000004 */
[----:B------:R1:W-:Y:S01]  /*10c0*/  STG.E.64 desc[UR14][R2.64], R8 ;  /* 0x0000000802007986 */ /* 0x0003e2000c101b0e */
[----:B------:R-:W-:Y:S05]  /*10d0*/  BRA.U UP0, `(.L_x_144) ;  /* 0xfffffffd00bc7547 */ /* 0x000fea000b83ffff */
[----:B------:R-:W-:Y:S05]  /*10e0*/  EXIT ;  /* 0x000000000000794d */ /* 0x000fea0003800000 */
.L_x_139:
[----:B------:R-:W-:-:S06]  /*10f0*/  UISETP.GE.AND UP0, UPT, UR5, 0x1, UPT ;  /* 0x000000010500788c */ /* 0x000fcc000bf06270 */
[----:B------:R-:W-:-:S13]  /*1100*/  PLOP3.LUT P0, PT, PT, PT, UP0, 0x80, 0x8 ;  /* 0x000000000008781c */ /* 0x000fda0003f0f008 */
[----:B------:R-:W-:Y:S05]  /*1110*/  @!P0 EXIT ;  /* 0x000000000000894d */ /* 0x000fea0003800000 */
[----:B------:R-:W0:Y:S01]  /*1120*/  LDCU UR4, c[0x0][0x384] ;  /* 0x00007080ff0477ac */ /* 0x000e220008000800 */
[----:B------:R-:W-:Y:S01]  /*1130*/  IMAD.MOV.U32 R9, RZ, RZ, RZ ;  /* 0x000000ffff097224 */ /* 0x000fe200078e00ff */
[----:B------:R-:W1:Y:S01]  /*1140*/  LDCU.64 UR8, c[0x0][0x3a8] ;  /* 0x00007500ff0877ac */ /* 0x000e620008000a00 */
[----:B------:R-:W2:Y:S01]  /*1150*/  LDCU.64 UR10, c[0x0][0x398] ;  /* 0x00007300ff0a77ac */ /* 0x000ea20008000a00 */
[----:B0-----:R-:W-:-:S04]  /*1160*/  USHF.L.U32 UR4, UR4, 0x7, URZ ;  /* 0x0000000704047899 */ /* 0x001fc800080006ff */
[----:B------:R-:W-:-:S04]  /*1170*/  UIMAD UR4, UR4, UR21, URZ ;  /* 0x00000015040472a4 */ /* 0x000fc8000f8e02ff */
[----:B------:R-:W-:-:S04]  /*1180*/  UIMAD.WIDE UR6, UR4, 0x8, URZ ;  /* 0x00000008040678a5 */ /* 0x000fc8000f8e02ff */
[----:B-1----:R-:W-:Y:S02]  /*1190*/  UIADD3 UR8, UP0, UPT, UR6, UR8, URZ ;  /* 0x0000000806087290 */ /* 0x002fe4000ff1e0ff */
[----:B--2---:R-:W-:Y:S02]  /*11a0*/  UIADD3 UR10, UP1, UPT, UR6, UR10, URZ ;  /* 0x0000000a060a7290 */ /* 0x004fe4000ff3e0ff */
[----:B------:R-:W-:Y:S02]  /*11b0*/  UIADD3.X UR9, UPT, UPT, UR7, UR9, URZ, UP0, !UPT ;  /* 0x0000000907097290 */ /* 0x000fe400087fe4ff */
[----:B------:R-:W-:Y:S01]  /*11c0*/  UISETP.GE.U32.AND UP0, UPT, UR5, 0x8, UPT ;  /* 0x000000080500788c */ /* 0x000fe2000bf06070 */
[----:B------:R-:W-:Y:S01]  /*11d0*/  MOV R4, UR8 ;  /* 0x0000000800047c02 */ /* 0x000fe20008000f00 */
[----:B------:R-:W-:Y:S01]  /*11e0*/  UIADD3.X UR11, UPT, UPT, UR7, UR11, URZ, UP1, !UPT ;  /* 0x0000000b070b7290 */ /* 0x000fe20008ffe4ff */
[----:B------:R-:W-:Y:S01]  /*11f0*/  IMAD.U32 R6, RZ, RZ, UR10 ;  /* 0x0000000aff067e24 */ /* 0x000fe2000f8e00ff */
[----:B------:R-:W-:Y:S01]  /*1200*/  MOV R5, UR9 ;  /* 0x0000000900057c02 */ /* 0x000fe20008000f00 */
[----:B------:R-:W-:-:S03]  /*1210*/  ULOP3.LUT UR6, UR5, 0x7, URZ, 0xc0, !UPT ;  /* 0x0000000705067892 */ /* 0x000fc6000f8ec0ff */
[----:B------:R-:W-:Y:S01]  /*1220*/  MOV R7, UR11 ;  /* 0x0000000b00077c02 */ /* 0x000fe20008000f00 */
[----:B------:R-:W-:Y:S08]  /*1230*/  BRA.U !UP0, `(.L_x_145) ;  /* 0x0000000108fc7547 */ /* 0x000ff0000b800000 */
[----:B------:R-:W-:Y:S01]  /*1240*/  ULOP3.LUT UR4, UR5, 0x7ffffff8, URZ, 0xc0, !UPT ;  /* 0x7ffffff805047892 */ /* 0x000fe2000f8ec0ff */
[----:B------:R-:W-:-:S05]  /*1250*/  MOV R8, RZ ;  /* 0x000000ff00087202 */ /* 0x000fca0000000f00 */
[----:B------:R-:W-:-:S07]  /*1260*/  MOV R9, UR4 ;  /* 0x0000000400097c02 */ /* 0x000fce0008000f00 */
.L_x_148:
[----:B0-----:R-:W-:-:S05]  /*1270*/  IMAD R11, R8, 0x80, R0 ;  /* 0x00000080080b7824 */ /* 0x001fca00078e0200 */
[----:B------:R-:W-:-:S13]  /*1280*/  ISETP.GE.AND P0, PT, R11, UR16, PT ;  /* 0x000000100b007c0c */ /* 0x000fda000bf06270 */
[----:B------:R-:W-:-:S04]  /*1290*/  @!P0 IMAD.WIDE.U32 R18, R11, 0x8, R6 ;  /* 0x000000080b128825 */ /* 0x000fc800078e0006 */
[C---:B------:R-:W-:Y:S02]  /*12a0*/  @!P0 IMAD.WIDE.U32 R20, R11.reuse, 0x8, R4 ;  /* 0x000000080b148825 */ /* 0x040fe400078e0004 */
[----:B------:R-:W2:Y:S04]  /*12b0*/  @!P0 LDG.E.64 R18, desc[UR14][R18.64] ;  /* 0x0000000e12128981 */ /* 0x000ea8000c1e1b00 */
[----:B------:R-:W2:Y:S01]  /*12c0*/  @!P0 LDG.E.64 R20, desc[UR14][R20.64] ;  /* 0x0000000e14148981 */ /* 0x000ea2000c1e1b00 */
[C---:B------:R-:W-:Y:S01]  /*12d0*/  IADD3 R17, PT, PT, R11.reuse, 0x80, RZ ;  /* 0x000000800b117810 */ /* 0x040fe20007ffe0ff */
        /* <DEDUP_REMOVED lines=8> */
[----:B------:R-:W-:Y:S01]  /*1360*/  IADD3 R10, PT, PT, R11, 0x100, RZ ;  /* 0x000001000b0a7810 */ /* 0x000fe20007ffe0ff */
[----:B------:R-:W-:-:S03]  /*1370*/  IMAD.WIDE R16, R17, 0x8, R2 ;  /* 0x0000000811107825 */ /* 0x000fc600078e0202 */
[----:B------:R-:W-:Y:S01]  /*1380*/  ISETP.GE.AND P0, PT, R10, UR16, PT ;  /* 0x000000100a007c0c */ /* 0x000fe2000bf06270 */
[----:B--2---:R-:W-:-:S07]  /*1390*/  @!P1 DADD R26, R26, R28 ;  /* 0x000000001a1a9229 */ /* 0x004fce000000001c */
[----:B------:R-:W-:Y:S05]  /*13a0*/  @!P1 STG.E.64 desc[UR14][R16.64], R26 ;  /* 0x0000001a10009986 */ /* 0x000fea000c101b0e */
[----:B------:R-:W2:Y:S04]  /*13b0*/  @!P0 LDG.E.64 R18, desc[UR14][R12.64+0x400] ;  /* 0x0004000e0c128981 */ /* 0x000ea8000c1e1b00 */
[----:B------:R-:W2:Y:S01]  /*13c0*/  @!P0 LDG.E.64 R20, desc[UR14][R14.64+0x400] ;  /* 0x0004000e0e148981 */ /* 0x000ea2000c1e1b00 */
[----:B------:R-:W-:-:S05]  /*13d0*/  VIADD R10, R11, 0x180 ;  /* 0x000001800b0a7836 */ /* 0x000fca0000000000 */
[----:B------:R-:W-:Y:S01]  /*13e0*/  ISETP.GE.AND P1, PT, R10, UR16, PT ;  /* 0x000000100a007c0c */ /* 0x000fe2000bf26270 */
[----:B--2---:R-:W-:-:S07]  /*13f0*/  @!P0 DADD R18, R18, R20 ;  /* 0x0000000012128229 */ /* 0x004fce0000000014 */
[----:B------:R1:W-:Y:S05]  /*1400*/  @!P0 STG.E.64 desc[UR14][R16.64+0x400], R18 ;  /* 0x0004001210008986 */ /* 0x0003ea000c101b0e */
[----:B------:R-:W2:Y:S04]  /*1410*/  @!P1 LDG.E.64 R20, desc[UR14][R12.64+0x800] ;  /* 0x0008000e0c149981 */ /* 0x000ea8000c1e1b00 */
[----:B0-----:R-:W2:Y:S01]  /*1420*/  @!P1 LDG.E.64 R22, desc[UR14][R14.64+0x800] ;  /* 0x0008000e0e169981 */ /* 0x001ea2000c1e1b00 */
[----:B------:R-:W-:-:S04]  /*1430*/  IADD3 R10, PT, PT, R11, 0x200, RZ ;  /* 0x000002000b0a7810 */ /* 0x000fc80007ffe0ff */
[----:B------:R-:W-:Y:S01]  /*1440*/  ISETP.GE.AND P0, PT, R10, UR16, PT ;  /* 0x000000100a007c0c */ /* 0x000fe2000bf06270 */
[----:B--2---:R-:W-:-:S07]  /*1450*/  @!P1 DADD R20, R20, R22 ;  /* 0x0000000014149229 */ /* 0x004fce0000000016 */
[----:B------:R0:W-:Y:S05]  /*1460*/  @!P1 STG.E.64 desc[UR14][R16.64+0x800], R20 ;  /* 0x0008001410009986 */ /* 0x0001ea000c101b0e */
[----:B------:R-:W2:Y:S04]  /*1470*/  @!P0 LDG.E.64 R22, desc[UR14][R12.64+0xc00] ;  /* 0x000c000e0c168981 */ /* 0x000ea8000c1e1b00 */
[----:B------:R-:W2:Y:S01]  /*1480*/  @!P0 LDG.E.64 R24, desc[UR14][R14.64+0xc00] ;  /* 0x000c000e0e188981 */ /* 0x000ea2000c1e1b00 */
[----:B------:R-:W-:-:S04]  /*1490*/  IADD3 R10, PT, PT, R11, 0x280, RZ ;  /* 0x000002800b0a7810 */ /* 0x000fc80007ffe0ff */
[----:B------:R-:W-:Y:S01]  /*14a0*/  ISETP.GE.AND P1, PT, R10, UR16, PT ;  /* 0x000000100a007c0c */ /* 0x000fe2000bf26270 */
[----:B--2---:R-:W-:-:S07]  /*14b0*/  @!P0 DADD R22, R22, R24 ;  /* 0x0000000016168229 */ /* 0x004fce0000000018 */
[----:B------:R2:W-:Y:S05]  /*14c0*/  @!P0 STG.E.64 desc[UR14][R16.64+0xc00], R22 ;  /* 0x000c001610008986 */ /* 0x0005ea000c101b0e */
[----:B-1----:R-:W3:Y:S04]  /*14d0*/  @!P1 LDG.E.64 R18, desc[UR14][R12.64+0x1000] ;  /* 0x0010000e0c129981 */ /* 0x002ee8000c1e1b00 */
[----:B------:R-:W3:Y:S01]  /*14e0*/  @!P1 LDG.E.64 R24, desc[UR14][R14.64+0x1000] ;  /* 0x0010000e0e189981 */ /* 0x000ee2000c1e1b00 */
[----:B------:R-:W-:-:S05]  /*14f0*/  VIADD R10, R11, 0x300 ;  /* 0x000003000b0a7836 */ /* 0x000fca0000000000 */
[----:B------:R-:W-:Y:S01]  /*1500*/  ISETP.GE.AND P0, PT, R10, UR16, PT ;  /* 0x000000100a007c0c */ /* 0x000fe2000bf06270 */
[----:B---3--:R-:W-:-:S07]  /*1510*/  @!P1 DADD R18, R18, R24 ;  /* 0x0000000012129229 */ /* 0x008fce0000000018 */
[----:B------:R2:W-:Y:S05]  /*1520*/  @!P1 STG.E.64 desc[UR14][R16.64+0x1000], R18 ;  /* 0x0010001210009986 */ /* 0x0005ea000c101b0e */
[----:B0-----:R-:W3:Y:S04]  /*1530*/  @!P0 LDG.E.64 R20, desc[UR14][R12.64+0x1400] ;  /* 0x0014000e0c148981 */ /* 0x001ee8000c1e1b00 */
[----:B------:R-:W3:Y:S01]  /*1540*/  @!P0 LDG.E.64 R24, desc[UR14][R14.64+0x1400] ;  /* 0x0014000e0e188981 */ /* 0x000ee2000c1e1b00 */
[----:B------:R-:W-:Y:S01]  /*1550*/  IADD3 R11, PT, PT, R11, 0x380, RZ ;  /* 0x000003800b0b7810 */ /* 0x000fe20007ffe0ff */
[----:B------:R-:W-:Y:S01]  /*1560*/  BSSY.RECONVERGENT B0, `(.L_x_146) ;  /* 0x000000b000007945 */ /* 0x000fe20003800200 */
[----:B------:R-:W-:-:S04]  /*1570*/  IADD3 R8, PT, PT, R8, 0x8, RZ ;  /* 0x0000000808087810 */ /* 0x000fc80007ffe0ff */
[----:B------:R-:W-:Y:S01]  /*1580*/  ISETP.NE.AND P1, PT, R8, R9, PT ;  /* 0x000000090800720c */ /* 0x000fe20003f25270 */
[----:B---3--:R-:W-:-:S07]  /*1590*/  @!P0 DADD R20, R20, R24 ;  /* 0x0000000014148229 */ /* 0x008fce0000000018 */
[----:B------:R2:W-:Y:S01]  /*15a0*/  @!P0 STG.E.64 desc[UR14][R16.64+0x1400], R20 ;  /* 0x0014001410008986 */ /* 0x0005e2000c101b0e */
[----:B------:R-:W-:-:S13]  /*15b0*/  ISETP.GE.AND P0, PT, R11, UR16, PT ;  /* 0x000000100b007c0c */ /* 0x000fda000bf06270 */
[----:B--2---:R-:W-:Y:S05]  /*15c0*/  @P0 BRA `(.L_x_147) ;  /* 0x0000000000100947 */ /* 0x004fea0003800000 */
[----:B------:R-:W2:Y:S04]  /*15d0*/  LDG.E.64 R12, desc[UR14][R12.64+0x1800] ;  /* 0x0018000e0c0c7981 */ /* 0x000ea8000c1e1b00 */
[----:B------:R-:W2:Y:S02]  /*15e0*/  LDG.E.64 R14, desc[UR14][R14.64+0x1800] ;  /* 0x0018000e0e0e7981 */ /* 0x000ea4000c1e1b00 */
[----:B--2---:R-:W-:-:S07]  /*15f0*/  DADD R10, R12, R14 ;  /* 0x000000000c0a7229 */ /* 0x004fce000000000e */
[----:B------:R0:W-:Y:S04]  /*1600*/  STG.E.64 desc[UR14][R16.64+0x1800], R10 ;  /* 0x0018000a10007986 */ /* 0x0001e8000c101b0e */
.L_x_147:
[----:B------:R-:W-:Y:S05]  /*1610*/  BSYNC.RECONVERGENT B0 ;  /* 0x0000000000007941 */ /* 0x000fea0003800200 */
.L_x_146:
[----:B------:R-:W-:Y:S05]  /*1620*/  @P1 BRA `(.L_x_148) ;  /* 0xfffffffc00101947 */ /* 0x000fea000383ffff */
.L_x_145:
        /* <DEDUP_REMOVED lines=9> */
[----:B------:R-:W-:-:S04]  /*16c0*/  @!P2 IMAD.WIDE R14, R11, 0x8, R6 ;  /* 0x000000080b0ea825 */ /* 0x000fc800078e0206 */
        /* <DEDUP_REMOVED lines=30> */
[----:B-1----:R-:W-:Y:S01]  /*18b0*/  @!P1 IMAD.WIDE R16, R11, 0x8, R2 ;  /* 0x000000080b109825 */ /* 0x002fe200078e0202 */
[----:B------:R-:W-:Y:S01]  /*18c0*/  IADD3 R9, PT, PT, R9, 0x4, RZ ;  /* 0x0000000409097810 */ /* 0x000fe20007ffe0ff */
[----:B--2---:R-:W-:-:S07]  /*18d0*/  @!P1 DADD R12, R20, R22 ;  /* 0x00000000140c9229 */ /* 0x004fce0000000016 */
[----:B------:R0:W-:Y:S04]  /*18e0*/  @!P1 STG.E.64 desc[UR14][R16.64], R12 ;  /* 0x0000000c10009986 */ /* 0x0001e8000c101b0e */
.L_x_149:
[----:B------:R-:W-:Y:S05]  /*18f0*/  @!P0 EXIT ;  /* 0x000000000000894d */ /* 0x000fea0003800000 */
[----:B------:R-:W-:Y:S02]  /*1900*/  ISETP.NE.AND P1, PT, R10, 0x1, PT ;  /* 0x000000010a00780c */ /* 0x000fe40003f25270 */
[----:B------:R-:W-:-:S04]  /*1910*/  LOP3.LUT R8, R8, 0x1, RZ, 0xc0, !PT ;  /* 0x0000000108087812 */ /* 0x000fc800078ec0ff */
[----:B------:R-:W-:-:S07]  /*1920*/  ISETP.NE.U32.AND P0, PT, R8, 0x1, PT ;  /* 0x000000010800780c */ /* 0x000fce0003f05070 */
[----:B------:R-:W-:Y:S06]  /*1930*/  @!P1 BRA `(.L_x_150) ;  /* 0x00000000004c9947 */ /* 0x000fec0003800000 */
[----:B0-----:R-:W-:-:S04]  /*1940*/  LEA R17, R9, R0, 0x7 ;  /* 0x0000000009117211 */ /* 0x001fc800078e38ff */
        /* <DEDUP_REMOVED lines=18> */
.L_x_150:
[----:B------:R-:W-:Y:S05]  /*1a70*/  @P0 EXIT ;  /* 0x000000000000094d */ /* 0x000fea0003800000 */
[----:B-1----:R-:W-:-:S04]  /*1a80*/  LEA R11, R9, R0, 0x7 ;  /* 0x00000000090b7211 */ /* 0x002fc800078e38ff */
[----:B------:R-:W-:-:S13]  /*1a90*/  ISETP.GE.AND P0, PT, R11, UR16, PT ;  /* 0x000000100b007c0c */ /* 0x000fda000bf06270 */
[----:B------:R-:W-:Y:S05]  /*1aa0*/  @P0 EXIT ;  /* 0x000000000000094d */ /* 0x000fea0003800000 */
[----:B------:R-:W-:-:S04]  /*1ab0*/  IMAD.WIDE R6, R11, 0x8, R6 ;  /* 0x000000080b067825 */ /* 0x000fc800078e0206 */
[C---:B------:R-:W-:Y:S02]  /*1ac0*/  IMAD.WIDE R4, R11.reuse, 0x8, R4 ;  /* 0x000000080b047825 */ /* 0x040fe400078e0204 */
[----:B------:R-:W2:Y:S04]  /*1ad0*/  LDG.E.64 R6, desc[UR14][R6.64] ;  /* 0x0000000e06067981 */ /* 0x000ea8000c1e1b00 */
[----:B------:R-:W2:Y:S01]  /*1ae0*/  LDG.E.64 R4, desc[UR14][R4.64] ;  /* 0x0000000e04047981 */ /* 0x000ea2000c1e1b00 */
[----:B------:R-:W-:Y:S01]  /*1af0*/  IMAD.WIDE R2, R11, 0x8, R2 ;  /* 0x000000080b027825 */ /* 0x000fe200078e0202 */
[----:B--2---:R-:W-:-:S07]  /*1b00*/  DADD R8, R6, R4 ;  /* 0x0000000006087229 */ /* 0x004fce0000000004 */
[----:B------:R-:W-:Y:S01]  /*1b10*/  STG.E.64 desc[UR14][R2.64], R8 ;  /* 0x0000000802007986 */ /* 0x000fe2000c101b0e */
[----:B------:R-:W-:Y:S05]  /*1b20*/  EXIT ;  /* 0x000000000000794d */ /* 0x000fea0003800000 */
.L_x_151:
        /* <DEDUP_REMOVED lines=13> */
.L_x_408:


//--------------------- .text._ZN3cub18CUB_300001_SM_10006detail9transform16transform_kernelINS2_10policy_hubILb1EN4cuda3std3__45tupleIJN6thrust24THRUST_300001_SM_1000_NS10device_ptrIdEEEEEE10policy1000El16thrust_function1SC_JPdEEEvT0_iT1_T2_DpNS2_10kernel_argIT3_EE --------------------------
	.section	.text._ZN3cub18CUB_300001_SM_10006detail9transform16transform_kernelINS2_10policy_hubILb1EN4cuda3std3__45tupleIJN6thrust24THRUST_300001_SM_1000_NS10device_ptrIdEEEEEE10policy1000El16thrust_function1SC_JPdEEEvT0_iT1_T2_DpNS2_10kernel_argIT3_EE,"ax",@progbits
	.align	128
        .global         _ZN3cub18CUB_300001_SM_10006detail9transform16transform_kernelINS2_10policy_hubILb1EN4cuda3std3__45tupleIJN6thrust24THRUST_300001_SM_1000_NS10device_ptrIdEEEEEE10policy1000El16thrust_function1SC_JPdEEEvT0_iT1_T2_DpNS2_10kernel_argIT3_EE
        .type           _ZN3cub18CUB_300001_SM_10006detail9transform16transform_kernelINS2_10policy_hubILb1EN4cuda3std3__45tupleIJN6thrust24THRUST_300001_SM_1000_NS10device_ptrIdEEEEEE10policy1000El16thrust_function1SC_JPdEEEvT0_iT1_T2_DpNS2_10kernel_argIT3_EE,@function
        .size           _ZN3cub18CUB_300001_SM_10006detail9transform16transform_kernelINS2_10policy_hubILb1EN4cuda3std3__45tupleIJN6thrust24THRUST_300001_SM_1000_NS10device_ptrIdEEEEEE10policy1000El16thrust_function1SC_JPdEEEvT0_iT1_T2_DpNS2_10kernel_argIT3_EE,(.L_x_409 - _ZN3cub18CUB_300001_SM_10006detail9transform16transform_kernelINS2_10policy_hubILb1EN4cuda3std3__45tupleIJN6thrust24THRUST_300001_SM_1000_NS10device_ptrIdEEEEEE10policy1000El16thrust_function1SC_JPdEEEvT0_iT1_T2_DpNS2_10kernel_argIT3_EE)
        .other          _ZN3cub18CUB_300001_SM_10006detail9transform16transform_kernelINS2_10policy_hubILb1EN4cuda3std3__45tupleIJN6thrust24THRUST_300001_SM_1000_NS10device_ptrIdEEEEEE10policy1000El16thrust_function1SC_JPdEEEvT0_iT1_T2_DpNS2_10kernel_argIT3_EE,@"STO_CUDA_ENTRY STV_DEFAULT"
_ZN3cub18CUB_300001_SM_10006detail9transform16transform_kernelINS2_10policy_hubILb1EN4cuda3std3__45tupleIJN6thrust24THRUST_300001_SM_1000_NS10device_ptrIdEEEEEE10policy1000El16thrust_function1SC_JPdEEEvT0_iT1_T2_DpNS2_10kernel_argIT3_EE:
.text._ZN3cub18CUB_300001_SM_10006detail9transform16transform_kernelINS2_10policy_hubILb1EN4cuda3std3__45tupleIJN6thrust24THRUST_300001_SM_1000_NS10device_ptrIdEEEEEE10policy1000El16thrust_function1SC_JPdEEEvT0_iT1_T2_DpNS2_10kernel_argIT3_EE:
        /* <DEDUP_REMOVED lines=24> */
.L_x_154:
[----:B------:R-:W-:Y:S01]  /*0180*/  VIADD R11, R11, 0x4000 ;  /* 0x000040000b0b7836 */ /* 0x000fe20000000000 */
[----:B------:R0:W-:Y:S04]  /*0190*/  CCTL.E.PF2 [R8] ;  /* 0x000000000800798f */ /* 0x0001e80000800100 */
[----:B------:R-:W-:Y:S02]  /*01a0*/  ISETP.GE.AND P0, PT, R11, R4, PT ;  /* 0x000000040b00720c */ /* 0x000fe40003f06270 */
[----:B0-----:R-:W-:-:S05]  /*01b0*/  IADD3 R8, P1, PT, R8, 0x4000, RZ ;  /* 0x0000400008087810 */ /* 0x001fca0007f3e0ff */
[----:B------:R-:W-:-:S06]  /*01c0*/  IMAD.X R9, RZ, RZ, R9, P1 ;  /* 0x000000ffff097224 */ /* 0x000fcc00008e0609 */
[----:B------:R-:W-:Y:S05]  /*01d0*/  @!P0 BRA `(.L_x_154) ;  /* 0xfffffffc00e88947 */ /* 0x000fea000383ffff */
.L_x_153:
[----:B------:R-:W-:Y:S05]  /*01e0*/  BSYNC.RECONVERGENT B0 ;  /* 0x0000000000007941 */ /* 0x000fea0003800200 */
.L_x_152:
[----:B------:R-:W0:Y:S01]  /*01f0*/  LDCU.128 UR8, c[0x0][0x390] ;  /* 0x00007200ff0877ac */ /* 0x000e220008000c00 */
[----:B------:R-:W-:Y:S02]  /*0200*/  ISETP.NE.AND P0, PT, R5, R6, PT ;  /* 0x000000060500720c */ /* 0x000fe40003f05270 */
[C---:B------:R-:W-:Y:S01]  /*0210*/  SHF.L.U32 R3, R2.reuse, 0x3, RZ ;  /* 0x0000000302037819 */ /* 0x040fe200000006ff */
[----:B------:R-:W1:Y:S01]  /*0220*/  LDCU.64 UR4, c[0x0][0x358] ;  /* 0x00006b00ff0477ac */ /* 0x000e620008000a00 */
[----:B------:R-:W-:Y:S02]  /*0230*/  SHF.L.U64.HI R8, R2, 0x3, R13 ;  /* 0x0000000302087819 */ /* 0x000fe4000001020d */
[C---:B0-----:R-:W-:Y:S02]  /*0240*/  IADD3 R4, P1, PT, R3.reuse, UR10, RZ ;  /* 0x0000000a03047c10 */ /* 0x041fe4000ff3e0ff */
[----:B------:R-:W-:Y:S02]  /*0250*/  IADD3 R2, P2, PT, R3, UR8, RZ ;  /* 0x0000000803027c10 */ /* 0x000fe4000ff5e0ff */
[----:B------:R-:W-:-:S02]  /*0260*/  IADD3.X R5, PT, PT, R8, UR11, RZ, P1, !PT ;  /* 0x0000000b08057c10 */ /* 0x000fc40008ffe4ff */
[----:B------:R-:W-:Y:S01]  /*0270*/  IADD3.X R3, PT, PT, R8, UR9, RZ, P2, !PT ;  /* 0x0000000908037c10 */ /* 0x000fe200097fe4ff */
[----:B-1----:R-:W-:Y:S08]  /*0280*/  @!P0 BRA `(.L_x_155) ;  /* 0x0000000800ec8947 */ /* 0x002ff00003800000 */
[----:B------:R-:W-:-:S13]  /*0290*/  ISETP.GE.AND P0, PT, R0, 0x1, PT ;  /* 0x000000010000780c */ /* 0x000fda0003f06270 */
[----:B------:R-:W-:Y:S05]  /*02a0*/  @!P0 EXIT ;  /* 0x000000000000894d */ /* 0x000fea0003800000 */
[C---:B------:R-:W-:Y:S01]  /*02b0*/  ISETP.GE.U32.AND P0, PT, R0.reuse, 0x8, PT ;  /* 0x000000080000780c */ /* 0x040fe20003f06070 */
[----:B------:R-:W-:Y:S01]  /*02c0*/  IMAD.MOV.U32 R10, RZ, RZ, RZ ;  /* 0x000000ffff0a7224 */ /* 0x000fe200078e00ff */
[----:B------:R-:W-:-:S11]  /*02d0*/  LOP3.LUT R16, R0, 0x7, RZ, 0xc0, !PT ;  /* 0x0000000700107812 */ /* 0x000fd600078ec0ff */
[----:B------:R-:W-:Y:S05]  /*02e0*/  @!P0 BRA `(.L_x_156) ;  /* 0x0000000400cc8947 */ /* 0x000fea0003800000 */
[----:B------:R-:W-:-:S13]  /*02f0*/  ISETP.GE.AND P1, PT, R7, R6, PT ;  /* 0x000000060700720c */ /* 0x000fda0003f26270 */
[----:B------:R-:W-:-:S06]  /*0300*/  @!P1 IMAD.WIDE.U32 R10, R7, 0x8, R4 ;  /* 0x00000008070a9825 */ /* 0x000fcc00078e0004 */
[----:B------:R-:W2:Y:S01]  /*0310*/  @!P1 LDG.E.64 R10, desc[UR4][R10.64] ;  /* 0x000000040a0a9981 */ /* 0x000ea2000c1e1b00 */
[C---:B------:R-:W-:Y:S02]  /*0320*/  VIADD R17, R7.reuse, 0x80 ;  /* 0x0000008007117836 */ /* 0x040fe40000000000 */
[----:B------:R-:W-:-:S03]  /*0330*/  @!P1 IMAD.WIDE.U32 R14, R7, 0x8, R2 ;  /* 0x00000008070e9825 */ /* 0x000fc600078e0002 */
[C---:B------:R-:W-:Y:S01]  /*0340*/  ISETP.GE.AND P0, PT, R17.reuse, R6, PT ;  /* 0x000000061100720c */ /* 0x040fe20003f06270 */
[----:B------:R-:W-:Y:S01]  /*0350*/  IMAD.WIDE R8, R17, 0x8, R4 ;  /* 0x0000000811087825 */ /* 0x000fe200078e0204 */
[----:B--2---:R-:W-:-:S07]  /*0360*/  @!P1 DADD R12, R10, 1 ;  /* 0x3ff000000a0c9429 */ /* 0x004fce0000000000 */
[----:B------:R0:W-:Y:S04]  /*0370*/  @!P1 STG.E.64 desc[UR4][R14.64], R12 ;  /* 0x0000000c0e009986 */ /* 0x0001e8000c101b04 */
[----:B------:R-:W2:Y:S01]  /*0380*/  @!P0 LDG.E.64 R18, desc[UR4][R8.64] ;  /* 0x0000000408128981 */ /* 0x000ea2000c1e1b00 */
[C---:B------:R-:W-:Y:S01]  /*0390*/  VIADD R21, R7.reuse, 0x100 ;  /* 0x0000010007157836 */ /* 0x040fe20000000000 */
[C---:B------:R-:W-:Y:S01]  /*03a0*/  IADD3 R11, PT, PT, R7.reuse, 0x280, RZ ;  /* 0x00000280070b7810 */ /* 0x040fe20007ffe0ff */
[C---:B------:R-:W-:Y:S01]  /*03b0*/  VIADD R23, R7.reuse, 0x180 ;  /* 0x0000018007177836 */ /* 0x040fe20000000000 */
[----:B------:R-:W-:Y:S01]  /*03c0*/  LOP3.LUT R10, R0, 0x7ffffff8, RZ, 0xc0, !PT ;  /* 0x7ffffff8000a7812 */ /* 0x000fe200078ec0ff */
[----:B------:R-:W-:Y:S01]  /*03d0*/  VIADD R25, R7, 0x200 ;  /* 0x0000020007197836 */ /* 0x000fe20000000000 */
[-C--:B------:R-:W-:Y:S01]  /*03e0*/  ISETP.GE.AND P6, PT, R21, R6.reuse, PT ;  /* 0x000000061500720c */ /* 0x080fe20003fc6270 */
[----:B------:R-:W-:Y:S01]  /*03f0*/  VIADD R21, R7, 0x300 ;  /* 0x0000030007157836 */ /* 0x000fe20000000000 */
[----:B------:R-:W-:Y:S01]  /*0400*/  BSSY.RECONVERGENT B0, `(.L_x_157) ;  /* 0x000000f000007945 */ /* 0x000fe20003800200 */
[-C--:B------:R-:W-:Y:S01]  /*0410*/  ISETP.GE.AND P5, PT, R23, R6.reuse, PT ;  /* 0x000000061700720c */ /* 0x080fe20003fa6270 */
[----:B0-----:R-:W-:Y:S01]  /*0420*/  IMAD.WIDE R12, R17, 0x8, R2 ;  /* 0x00000008110c7825 */ /* 0x001fe200078e0202 */
[----:B------:R-:W-:-:S02]  /*0430*/  ISETP.GE.AND P4, PT, R25, R6, PT ;  /* 0x000000061900720c */ /* 0x000fc40003f86270 */
[-C--:B------:R-:W-:Y:S01]  /*0440*/  ISETP.GE.AND P3, PT, R11, R6.reuse, PT ;  /* 0x000000060b00720c */ /* 0x080fe20003f66270 */
[----:B------:R-:W-:Y:S01]  /*0450*/  VIADD R15, R7, 0x380 ;  /* 0x00000380070f7836 */ /* 0x000fe20000000000 */
[----:B------:R-:W-:-:S04]  /*0460*/  ISETP.GE.AND P2, PT, R21, R6, PT ;  /* 0x000000061500720c */ /* 0x000fc80003f46270 */
[----:B------:R-:W-:Y:S01]  /*0470*/  ISETP.GE.AND P1, PT, R15, R6, PT ;  /* 0x000000060f00720c */ /* 0x000fe20003f26270 */
[----:B--2---:R-:W-:-:S07]  /*0480*/  @!P0 DADD R18, R18, 1 ;  /* 0x3ff0000012128429 */ /* 0x004fce0000000000 */
[----:B------:R0:W-:Y:S01]  /*0490*/  @!P0 STG.E.64 desc[UR4][R12.64], R18 ;  /* 0x000000120c008986 */ /* 0x0001e2000c101b04 */
[----:B------:R-:W-:Y:S01]  /*04a0*/  ISETP.NE.AND P0, PT, R10, 0x8, PT ;  /* 0x000000080a00780c */ /* 0x000fe20003f05270 */
[----:B------:R-:W-:-:S12]  /*04b0*/  @P6 BRA `(.L_x_158) ;  /* 0x00000000000c6947 */ /* 0x000fd80003800000 */
[----:B------:R-:W2:Y:S02]  /*04c0*/  LDG.E.64 R14, desc[UR4][R8.64+0x400] ;  /* 0x00040004080e7981 */ /* 0x000ea4000c1e1b00 */
[----:B--2---:R-:W-:-:S07]  /*04d0*/  DADD R14, R14, 1 ;  /* 0x3ff000000e0e7429 */ /* 0x004fce0000000000 */
[----:B------:R1:W-:Y:S04]  /*04e0*/  STG.E.64 desc[UR4][R12.64+0x400], R14 ;  /* 0x0004000e0c007986 */ /* 0x0003e8000c101b04 */
.L_x_158:
[----:B------:R-:W-:Y:S05]  /*04f0*/  BSYNC.RECONVERGENT B0 ;  /* 0x0000000000007941 */ /* 0x000fea0003800200 */
.L_x_157:
[----:B------:R-:W-:Y:S04]  /*0500*/  BSSY.RECONVERGENT B0, `(.L_x_159) ;  /* 0x0000005000007945 */ /* 0x000fe80003800200 */
[----:B------:R-:W-:Y:S05]  /*0510*/  @P5 BRA `(.L_x_160) ;  /* 0x00000000000c5947 */ /* 0x000fea0003800000 */
[----:B-1----:R-:W2:Y:S02]  /*0520*/  LDG.E.64 R14, desc[UR4][R8.64+0x800] ;  /* 0x00080004080e7981 */ /* 0x002ea4000c1e1b00 */
[----:B--2---:R-:W-:-:S07]  /*0530*/  DADD R14, R14, 1 ;  /* 0x3ff000000e0e7429 */ /* 0x004fce0000000000 */
[----:B------:R2:W-:Y:S04]  /*0540*/  STG.E.64 desc[UR4][R12.64+0x800], R14 ;  /* 0x0008000e0c007986 */ /* 0x0005e8000c101b04 */
.L_x_160:
[----:B------:R-:W-:Y:S05]  /*0550*/  BSYNC.RECONVERGENT B0 ;  /* 0x0000000000007941 */ /* 0x000fea0003800200 */
.L_x_159:
[----:B------:R-:W-:Y:S04]  /*0560*/  BSSY.RECONVERGENT B0, `(.L_x_161) ;  /* 0x0000005000007945 */ /* 0x000fe80003800200 */
[----:B------:R-:W-:Y:S05]  /*0570*/  @P4 BRA `(.L_x_162) ;  /* 0x00000000000c4947 */ /* 0x000fea0003800000 */
[----:B-12---:R-:W2:Y:S02]  /*0580*/  LDG.E.64 R14, desc[UR4][R8.64+0xc00] ;  /* 0x000c0004080e7981 */ /* 0x006ea4000c1e1b00 */
[----:B--2---:R-:W-:-:S07]  /*0590*/  DADD R14, R14, 1 ;  /* 0x3ff000000e0e7429 */ /* 0x004fce0000000000 */
[----:B------:R3:W-:Y:S04]  /*05a0*/  STG.E.64 desc[UR4][R12.64+0xc00], R14 ;  /* 0x000c000e0c007986 */ /* 0x0007e8000c101b04 */
.L_x_162:
[----:B------:R-:W-:Y:S05]  /*05b0*/  BSYNC.RECONVERGENT B0 ;  /* 0x0000000000007941 */ /* 0x000fea0003800200 */
.L_x_161:
[----:B------:R-:W-:Y:S04]  /*05c0*/  BSSY.RECONVERGENT B0, `(.L_x_163) ;  /* 0x0000005000007945 */ /* 0x000fe80003800200 */
[----:B------:R-:W-:Y:S05]  /*05d0*/  @P3 BRA `(.L_x_164) ;  /* 0x00000000000c3947 */ /* 0x000fea0003800000 */
[----:B-123--:R-:W2:Y:S02]  /*05e0*/  LDG.E.64 R14, desc[UR4][R8.64+0x1000] ;  /* 0x00100004080e7981 */ /* 0x00eea4000c1e1b00 */
[----:B--2---:R-:W-:-:S07]  /*05f0*/  DADD R14, R14, 1 ;  /* 0x3ff000000e0e7429 */ /* 0x004fce0000000000 */
[----:B------:R4:W-:Y:S04]  /*0600*/  STG.E.64 desc[UR4][R12.64+0x1000], R14 ;  /* 0x0010000e0c007986 */ /* 0x0009e8000c101b04 */
.L_x_164:
[----:B------:R-:W-:Y:S05]  /*0610*/  BSYNC.RECONVERGENT B0 ;  /* 0x0000000000007941 */ /* 0x000fea0003800200 */
.L_x_163:
[----:B------:R-:W-:Y:S04]  /*0620*/  BSSY.RECONVERGENT B0, `(.L_x_165) ;  /* 0x0000005000007945 */ /* 0x000fe80003800200 */
[----:B------:R-:W-:Y:S05]  /*0630*/  @P2 BRA `(.L_x_166) ;  /* 0x00000000000c2947 */ /* 0x000fea0003800000 */
[----:B-1234-:R-:W2:Y:S02]  /*0640*/  LDG.E.64 R14, desc[UR4][R8.64+0x1400] ;  /* 0x00140004080e7981 */ /* 0x01eea4000c1e1b00 */
[----:B--2---:R-:W-:-:S07]  /*0650*/  DADD R14, R14, 1 ;  /* 0x3ff000000e0e7429 */ /* 0x004fce0000000000 */
[----:B------:R1:W-:Y:S04]  /*0660*/  STG.E.64 desc[UR4][R12.64+0x1400], R14 ;  /* 0x0014000e0c007986 */ /* 0x0003e8000c101b04 */
.L_x_166:
[----:B------:R-:W-:Y:S05]  /*0670*/  BSYNC.RECONVERGENT B0 ;  /* 0x0000000000007941 */ /* 0x000fea0003800200 */
.L_x_165:
[----:B------:R-:W-:Y:S04]  /*0680*/  BSSY.RECONVERGENT B0, `(.L_x_167) ;  /* 0x0000005000007945 */ /* 0x000fe80003800200 */
[----:B------:R-:W-:Y:S05]  /*0690*/  @P1 BRA `(.L_x_168) ;  /* 0x00000000000c1947 */ /* 0x000fea0003800000 */
[----:B------:R-:W1:Y:S02]  /*06a0*/  LDG.E.64 R8, desc[UR4][R8.64+0x1800] ;  /* 0x0018000408087981 */ /* 0x000e64000c1e1b00 */
[----:B-1234-:R-:W-:-:S07]  /*06b0*/  DADD R14, R8, 1 ;  /* 0x3ff00000080e7429 */ /* 0x01efce0000000000 */
[----:B------:R1:W-:Y:S04]  /*06c0*/  STG.E.64 desc[UR4][R12.64+0x1800], R14 ;  /* 0x0018000e0c007986 */ /* 0x0003e8000c101b04 */
.L_x_168:
[----:B------:R-:W-:Y:S05]  /*06d0*/  BSYNC.RECONVERGENT B0 ;  /* 0x0000000000007941 */ /* 0x000fea0003800200 */
.L_x_167:
[----:B------:R-:W-:Y:S05]  /*06e0*/  @!P0 BRA `(.L_x_156) ;  /* 0x0000000000cc8947 */ /* 0x000fea0003800000 */
[----:B------:R-:W-:-:S07]  /*06f0*/  IMAD.MOV.U32 R0, RZ, RZ, 0x8 ;  /* 0x00000008ff007424 */ /* 0x000fce00078e00ff */
.L_x_171:
[----:B------:R-:W-:-:S05]  /*0700*/  IMAD R11, R0, 0x80, R7 ;  /* 0x00000080000b7824 */ /* 0x000fca00078e0207 */
[----:B------:R-:W-:-:S13]  /*0710*/  ISETP.GE.AND P0, PT, R11, R6, PT ;  /* 0x000000060b00720c */ /* 0x000fda0003f06270 */
[----:B01234-:R-:W-:-:S06]  /*0720*/  @!P0 IMAD.WIDE.U32 R14, R11, 0x8, R4 ;  /* 0x000000080b0e8825 */ /* 0x01ffcc00078e0004 */
[----:B------:R-:W2:Y:S01]  /*0730*/  @!P0 LDG.E.64 R14, desc[UR4][R14.64] ;  /* 0x000000040e0e8981 */ /* 0x000ea2000c1e1b00 */
[C---:B0-----:R-:W-:Y:S02]  /*0740*/  VIADD R19, R11.reuse, 0x80 ;  /* 0x000000800b137836 */ /* 0x041fe40000000000 */
[----:B------:R-:W-:-:S03]  /*0750*/  @!P0 IMAD.WIDE.U32 R24, R11, 0x8, R2 ;  /* 0x000000080b188825 */ /* 0x000fc600078e0002 */
[C---:B------:R-:W-:Y:S01]  /*0760*/  ISETP.GE.AND P1, PT, R19.reuse, R6, PT ;  /* 0x000000061300720c */ /* 0x040fe20003f26270 */
[----:B------:R-:W-:Y:S01]  /*0770*/  IMAD.WIDE R12, R19, 0x8, R4 ;  /* 0x00000008130c7825 */ /* 0x000fe200078e0204 */
[----:B--2---:R-:W-:-:S07]  /*0780*/  @!P0 DADD R22, R14, 1 ;  /* 0x3ff000000e168429 */ /* 0x004fce0000000000 */
[----:B------:R0:W-:Y:S04]  /*0790*/  @!P0 STG.E.64 desc[UR4][R24.64], R22 ;  /* 0x0000001618008986 */ /* 0x0001e8000c101b04 */
[----:B------:R-:W2:Y:S01]  /*07a0*/  @!P1 LDG.E.64 R8, desc[UR4][R12.64] ;  /* 0x000000040c089981 */ /* 0x000ea2000c1e1b00 */
[----:B------:R-:W-:-:S04]  /*07b0*/  IADD3 R17, PT, PT, R11, 0x100, RZ ;  /* 0x000001000b117810 */ /* 0x000fc80007ffe0ff */
[----:B------:R-:W-:Y:S01]  /*07c0*/  ISETP.GE.AND P0, PT, R17, R6, PT ;  /* 0x000000061100720c */ /* 0x000fe20003f06270 */
[----:B--2---:R-:W-:Y:S01]  /*07d0*/  @!P1 DADD R20, R8, 1 ;  /* 0x3ff0000008149429 */ /* 0x004fe20000000000 */
[----:B------:R-:W-:-:S06]  /*07e0*/  IMAD.WIDE R8, R19, 0x8, R2 ;  /* 0x0000000813087825 */ /* 0x000fcc00078e0202 */
[----:B------:R1:W-:Y:S05]  /*07f0*/  @!P1 STG.E.64 desc[UR4][R8.64], R20 ;  /* 0x0000001408009986 */ /* 0x0003ea000c101b04 */
[----:B------:R-:W2:Y:S01]  /*0800*/  @!P0 LDG.E.64 R14, desc[UR4][R12.64+0x400] ;  /* 0x000400040c0e8981 */ /* 0x000ea2000c1e1b00 */
[----:B------:R-:W-:-:S05]  /*0810*/  VIADD R17, R11, 0x180 ;  /* 0x000001800b117836 */ /* 0x000fca0000000000 */
[----:B------:R-:W-:Y:S01]  /*0820*/  ISETP.GE.AND P1, PT, R17, R6, PT ;  /* 0x000000061100720c */ /* 0x000fe20003f26270 */
[----:B--2---:R-:W-:-:S07]  /*0830*/  @!P0 DADD R18, R14, 1 ;  /* 0x3ff000000e128429 */ /* 0x004fce0000000000 */
[----:B------:R2:W-:Y:S05]  /*0840*/  @!P0 STG.E.64 desc[UR4][R8.64+0x400], R18 ;  /* 0x0004001208008986 */ /* 0x0005ea000c101b04 */
[----:B------:R-:W0:Y:S01]  /*0850*/  @!P1 LDG.E.64 R14, desc[UR4][R12.64+0x800] ;  /* 0x000800040c0e9981 */ /* 0x000e22000c1e1b00 */
[----:B------:R-:W-:-:S05]  /*0860*/  VIADD R17, R11, 0x200 ;  /* 0x000002000b117836 */ /* 0x000fca0000000000 */
[----:B------:R-:W-:Y:S01]  /*0870*/  ISETP.GE.AND P0, PT, R17, R6, PT ;  /* 0x000000061100720c */ /* 0x000fe20003f06270 */
[----:B0-----:R-:W-:-:S07]  /*0880*/  @!P1 DADD R22, R14, 1 ;  /* 0x3ff000000e169429 */ /* 0x001fce0000000000 */
[----:B------:R0:W-:Y:S05]  /*0890*/  @!P1 STG.E.64 desc[UR4][R8.64+0x800], R22 ;  /* 0x0008001608009986 */ /* 0x0001ea000c101b04 */
[----:B------:R-:W1:Y:S01]  /*08a0*/  @!P0 LDG.E.64 R14, desc[UR4][R12.64+0xc00] ;  /* 0x000c00040c0e8981 */ /* 0x000e62000c1e1b00 */
[----:B------:R-:W-:-:S05]  /*08b0*/  VIADD R17, R11, 0x280 ;  /* 0x000002800b117836 */ /* 0x000fca0000000000 */
[----:B------:R-:W-:Y:S01]  /*08c0*/  ISETP.GE.AND P1, PT, R17, R6, PT ;  /* 0x000000061100720c */ /* 0x000fe20003f26270 */
[----:B-1----:R-:W-:-:S07]  /*08d0*/  @!P0 DADD R20, R14, 1 ;  /* 0x3ff000000e148429 */ /* 0x002fce0000000000 */
[----:B------:R0:W-:Y:S05]  /*08e0*/  @!P0 STG.E.64 desc[UR4][R8.64+0xc00], R20 ;  /* 0x000c001408008986 */ /* 0x0001ea000c101b04 */
[----:B------:R-:W2:Y:S01]  /*08f0*/  @!P1 LDG.E.64 R14, desc[UR4][R12.64+0x1000] ;  /* 0x001000040c0e9981 */ /* 0x000ea2000c1e1b00 */
[----:B------:R-:W-:-:S05]  /*0900*/  VIADD R17, R11, 0x300 ;  /* 0x000003000b117836 */ /* 0x000fca0000000000 */
[----:B------:R-:W-:Y:S01]  /*0910*/  ISETP.GE.AND P0, PT, R17, R6, PT ;  /* 0x000000061100720c */ /* 0x000fe20003f06270 */
[----:B--2---:R-:W-:-:S07]  /*0920*/  @!P1 DADD R18, R14, 1 ;  /* 0x3ff000000e129429 */ /* 0x004fce0000000000 */
[----:B------:R0:W-:Y:S05]  /*0930*/  @!P1 STG.E.64 desc[UR4][R8.64+0x1000], R18 ;  /* 0x0010001208009986 */ /* 0x0001ea000c101b04 */
[----:B------:R-:W2:Y:S01]  /*0940*/  @!P0 LDG.E.64 R14, desc[UR4][R12.64+0x1400] ;  /* 0x001400040c0e8981 */ /* 0x000ea2000c1e1b00 */
[----:B------:R-:W-:Y:S01]  /*0950*/  VIADD R11, R11, 0x380 ;  /* 0x000003800b0b7836 */ /* 0x000fe20000000000 */
[----:B------:R-:W-:Y:S01]  /*0960*/  IADD3 R0, PT, PT, R0, 0x8, RZ ;  /* 0x0000000800007810 */ /* 0x000fe20007ffe0ff */
[----:B------:R-:W-:Y:S03]  /*0970*/  BSSY.RECONVERGENT B0, `(.L_x_169) ;  /* 0x0000009000007945 */ /* 0x000fe60003800200 */
[----:B------:R-:W-:Y:S01]  /*0980*/  ISETP.NE.AND P1, PT, R0, R10, PT ;  /* 0x0000000a0000720c */ /* 0x000fe20003f25270 */
[----:B--2---:R-:W-:-:S07]  /*0990*/  @!P0 DADD R14, R14, 1 ;  /* 0x3ff000000e0e8429 */ /* 0x004fce0000000000 */
[----:B------:R0:W-:Y:S01]  /*09a0*/  @!P0 STG.E.64 desc[UR4][R8.64+0x1400], R14 ;  /* 0x0014000e08008986 */ /* 0x0001e2000c101b04 */
[----:B------:R-:W-:-:S13]  /*09b0*/  ISETP.GE.AND P0, PT, R11, R6, PT ;  /* 0x000000060b00720c */ /* 0x000fda0003f06270 */
[----:B0-----:R-:W-:Y:S05]  /*09c0*/  @P0 BRA `(.L_x_170) ;  /* 0x00000000000c0947 */ /* 0x001fea0003800000 */
[----:B------:R-:W2:Y:S02]  /*09d0*/  LDG.E.64 R12, desc[UR4][R12.64+0x1800] ;  /* 0x001800040c0c7981 */ /* 0x000ea4000c1e1b00 */
[----:B--2---:R-:W-:-:S07]  /*09e0*/  DADD R14, R12, 1 ;  /* 0x3ff000000c0e7429 */ /* 0x004fce0000000000 */
[----:B------:R0:W-:Y:S04]  /*09f0*/  STG.E.64 desc[UR4][R8.64+0x1800], R14 ;  /* 0x0018000e08007986 */ /* 0x0001e8000c101b04 */
.L_x_170:
[----:B------:R-:W-:Y:S05]  /*0a00*/  BSYNC.RECONVERGENT B0 ;  /* 0x0000000000007941 */ /* 0x000fea0003800200 */
.L_x_169:
[----:B------:R-:W-:Y:S05]  /*0a10*/  @P1 BRA `(.L_x_171) ;  /* 0xfffffffc00381947 */ /* 0x000fea000383ffff */
.L_x_156:
[----:B------:R-:W-:-:S13]  /*0a20*/  ISETP.NE.AND P0, PT, R16, RZ, PT ;  /* 0x000000ff1000720c */ /* 0x000fda0003f05270 */
[----:B------:R-:W-:Y:S05]  /*0a30*/  @!P0 EXIT ;  /* 0x000000000000894d */ /* 0x000fea0003800000 */
[----:B------:R-:W0:Y:S01]  /*0a40*/  LDC R0, c[0x0][0x388] ;  /* 0x0000e200ff007b82 */ /* 0x000e220000000800 */
[----:B------:R-:W-:Y:S02]  /*0a50*/  ISETP.GE.U32.AND P0, PT, R16, 0x4, PT ;  /* 0x000000041000780c */ /* 0x000fe40003f06070 */
[----:B0-----:R-:W-:-:S04]  /*0a60*/  LOP3.LUT R8, R0, 0x3, RZ, 0xc0, !PT ;  /* 0x0000000300087812 */ /* 0x001fc800078ec0ff */
[----:B------:R-:W-:-:S07]  /*0a70*/  ISETP.NE.AND P2, PT, R8, RZ, PT ;  /* 0x000000ff0800720c */ /* 0x000fce0003f45270 */
[----:B------:R-:W-:Y:S06]  /*0a80*/  @!P0 BRA `(.L_x_172) ;  /* 0x0000000000748947 */ /* 0x000fec0003800000 */
[----:B------:R-:W-:-:S05]  /*0a90*/  IMAD R9, R10, 0x80, R7 ;  /* 0x000000800a097824 */ /* 0x000fca00078e0207 */
[----:B------:R-:W-:-:S13]  /*0aa0*/  ISETP.GE.AND P0, PT, R9, R6, PT ;  /* 0x000000060900720c */ /* 0x000fda0003f06270 */
[----:B-1234-:R-:W-:-:S06]  /*0ab0*/  @!P0 IMAD.WIDE R12, R9, 0x8, R4 ;  /* 0x00000008090c8825 */ /* 0x01efcc00078e0204 */
[----:B------:R-:W2:Y:S01]  /*0ac0*/  @!P0 LDG.E.64 R12, desc[UR4][R12.64] ;  /* 0x000000040c0c8981 */ /* 0x000ea2000c1e1b00 */
[C---:B------:R-:W-:Y:S02]  /*0ad0*/  VIADD R11, R9.reuse, 0x80 ;  /* 0x00000080090b7836 */ /* 0x040fe40000000000 */
[----:B------:R-:W-:-:S03]  /*0ae0*/  @!P0 IMAD.WIDE R16, R9, 0x8, R2 ;  /* 0x0000000809108825 */ /* 0x000fc600078e0202 */
[----:B------:R-:W-:-:S13]  /*0af0*/  ISETP.GE.AND P1, PT, R11, R6, PT ;  /* 0x000000060b00720c */ /* 0x000fda0003f26270 */
[----:B------:R-:W-:Y:S01]  /*0b00*/  @!P1 IMAD.WIDE R18, R11, 0x8, R4 ;  /* 0x000000080b129825 */ /* 0x000fe200078e0204 */
[----:B--2---:R-:W-:-:S07]  /*0b10*/  @!P0 DADD R14, R12, 1 ;  /* 0x3ff000000c0e8429 */ /* 0x004fce0000000000 */
[----:B------:R0:W-:Y:S04]  /*0b20*/  @!P0 STG.E.64 desc[UR4][R16.64], R14 ;  /* 0x0000000e10008986 */ /* 0x0001e8000c101b04 */
[----:B------:R-:W2:Y:S01]  /*0b30*/  @!P1 LDG.E.64 R18, desc[UR4][R18.64] ;  /* 0x0000000412129981 */ /* 0x000ea2000c1e1b00 */
[----:B------:R-:W-:Y:S02]  /*0b40*/  VIADD R25, R9, 0x100 ;  /* 0x0000010009197836 */ /* 0x000fe40000000000 */
[----:B------:R-:W-:-:S03]  /*0b50*/  @!P1 IMAD.WIDE R12, R11, 0x8, R2 ;  /* 0x000000080b0c9825 */ /* 0x000fc600078e0202 */
[----:B------:R-:W-:-:S13]  /*0b60*/  ISETP.GE.AND P0, PT, R25, R6, PT ;  /* 0x000000061900720c */ /* 0x000fda0003f06270 */
[----:B------:R-:W-:Y:S01]  /*0b70*/  @!P0 IMAD.WIDE R22, R25, 0x8, R4 ;  /* 0x0000000819168825 */ /* 0x000fe200078e0204 */
[----:B--2---:R-:W-:-:S07]  /*0b80*/  @!P1 DADD R20, R18, 1 ;  /* 0x3ff0000012149429 */ /* 0x004fce0000000000 */
[----:B------:R1:W-:Y:S04]  /*0b90*/  @!P1 STG.E.64 desc[UR4][R12.64], R20 ;  /* 0x000000140c009986 */ /* 0x0003e8000c101b04 */
[----:B------:R-:W2:Y:S01]  /*0ba0*/  @!P0 LDG.E.64 R22, desc[UR4][R22.64] ;  /* 0x0000000416168981 */ /* 0x000ea2000c1e1b00 */
[----:B------:R-:W-:Y:S02]  /*0bb0*/  VIADD R9, R9, 0x180 ;  /* 0x0000018009097836 */ /* 0x000fe40000000000 */
[----:B0-----:R-:W-:-:S03]  /*0bc0*/  @!P0 IMAD.WIDE R16, R25, 0x8, R2 ;  /* 0x0000000819108825 */ /* 0x001fc600078e0202 */
[----:B------:R-:W-:-:S13]  /*0bd0*/  ISETP.GE.AND P1, PT, R9, R6, PT ;  /* 0x000000060900720c */ /* 0x000fda0003f26270 */
[----:B------:R-:W-:Y:S01]  /*0be0*/  @!P1 IMAD.WIDE R18, R9, 0x8, R4 ;  /* 0x0000000809129825 */ /* 0x000fe200078e0204 */
[----:B--2---:R-:W-:-:S07]  /*0bf0*/  @!P0 DADD R14, R22, 1 ;  /* 0x3ff00000160e8429 */ /* 0x004fce0000000000 */
[----:B------:R1:W-:Y:S04]  /*0c00*/  @!P0 STG.E.64 desc[UR4][R16.64], R14 ;  /* 0x0000000e10008986 */ /* 0x0003e8000c101b04 */
[----:B------:R-:W2:Y:S01]  /*0c10*/  @!P1 LDG.E.64 R18, desc[UR4][R18.64] ;  /* 0x0000000412129981 */ /* 0x000ea2000c1e1b00 */
[----:B------:R-:W-:-:S04]  /*0c20*/  @!P1 IMAD.WIDE R26, R9, 0x8, R2 ;  /* 0x00000008091a9825 */ /* 0x000fc800078e0202 */
[----:B------:R-:W-:Y:S01]  /*0c30*/  VIADD R10, R10, 0x4 ;  /* 0x000000040a0a7836 */ /* 0x000fe20000000000 */
[----:B--2---:R-:W-:-:S07]  /*0c40*/  @!P1 DADD R24, R18, 1 ;  /* 0x3ff0000012189429 */ /* 0x004fce0000000000 */
[----:B------:R1:W-:Y:S04]  /*0c50*/  @!P1 STG.E.64 desc[UR4][R26.64], R24 ;  /* 0x000000181a009986 */ /* 0x0003e8000c101b04 */
.L_x_172:
[----:B------:R-:W-:Y:S05]  /*0c60*/  @!P2 EXIT ;  /* 0x000000000000a94d */ /* 0x000fea0003800000 */
[----:B------:R-:W-:Y:S02]  /*0c70*/  ISETP.NE.AND P0, PT, R8, 0x1, PT ;  /* 0x000000010800780c */ /* 0x000fe40003f05270 */
[----:B------:R-:W-:-:S04]  /*0c80*/  LOP3.LUT R0, R0, 0x1, RZ, 0xc0, !PT ;  /* 0x0000000100007812 */ /* 0x000fc800078ec0ff */
[----:B------:R-:W-:-:S07]  /*0c90*/  ISETP.NE.U32.AND P2, PT, R0, 0x1, PT ;  /* 0x000000010000780c */ /* 0x000fce0003f45070 */
[----:B------:R-:W-:Y:S06]  /*0ca0*/  @!P0 BRA `(.L_x_173) ;  /* 0x00000000003c8947 */ /* 0x000fec0003800000 */
[----:B-1234-:R-:W-:-:S04]  /*0cb0*/  LEA R15, R10, R7, 0x7 ;  /* 0x000000070a0f7211 */ /* 0x01efc800078e38ff */
[----:B------:R-:W-:-:S13]  /*0cc0*/  ISETP.GE.AND P0, PT, R15, R6, PT ;  /* 0x000000060f00720c */ /* 0x000fda0003f06270 */
[----:B------:R-:W-:-:S06]  /*0cd0*/  @!P0 IMAD.WIDE R8, R15, 0x8, R4 ;  /* 0x000000080f088825 */ /* 0x000fcc00078e0204 */
        /* <DEDUP_REMOVED lines=12> */
.L_x_173:
[----:B------:R-:W-:Y:S05]  /*0da0*/  @P2 EXIT ;  /* 0x000000000000294d */ /* 0x000fea0003800000 */
[----:B------:R-:W-:-:S05]  /*0db0*/  IMAD R9, R10, 0x80, R7 ;  /* 0x000000800a097824 */ /* 0x000fca00078e0207 */
[----:B------:R-:W-:-:S13]  /*0dc0*/  ISETP.GE.AND P0, PT, R9, R6, PT ;  /* 0x000000060900720c */ /* 0x000fda0003f06270 */
[----:B------:R-:W-:Y:S05]  /*0dd0*/  @P0 EXIT ;  /* 0x000000000000094d */ /* 0x000fea0003800000 */
[----:B------:R-:W-:-:S06]  /*0de0*/  IMAD.WIDE R4, R9, 0x8, R4 ;  /* 0x0000000809047825 */ /* 0x000fcc00078e0204 */
[----:B------:R-:W5:Y:S01]  /*0df0*/  LDG.E.64 R4, desc[UR4][R4.64] ;  /* 0x0000000404047981 */ /* 0x000f62000c1e1b00 */
[----:B------:R-:W-:Y:S01]  /*0e00*/  IMAD.WIDE R2, R9, 0x8, R2 ;  /* 0x0000000809027825 */ /* 0x000fe200078e0202 */
[----:B-----5:R-:W-:-:S07]  /*0e10*/  DADD R6, R4, 1 ;  /* 0x3ff0000004067429 */ /* 0x020fce0000000000 */
[----:B------:R-:W-:Y:S01]  /*0e20*/  STG.E.64 desc[UR4][R2.64], R6 ;  /* 0x0000000602007986 */ /* 0x000fe2000c101b04 */
[----:B------:R-:W-:Y:S05]  /*0e30*/  EXIT ;  /* 0x000000000000794d */ /* 0x000fea0003800000 */
.L_x_155:
[----:B------:R-:W-:-:S13]  /*0e40*/  ISETP.GE.AND P0, PT, R0, 0x1, PT ;  /* 0x000000010000780c */ /* 0x000fda0003f06270 */
[----:B------:R-:W-:Y:S05]  /*0e50*/  @!P0 EXIT ;  /* 0x000000000000894d */ /* 0x000fea0003800000 */
[C---:B------:R-:W-:Y:S01]  /*0e60*/  ISETP.GE.U32.AND P1, PT, R0.reuse, 0x10, PT ;  /* 0x000000100000780c */ /* 0x040fe20003f26070 */
[----:B------:R-:W-:Y:S01]  /*0e70*/  IMAD.MOV.U32 R6, RZ, RZ, RZ ;  /* 0x000000ffff067224 */ /* 0x000fe200078e00ff */
[----:B------:R-:W-:-:S04]  /*0e80*/  LOP3.LUT R22, R0, 0xf, RZ, 0xc0, !PT ;  /* 0x0000000f00167812 */ /* 0x000fc800078ec0ff */
[----:B------:R-:W-:-:S07]  /*0e90*/  ISETP.NE.AND P0, PT, R22, RZ, PT ;  /* 0x000000ff1600720c */ /* 0x000fce0003f05270 */
[----:B------:R-:W-:Y:S06]  /*0ea0*/  @!P1 BRA `(.L_x_174) ;  /* 0x0000000400189947 */ /* 0x000fec0003800000 */
[C---:B------:R-:W-:Y:S01]  /*0eb0*/  IMAD.WIDE.U32 R14, R7.reuse, 0x8, RZ ;  /* 0x00000008070e7825 */ /* 0x040fe200078e00ff */
[----:B------:R-:W-:Y:S02]  /*0ec0*/  LOP3.LUT R6, R0, 0x7ffffff0, RZ, 0xc0, !PT ;  /* 0x7ffffff000067812 */ /* 0x000fe400078ec0ff */
[----:B------:R-:W-:Y:S02]  /*0ed0*/  IADD3 R12, PT, PT, R7, 0x480, RZ ;  /* 0x00000480070c7810 */ /* 0x000fe40007ffe0ff */
[----:B------:R-:W-:Y:S01]  /*0ee0*/  LOP3.LUT R13, R14, 0x2000, RZ, 0xfc, !PT ;  /* 0x000020000e0d7812 */ /* 0x000fe200078efcff */
[----:B------:R-:W-:-:S07]  /*0ef0*/  IMAD.MOV R14, RZ, RZ, -R6 ;  /* 0x000000ffff0e7224 */ /* 0x000fce00078e0a06 */
.L_x_175:
[----:B-1----:R-:W-:-:S05]  /*0f00*/  IADD3 R16, P1, PT, R13, R4, RZ ;  /* 0x000000040d107210 */ /* 0x002fca0007f3e0ff */
[----:B------:R-:W-:-:S05]  /*0f10*/  IMAD.X R17, R15, 0x1, R5, P1 ;  /* 0x000000010f117824 */ /* 0x000fca00008e0605 */
[----:B------:R-:W2:Y:S01]  /*0f20*/  LDG.E.64 R10, desc[UR4][R16.64+-0x2000] ;  /* 0xffe00004100a7981 */ /* 0x000ea2000c1e1b00 */
[----:B------:R-:W-:-:S05]  /*0f30*/  IADD3 R8, P1, PT, R13, R2, RZ ;  /* 0x000000020d087210 */ /* 0x000fca0007f3e0ff */
[----:B------:R-:W-:Y:S01]  /*0f40*/  IMAD.X R9, R15, 0x1, R3, P1 ;  /* 0x000000010f097824 */ /* 0x000fe200008e0603 */
[----:B--2---:R-:W-:-:S07]  /*0f50*/  DADD R10, R10, 1 ;  /* 0x3ff000000a0a7429 */ /* 0x004fce0000000000 */
[----:B------:R0:W-:Y:S04]  /*0f60*/  STG.E.64 desc[UR4][R8.64+-0x2000], R10 ;  /* 0xffe0000a08007986 */ /* 0x0001e8000c101b04 */
[----:B------:R-:W2:Y:S02]  /*0f70*/  LDG.E.64 R18, desc[UR4][R16.64+-0x1c00] ;  /* 0xffe4000410127981 */ /* 0x000ea4000c1e1b00 */
[----:B--2---:R-:W-:-:S07]  /*0f80*/  DADD R18, R18, 1 ;  /* 0x3ff0000012127429 */ /* 0x004fce0000000000 */
[----:B------:R1:W-:Y:S04]  /*0f90*/  STG.E.64 desc[UR4][R8.64+-0x1c00], R18 ;  /* 0xffe4001208007986 */ /* 0x0003e8000c101b04 */
[----:B------:R-:W2:Y:S02]  /*0fa0*/  LDG.E.64 R20, desc[UR4][R16.64+-0x1800] ;  /* 0xffe8000410147981 */ /* 0x000ea4000c1e1b00 */
[----:B--2---:R-:W-:-:S07]  /*0fb0*/  DADD R20, R20, 1 ;  /* 0x3ff0000014147429 */ /* 0x004fce0000000000 */
[----:B------:R-:W-:Y:S04]  /*0fc0*/  STG.E.64 desc[UR4][R8.64+-0x1800], R20 ;  /* 0xffe8001408007986 */ /* 0x000fe8000c101b04 */
[----:B------:R-:W2:Y:S02]  /*0fd0*/  LDG.E.64 R24, desc[UR4][R16.64+-0x1400] ;  /* 0xffec000410187981 */ /* 0x000ea4000c1e1b00 */
[----:B--2---:R-:W-:-:S07]  /*0fe0*/  DADD R24, R24, 1 ;  /* 0x3ff0000018187429 */ /* 0x004fce0000000000 */
[----:B------:R2:W-:Y:S04]  /*0ff0*/  STG.E.64 desc[UR4][R8.64+-0x1400], R24 ;  /* 0xffec001808007986 */ /* 0x0005e8000c101b04 */
[----:B------:R-:W3:Y:S02]  /*1000*/  LDG.E.64 R26, desc[UR4][R16.64+-0x1000] ;  /* 0xfff00004101a7981 */ /* 0x000ee4000c1e1b00 */
[----:B---3--:R-:W-:-:S07]  /*1010*/  DADD R26, R26, 1 ;  /* 0x3ff000001a1a7429 */ /* 0x008fce0000000000 */
[----:B------:R-:W-:Y:S04]  /*1020*/  STG.E.64 desc[UR4][R8.64+-0x1000], R26 ;  /* 0xfff0001a08007986 */ /* 0x000fe8000c101b04 */
[----:B0-----:R-:W3:Y:S02]  /*1030*/  LDG.E.64 R10, desc[UR4][R16.64+-0xc00] ;  /* 0xfff40004100a7981 */ /* 0x001ee4000c1e1b00 */
[----:B---3--:R-:W-:-:S07]  /*1040*/  DADD R28, R10, 1 ;  /* 0x3ff000000a1c7429 */ /* 0x008fce0000000000 */
[----:B------:R-:W-:Y:S04]  /*1050*/  STG.E.64 desc[UR4][R8.64+-0xc00], R28 ;  /* 0xfff4001c08007986 */ /* 0x000fe8000c101b04 */
[----:B------:R-:W1:Y:S02]  /*1060*/  LDG.E.64 R10, desc[UR4][R16.64+-0x800] ;  /* 0xfff80004100a7981 */ /* 0x000e64000c1e1b00 */
[----:B-1----:R-:W-:-:S07]  /*1070*/  DADD R18, R10, 1 ;  /* 0x3ff000000a127429 */ /* 0x002fce0000000000 */
[----:B------:R0:W-:Y:S04]  /*1080*/  STG.E.64 desc[UR4][R8.64+-0x800], R18 ;  /* 0xfff8001208007986 */ /* 0x0001e8000c101b04 */
[----:B------:R-:W2:Y:S02]  /*1090*/  LDG.E.64 R10, desc[UR4][R16.64+-0x400] ;  /* 0xfffc0004100a7981 */ /* 0x000ea4000c1e1b00 */
[----:B--2---:R-:W-:-:S07]  /*10a0*/  DADD R24, R10, 1 ;  /* 0x3ff000000a187429 */ /* 0x004fce0000000000 */
[----:B------:R1:W-:Y:S04]  /*10b0*/  STG.E.64 desc[UR4][R8.64+-0x400], R24 ;  /* 0xfffc001808007986 */ /* 0x0003e8000c101b04 */
[----:B------:R-:W2:Y:S01]  /*10c0*/  LDG.E.64 R20, desc[UR4][R16.64] ;  /* 0x0000000410147981 */ /* 0x000ea2000c1e1b00 */
[----:B------:R-:W-:Y:S01]  /*10d0*/  MOV R11, 0x0 ;  /* 0x00000000000b7802 */ /* 0x000fe20000000f00 */
[----:B------:R-:W-:-:S04]  /*10e0*/  IMAD.MOV.U32 R10, RZ, RZ, 0xc00 ;  /* 0x00000c00ff0a7424 */ /* 0x000fc800078e00ff */
[----:B0-----:R-:W-:-:S03]  /*10f0*/  IMAD.WIDE R18, R12, 0x8, R10 ;  /* 0x000000080c127825 */ /* 0x001fc600078e020a */
[----:B------:R-:W-:-:S05]  /*1100*/  IADD3 R10, P1, PT, R18, R4, RZ ;  /* 0x00000004120a7210 */ /* 0x000fca0007f3e0ff */
[----:B------:R-:W-:Y:S01]  /*1110*/  IMAD.X R11, R19, 0x1, R5, P1 ;  /* 0x00000001130b7824 */ /* 0x000fe200008e0605 */
[----:B--2---:R-:W-:-:S07]  /*1120*/  DADD R20, R20, 1 ;  /* 0x3ff0000014147429 */ /* 0x004fce0000000000 */
[----:B------:R0:W-:Y:S04]  /*1130*/  STG.E.64 desc[UR4][R8.64], R20 ;  /* 0x0000001408007986 */ /* 0x0001e8000c101b04 */
[----:B------:R-:W2:Y:S01]  /*1140*/  LDG.E.64 R26, desc[UR4][R10.64+-0xc00] ;  /* 0xfff400040a1a7981 */ /* 0x000ea2000c1e1b00 */
[----:B------:R-:W-:-:S05]  /*1150*/  IADD3 R18, P1, PT, R18, R2, RZ ;  /* 0x0000000212127210 */ /* 0x000fca0007f3e0ff */
[----:B------:R-:W-:Y:S01]  /*1160*/  IMAD.X R19, R19, 0x1, R3, P1 ;  /* 0x0000000113137824 */ /* 0x000fe200008e0603 */
[----:B--2---:R-:W-:-:S07]  /*1170*/  DADD R26, R26, 1 ;  /* 0x3ff000001a1a7429 */ /* 0x004fce0000000000 */
[----:B------:R2:W-:Y:S04]  /*1180*/  STG.E.64 desc[UR4][R18.64+-0xc00], R26 ;  /* 0xfff4001a12007986 */ /* 0x0005e8000c101b04 */
[----:B------:R-:W3:Y:S02]  /*1190*/  LDG.E.64 R16, desc[UR4][R10.64+-0x800] ;  /* 0xfff800040a107981 */ /* 0x000ee4000c1e1b00 */
[----:B---3--:R-:W-:-:S07]  /*11a0*/  DADD R16, R16, 1 ;  /* 0x3ff0000010107429 */ /* 0x008fce0000000000 */
[----:B------:R3:W-:Y:S04]  /*11b0*/  STG.E.64 desc[UR4][R18.64+-0x800], R16 ;  /* 0xfff8001012007986 */ /* 0x0007e8000c101b04 */
[----:B-1----:R-:W4:Y:S02]  /*11c0*/  LDG.E.64 R24, desc[UR4][R10.64+-0x400] ;  /* 0xfffc00040a187981 */ /* 0x002f24000c1e1b00 */
[----:B----4-:R-:W-:-:S07]  /*11d0*/  DADD R24, R24, 1 ;  /* 0x3ff0000018187429 */ /* 0x010fce0000000000 */
[----:B------:R1:W-:Y:S04]  /*11e0*/  STG.E.64 desc[UR4][R18.64+-0x400], R24 ;  /* 0xfffc001812007986 */ /* 0x0003e8000c101b04 */
[----:B0-----:R-:W4:Y:S02]  /*11f0*/  LDG.E.64 R8, desc[UR4][R10.64] ;  /* 0x000000040a087981 */ /* 0x001f24000c1e1b00 */
[----:B----4-:R-:W-:-:S07]  /*1200*/  DADD R8, R8, 1 ;  /* 0x3ff0000008087429 */ /* 0x010fce0000000000 */
[----:B------:R1:W-:Y:S04]  /*1210*/  STG.E.64 desc[UR4][R18.64], R8 ;  /* 0x0000000812007986 */ /* 0x0003e8000c101b04 */
[----:B------:R-:W4:Y:S02]  /*1220*/  LDG.E.64 R20, desc[UR4][R10.64+0x400] ;  /* 0x000400040a147981 */ /* 0x000f24000c1e1b00 */
[----:B----4-:R-:W-:-:S07]  /*1230*/  DADD R20, R20, 1 ;  /* 0x3ff0000014147429 */ /* 0x010fce0000000000 */
[----:B------:R1:W-:Y:S04]  /*1240*/  STG.E.64 desc[UR4][R18.64+0x400], R20 ;  /* 0x0004001412007986 */ /* 0x0003e8000c101b04 */
[----:B--2---:R-:W2:Y:S02]  /*1250*/  LDG.E.64 R26, desc[UR4][R10.64+0x800] ;  /* 0x000800040a1a7981 */ /* 0x004ea4000c1e1b00 */
[----:B--2---:R-:W-:-:S07]  /*1260*/  DADD R26, R26, 1 ;  /* 0x3ff000001a1a7429 */ /* 0x004fce0000000000 */
[----:B------:R1:W-:Y:S04]  /*1270*/  STG.E.64 desc[UR4][R18.64+0x800], R26 ;  /* 0x0008001a12007986 */ /* 0x0003e8000c101b04 */
[----:B---3--:R-:W2:Y:S01]  /*1280*/  LDG.E.64 R16, desc[UR4][R10.64+0xc00] ;  /* 0x000c00040a107981 */ /* 0x008ea2000c1e1b00 */
[----:B------:R-:W-:Y:S01]  /*1290*/  VIADD R14, R14, 0x10 ;  /* 0x000000100e0e7836 */ /* 0x000fe20000000000 */
[----:B------:R-:W-:Y:S02]  /*12a0*/  IADD3 R13, P2, PT, R13, 0x4000, RZ ;  /* 0x000040000d0d7810 */ /* 0x000fe40007f5e0ff */
[----:B------:R-:W-:Y:S02]  /*12b0*/  IADD3 R12, PT, PT, R12, 0x800, RZ ;  /* 0x000008000c0c7810 */ /* 0x000fe40007ffe0ff */
[----:B------:R-:W-:Y:S01]  /*12c0*/  ISETP.NE.AND P1, PT, R14, RZ, PT ;  /* 0x000000ff0e00720c */ /* 0x000fe20003f25270 */
[----:B------:R-:W-:Y:S01]  /*12d0*/  IMAD.X R15, RZ, RZ, R15, P2 ;  /* 0x000000ffff0f7224 */ /* 0x000fe200010e060f */
[----:B--2---:R-:W-:-:S07]  /*12e0*/  DADD R16, R16, 1 ;  /* 0x3ff0000010107429 */ /* 0x004fce0000000000 */
[----:B------:R1:W-:Y:S04]  /*12f0*/  STG.E.64 desc[UR4][R18.64+0xc00], R16 ;  /* 0x000c001012007986 */ /* 0x0003e8000c101b04 */
[----:B------:R-:W-:Y:S05]  /*1300*/  @P1 BRA `(.L_x_175) ;  /* 0xfffffff800fc1947 */ /* 0x000fea000383ffff */
.L_x_174:
[----:B------:R-:W-:Y:S05]  /*1310*/  @!P0 EXIT ;  /* 0x000000000000894d */ /* 0x000fea0003800000 */
[----:B------:R-:W-:Y:S02]  /*1320*/  ISETP.GE.U32.AND P0, PT, R22, 0x8, PT ;  /* 0x000000081600780c */ /* 0x000fe40003f06070 */
[----:B-1----:R-:W-:-:S04]  /*1330*/  LOP3.LUT R20, R0, 0x7, RZ, 0xc0, !PT ;  /* 0x0000000700147812 */ /* 0x002fc800078ec0ff */
[----:B------:R-:W-:-:S07]  /*1340*/  ISETP.NE.AND P1, PT, R20, RZ, PT ;  /* 0x000000ff1400720c */ /* 0x000fce0003f25270 */
[----:B------:R-:W-:Y:S06]  /*1350*/  @!P0 BRA `(.L_x_176) ;  /* 0x0000000000708947 */ /* 0x000fec0003800000 */
[----:B------:R-:W-:-:S04]  /*1360*/  IMAD R15, R6, 0x80, R7 ;  /* 0x00000080060f7824 */ /* 0x000fc800078e0207 */
[----:B------:R-:W-:-:S05]  /*1370*/  IMAD.WIDE R8, R15, 0x8, R4 ;  /* 0x000000080f087825 */ /* 0x000fca00078e0204 */
[----:B------:R-:W2:Y:S02]  /*1380*/  LDG.E.64 R10, desc[UR4][R8.64] ;  /* 0x00000004080a7981 */ /* 0x000ea4000c1e1b00 */
[----:B--2---:R-:W-:Y:S01]  /*1390*/  DADD R12, R10, 1 ;  /* 0x3ff000000a0c7429 */ /* 0x004fe20000000000 */
[----:B------:R-:W-:-:S06]  /*13a0*/  IMAD.WIDE R10, R15, 0x8, R2 ;  /* 0x000000080f0a7825 */ /* 0x000fcc00078e0202 */
[----:B------:R0:W-:Y:S04]  /*13b0*/  STG.E.64 desc[UR4][R10.64], R12 ;  /* 0x0000000c0a007986 */ /* 0x0001e8000c101b04 */
[----:B------:R-:W2:Y:S02]  /*13c0*/  LDG.E.64 R14, desc[UR4][R8.64+0x400] ;  /* 0x00040004080e7981 */ /* 0x000ea4000c1e1b00 */
[----:B--2---:R-:W-:-:S07]  /*13d0*/  DADD R14, R14, 1 ;  /* 0x3ff000000e0e7429 */ /* 0x004fce0000000000 */
[----:B------:R1:W-:Y:S04]  /*13e0*/  STG.E.64 desc[UR4][R10.64+0x400], R14 ;  /* 0x0004000e0a007986 */ /* 0x0003e8000c101b04 */
[----:B------:R-:W2:Y:S02]  /*13f0*/  LDG.E.64 R16, desc[UR4][R8.64+0x800] ;  /* 0x0008000408107981 */ /* 0x000ea4000c1e1b00 */
[----:B--2---:R-:W-:-:S07]  /*1400*/  DADD R16, R16, 1 ;  /* 0x3ff0000010107429 */ /* 0x004fce0000000000 */
[----:B------:R2:W-:Y:S04]  /*1410*/  STG.E.64 desc[UR4][R10.64+0x800], R16 ;  /* 0x000800100a007986 */ /* 0x0005e8000c101b04 */
[----:B------:R-:W3:Y:S02]  /*1420*/  LDG.E.64 R18, desc[UR4][R8.64+0xc00] ;  /* 0x000c000408127981 */ /* 0x000ee4000c1e1b00 */
[----:B---3--:R-:W-:-:S07]  /*1430*/  DADD R18, R18, 1 ;  /* 0x3ff0000012127429 */ /* 0x008fce0000000000 */
[----:B------:R3:W-:Y:S04]  /*1440*/  STG.E.64 desc[UR4][R10.64+0xc00], R18 ;  /* 0x000c00120a007986 */ /* 0x0007e8000c101b04 */
[----:B------:R-:W4:Y:S02]  /*1450*/  LDG.E.64 R22, desc[UR4][R8.64+0x1000] ;  /* 0x0010000408167981 */ /* 0x000f24000c1e1b00 */
[----:B----4-:R-:W-:-:S07]  /*1460*/  DADD R22, R22, 1 ;  /* 0x3ff0000016167429 */ /* 0x010fce0000000000 */
[----:B------:R3:W-:Y:S04]  /*1470*/  STG.E.64 desc[UR4][R10.64+0x1000], R22 ;  /* 0x001000160a007986 */ /* 0x0007e8000c101b04 */
[----:B0-----:R-:W4:Y:S02]  /*1480*/  LDG.E.64 R12, desc[UR4][R8.64+0x1400] ;  /* 0x00140004080c7981 */ /* 0x001f24000c1e1b00 */
[----:B----4-:R-:W-:-:S07]  /*1490*/  DADD R12, R12, 1 ;  /* 0x3ff000000c0c7429 */ /* 0x010fce0000000000 */
[----:B------:R3:W-:Y:S04]  /*14a0*/  STG.E.64 desc[UR4][R10.64+0x1400], R12 ;  /* 0x0014000c0a007986 */ /* 0x0007e8000c101b04 */
[----:B-1----:R-:W4:Y:S02]  /*14b0*/  LDG.E.64 R14, desc[UR4][R8.64+0x1800] ;  /* 0x00180004080e7981 */ /* 0x002f24000c1e1b00 */
[----:B----4-:R-:W-:-:S07]  /*14c0*/  DADD R14, R14, 1 ;  /* 0x3ff000000e0e7429 */ /* 0x010fce0000000000 */
[----:B------:R3:W-:Y:S04]  /*14d0*/  STG.E.64 desc[UR4][R10.64+0x1800], R14 ;  /* 0x0018000e0a007986 */ /* 0x0007e8000c101b04 */
[----:B--2---:R-:W2:Y:S01]  /*14e0*/  LDG.E.64 R16, desc[UR4][R8.64+0x1c00] ;  /* 0x001c000408107981 */ /* 0x004ea2000c1e1b00 */
[----:B------:R-:W-:Y:S01]  /*14f0*/  VIADD R6, R6, 0x8 ;  /* 0x0000000806067836 */ /* 0x000fe20000000000 */
[----:B--2---:R-:W-:-:S07]  /*1500*/  DADD R16, R16, 1 ;  /* 0x3ff0000010107429 */ /* 0x004fce0000000000 */
[----:B------:R3:W-:Y:S04]  /*1510*/  STG.E.64 desc[UR4][R10.64+0x1c00], R16 ;  /* 0x001c00100a007986 */ /* 0x0007e8000c101b04 */
.L_x_176:
[----:B------:R-:W-:Y:S05]  /*1520*/  @!P1 EXIT ;  /* 0x000000000000994d */ /* 0x000fea0003800000 */
[----:B------:R-:W-:Y:S02]  /*1530*/  ISETP.GE.U32.AND P0, PT, R20, 0x4, PT ;  /* 0x000000041400780c */ /* 0x000fe40003f06070 */
[----:B------:R-:W-:-:S04]  /*1540*/  LOP3.LUT R0, R0, 0x3, RZ, 0xc0, !PT ;  /* 0x0000000300007812 */ /* 0x000fc800078ec0ff */
[----:B------:R-:W-:-:S07]  /*1550*/  ISETP.NE.AND P1, PT, R0, RZ, PT ;  /* 0x000000ff0000720c */ /* 0x000fce0003f25270 */
[----:B------:R-:W-:Y:S06]  /*1560*/  @!P0 BRA `(.L_x_177) ;  /* 0x0000000000408947 */ /* 0x000fec0003800000 */
[----:B---3--:R-:W-:-:S04]  /*1570*/  IMAD R19, R6, 0x80, R7 ;  /* 0x0000008006137824 */ /* 0x008fc800078e0207 */
[----:B------:R-:W-:-:S05]  /*1580*/  IMAD.WIDE R16, R19, 0x8, R4 ;  /* 0x0000000813107825 */ /* 0x000fca00078e0204 */
[----:B------:R-:W2:Y:S01]  /*1590*/  LDG.E.64 R8, desc[UR4][R16.64] ;  /* 0x0000000410087981 */ /* 0x000ea2000c1e1b00 */
[----:B------:R-:W-:Y:S01]  /*15a0*/  IMAD.WIDE R18, R19, 0x8, R2 ;  /* 0x0000000813127825 */ /* 0x000fe200078e0202 */
[----:B--2---:R-:W-:-:S07]  /*15b0*/  DADD R8, R8, 1 ;  /* 0x3ff0000008087429 */ /* 0x004fce0000000000 */
[----:B------:R0:W-:Y:S04]  /*15c0*/  STG.E.64 desc[UR4][R18.64], R8 ;  /* 0x0000000812007986 */ /* 0x0001e8000c101b04 */
[----:B------:R-:W2:Y:S02]  /*15d0*/  LDG.E.64 R10, desc[UR4][R16.64+0x400] ;  /* 0x00040004100a7981 */ /* 0x000ea4000c1e1b00 */
[----:B--2---:R-:W-:-:S07]  /*15e0*/  DADD R10, R10, 1 ;  /* 0x3ff000000a0a7429 */ /* 0x004fce0000000000 */
[----:B------:R0:W-:Y:S04]  /*15f0*/  STG.E.64 desc[UR4][R18.64+0x400], R10 ;  /* 0x0004000a12007986 */ /* 0x0001e8000c101b04 */
[----:B------:R-:W2:Y:S02]  /*1600*/  LDG.E.64 R12, desc[UR4][R16.64+0x800] ;  /* 0x00080004100c7981 */ /* 0x000ea4000c1e1b00 */
[----:B--2---:R-:W-:-:S07]  /*1610*/  DADD R12, R12, 1 ;  /* 0x3ff000000c0c7429 */ /* 0x004fce0000000000 */
[----:B------:R0:W-:Y:S04]  /*1620*/  STG.E.64 desc[UR4][R18.64+0x800], R12 ;  /* 0x0008000c12007986 */ /* 0x0001e8000c101b04 */
[----:B------:R-:W2:Y:S01]  /*1630*/  LDG.E.64 R14, desc[UR4][R16.64+0xc00] ;  /* 0x000c0004100e7981 */ /* 0x000ea2000c1e1b00 */
[----:B------:R-:W-:Y:S01]  /*1640*/  VIADD R6, R6, 0x4 ;  /* 0x0000000406067836 */ /* 0x000fe20000000000 */
[----:B--2---:R-:W-:-:S07]  /*1650*/  DADD R14, R14, 1 ;  /* 0x3ff000000e0e7429 */ /* 0x004fce0000000000 */
[----:B------:R0:W-:Y:S04]  /*1660*/  STG.E.64 desc[UR4][R18.64+0xc00], R14 ;  /* 0x000c000e12007986 */ /* 0x0001e8000c101b04 */
.L_x_177:
[----:B------:R-:W-:Y:S05]  /*1670*/  @!P1 EXIT ;  /* 0x000000000000994d */ /* 0x000fea0003800000 */
[----:B0--3--:R-:W-:Y:S01]  /*1680*/  LEA R13, R6, R7, 0x7 ;  /* 0x00000007060d7211 */ /* 0x009fe200078e38ff */
[----:B------:R-:W-:-:S07]  /*1690*/  IMAD.MOV R0, RZ, RZ, -R0 ;  /* 0x000000ffff007224 */ /* 0x000fce00078e0a00 */
.L_x_178:
[----:B------:R-:W-:-:S06]  /*16a0*/  IMAD.WIDE R8, R13, 0x8, R4 ;  /* 0x000000080d087825 */ /* 0x000fcc00078e0204 */
[----:B------:R-:W2:Y:S01]  /*16b0*/  LDG.E.64 R8, desc[UR4][R8.64] ;  /* 0x0000000408087981 */ /* 0x000ea2000c1e1b00 */
[----:B------:R-:W-:Y:S02]  /*16c0*/  VIADD R0, R0, 0x1 ;  /* 0x0000000100007836 */ /* 0x000fe40000000000 */
[----:B0-----:R-:W-:-:S03]  /*16d0*/  IMAD.WIDE R6, R13, 0x8, R2 ;  /* 0x000000080d067825 */ /* 0x001fc600078e0202 */
[----:B------:R-:W-:Y:S01]  /*16e0*/  ISETP.NE.AND P0, PT, R0, RZ, PT ;  /* 0x000000ff0000720c */ /* 0x000fe20003f05270 */
[----:B--2---:R-:W-:-:S07]  /*16f0*/  DADD R10, R8, 1 ;  /* 0x3ff00000080a7429 */ /* 0x004fce0000000000 */
[----:B------:R0:W-:Y:S05]  /*1700*/  STG.E.64 desc[UR4][R6.64], R10 ;  /* 0x0000000a06007986 */ /* 0x0001ea000c101b04 */
[----:B------:R-:W-:Y:S05]  /*1710*/  @!P0 EXIT ;  /* 0x000000000000894d */ /* 0x000fea0003800000 */
[----:B------:R-:W-:Y:S01]  /*1720*/  VIADD R13, R13, 0x80 ;  /* 0x000000800d0d7836 */ /* 0x000fe20000000000 */
[----:B------:R-:W-:Y:S06]  /*1730*/  BRA `(.L_x_178) ;  /* 0xfffffffc00d87947 */ /* 0x000fec000383ffff */
.L_x_179:
        /* <DEDUP_REMOVED lines=12> */
.L_x_409:


//--------------------- .text._ZN3cub18CUB_300001_SM_10006detail9transform16transform_kernelINS2_10policy_hubILb1EN4cuda3std3__45tupleIJN6thrust24THRUST_300001_SM_1000_NS10device_ptrIdEEEEEE10policy1000Ei16thrust_function1SC_JPdEEEvT0_iT1_T2_DpNS2_10kernel_argIT3_EE --------------------------
	.section	.text._ZN3cub18CUB_300001_SM_10006detail9transform16transform_kernelINS2_10policy_hubILb1EN4cuda3std3__45tupleIJN6thrust24THRUST_300001_SM_1000_NS10device_ptrIdEEEEEE10policy1000Ei16thrust_function1SC_JPdEEEvT0_iT1_T2_DpNS2_10kernel_argIT3_EE,"ax",@progbits
	.align	128
        .global         _ZN3cub18CUB_300001_SM_10006detail9transform16transform_kernelINS2_10policy_hubILb1EN4cuda3std3__45tupleIJN6thrust24THRUST_300001_SM_1000_NS10device_ptrIdEEEEEE10policy1000Ei16thrust_function1SC_JPdEEEvT0_iT1_T2_DpNS2_10kernel_argIT3_EE
        .type           _ZN3cub18CUB_300001_SM_10006detail9transform16transform_kernelINS2_10policy_hubILb1EN4cuda3std3__45tupleIJN6thrust24THRUST_300001_SM_1000_NS10device_ptrIdEEEEEE10policy1000Ei16thrust_function1SC_JPdEEEvT0_iT1_T2_DpNS2_10kernel_argIT3_EE,@function
        .size           _ZN3cub18CUB_300001_SM_10006detail9transform16transform_kernelINS2_10policy_hubILb1EN4cuda3std3__45tupleIJN6thrust24THRUST_300001_SM_1000_NS10device_ptrIdEEEEEE10policy1000Ei16thrust_function1SC_JPdEEEvT0_iT1_T2_DpNS2_10kernel_argIT3_EE,(.L_x_410 - _ZN3cub18CUB_300001_SM_10006detail9transform16transform_kernelINS2_10policy_hubILb1EN4cuda3std3__45tupleIJN6thrust24THRUST_300001_SM_1000_NS10device_ptrIdEEEEEE10policy1000Ei16thrust_function1SC_JPdEEEvT0_iT1_T2_DpNS2_10kernel_argIT3_EE)
        .other          _ZN3cub18CUB_300001_SM_10006detail9transform16transform_kernelINS2_10policy_hubILb1EN4cuda3std3__45tupleIJN6thrust24THRUST_300001_SM_1000_NS10device_ptrIdEEEEEE10policy1000Ei16thrust_function1SC_JPdEEEvT0_iT1_T2_DpNS2_10kernel_argIT3_EE,@"STO_CUDA_ENTRY STV_DEFAULT"
_ZN3cub18CUB_300001_SM_10006detail9transform16transform_kernelINS2_10policy_hubILb1EN4cuda3std3__45tupleIJN6thrust24THRUST_300001_SM_1000_NS10device_ptrIdEEEEEE10policy1000Ei16thrust_function1SC_JPdEEEvT0_iT1_T2_DpNS2_10kernel_argIT3_EE:
.text._ZN3cub18CUB_300001_SM_10006detail9transform16transform_kernelINS2_10policy_hubILb1EN4cuda3std3__45tupleIJN6thrust24THRUST_300001_SM_1000_NS10device_ptrIdEEEEEE10policy1000Ei16thrust_function1SC_JPdEEEvT0_iT1_T2_DpNS2_10kernel_argIT3_EE:
[----:B------:R-:W-:Y:S08]  /*0000*/  LDC R1, c[0x0][0x37c] ;  /* 0x0000df00ff017b82 */ /* 0x000ff00000000800 */
[----:B------:R-:W0:Y:S01]  /*0010*/  LDC.64 R8, c[0x0][0x380] ;  /* 0x0000e000ff087b82 */ /* 0x000e220000000a00 */
[----:B------:R-:W1:Y:S01]  /*0020*/  S2R R0, SR_TID.X ;  /* 0x0000000000007919 */ /* 0x000e620000002100 */
[----:B------:R-:W2:Y:S01]  /*0030*/  LDCU.64 UR6, c[0x0][0x358] ;  /* 0x00006b00ff0677ac */ /* 0x000ea20008000a00 */
[----:B------:R-:W-:Y:S05]  /*0040*/  BSSY.RECONVERGENT B0, `(.L_x_180) ;  /* 0x0000016000007945 */ /* 0x000fea0003800200 */
[----:B------:R-:W3:Y:S08]  /*0050*/  S2UR UR4, SR_CTAID.X ;  /* 0x00000000000479c3 */ /* 0x000ef00000002500 */
[----:B------:R-:W4:Y:S01]  /*0060*/  LDC.64 R2, c[0x0][0x398] ;  /* 0x0000e600ff027b82 */ /* 0x000f220000000a00 */
[----:B0-----:R-:W-:-:S07]  /*0070*/  IMAD.SHL.U32 R7, R9, 0x80, RZ ;  /* 0x0000008009077824 */ /* 0x001fce00078e00ff */
[----:B------:R-:W0:Y:S01]  /*0080*/  LDC.64 R4, c[0x0][0x390] ;  /* 0x0000e400ff047b82 */ /* 0x000e220000000a00 */
[----:B---3--:R-:W-:Y:S01]  /*0090*/  IMAD R13, R7, UR4, RZ ;  /* 0x00000004070d7c24 */ /* 0x008fe2000f8e02ff */
[----:B-1----:R-:W-:-:S03]  /*00a0*/  SHF.L.U32 R15, R0, 0x7, RZ ;  /* 0x00000007000f7819 */ /* 0x002fc600000006ff */
[----:B------:R-:W-:-:S05]  /*00b0*/  IMAD.IADD R8, R8, 0x1, -R13 ;  /* 0x0000000108087824 */ /* 0x000fca00078e0a0d */
[CC--:B------:R-:W-:Y:S02]  /*00c0*/  VIMNMX R6, PT, PT, R7.reuse, R8.reuse, PT ;  /* 0x0000000807067248 */ /* 0x0c0fe40003fe0100 */
[----:B------:R-:W-:-:S03]  /*00d0*/  ISETP.GT.AND P0, PT, R7, R8, PT ;  /* 0x000000080700720c */ /* 0x000fc60003f04270 */
[----:B------:R-:W-:-:S05]  /*00e0*/  IMAD.SHL.U32 R12, R6, 0x8, RZ ;  /* 0x00000008060c7824 */ /* 0x000fca00078e00ff */
[----:B------:R-:W-:-:S13]  /*00f0*/  ISETP.GE.AND P1, PT, R15, R12, PT ;  /* 0x0000000c0f00720c */ /* 0x000fda0003f26270 */
[----:B--2-4-:R-:W-:Y:S05]  /*0100*/  @P1 BRA `(.L_x_181) ;  /* 0x0000000000241947 */ /* 0x014fea0003800000 */
[----:B------:R-:W1:Y:S02]  /*0110*/  LDC.64 R10, c[0x0][0x398] ;  /* 0x0000e600ff0a7b82 */ /* 0x000e640000000a00 */
[----:B-1----:R-:W-:-:S04]  /*0120*/  IMAD.WIDE.U32 R10, R0, 0x80, R10 ;  /* 0x00000080000a7825 */ /* 0x002fc800078e000a */
[----:B------:R-:W-:-:S07]  /*0130*/  IMAD.WIDE R10, R13, 0x8, R10 ;  /* 0x000000080d0a7825 */ /* 0x000fce00078e020a */
.L_x_182:
[----:B------:R-:W-:Y:S01]  /*0140*/  VIADD R15, R15, 0x4000 ;  /* 0x000040000f0f7836 */ /* 0x000fe20000000000 */
[----:B------:R1:W-:Y:S04]  /*0150*/  CCTL.E.PF2 [R10] ;  /* 0x000000000a00798f */ /* 0x0003e80000800100 */
[----:B------:R-:W-:Y:S02]  /*0160*/  ISETP.GE.AND P1, PT, R15, R12, PT ;  /* 0x0000000c0f00720c */ /* 0x000fe40003f26270 */
[----:B-1----:R-:W-:-:S04]  /*0170*/  IADD3 R10, P2, PT, R10, 0x4000, RZ ;  /* 0x000040000a0a7810 */ /* 0x002fc80007f5e0ff */
[----:B------:R-:W-:-:S07]  /*0180*/  IADD3.X R11, PT, PT, RZ, R11, RZ, P2, !PT ;  /* 0x0000000bff0b7210 */ /* 0x000fce00017fe4ff */
[----:B------:R-:W-:Y:S05]  /*0190*/  @!P1 BRA `(.L_x_182) ;  /* 0xfffffffc00e89947 */ /* 0x000fea000383ffff */
.L_x_181:
[----:B------:R-:W-:Y:S05]  /*01a0*/  BSYNC.RECONVERGENT B0 ;  /* 0x0000000000007941 */ /* 0x000fea0003800200 */
.L_x_180:
[----:B------:R-:W-:-:S04]  /*01b0*/  IMAD.WIDE R2, R13, 0x8, R2 ;  /* 0x000000080d027825 */ /* 0x000fc800078e0202 */
[----:B0-----:R-:W-:Y:S01]  /*01c0*/  IMAD.WIDE R4, R13, 0x8, R4 ;  /* 0x000000080d047825 */ /* 0x001fe200078e0204 */
[----:B------:R-:W-:Y:S06]  /*01d0*/  @P0 BRA `(.L_x_183) ;  /* 0x0000000800440947 */ /* 0x000fec0003800000 */
[----:B------:R-:W-:-:S13]  /*01e0*/  ISETP.GE.AND P0, PT, R9, 0x1, PT ;  /* 0x000000010900780c */ /* 0x000fda0003f06270 */
[----:B------:R-:W-:Y:S05]  /*01f0*/  @!P0 EXIT ;  /* 0x000000000000894d */ /* 0x000fea0003800000 */
[C---:B------:R-:W-:Y:S01]  /*0200*/  ISETP.GE.U32.AND P1, PT, R9.reuse, 0x10, PT ;  /* 0x000000100900780c */ /* 0x040fe20003f26070 */
[----:B------:R-:W-:Y:S01]  /*0210*/  IMAD.MOV.U32 R7, RZ, RZ, RZ ;  /* 0x000000ffff077224 */ /* 0x000fe200078e00ff */
[----:B------:R-:W-:-:S04]  /*0220*/  LOP3.LUT R20, R9, 0xf, RZ, 0xc0, !PT ;  /* 0x0000000f09147812 */ /* 0x000fc800078ec0ff */
[----:B------:R-:W-:-:S07]  /*0230*/  ISETP.NE.AND P0, PT, R20, RZ, PT ;  /* 0x000000ff1400720c */ /* 0x000fce0003f05270 */
[----:B------:R-:W-:Y:S06]  /*0240*/  @!P1 BRA `(.L_x_184) ;  /* 0x0000000400189947 */ /* 0x000fec0003800000 */
[----:B------:R-:W-:Y:S01]  /*0250*/  IMAD.WIDE.U32 R14, R0, 0x8, RZ ;  /* 0x00000008000e7825 */ /* 0x000fe200078e00ff */
[----:B------:R-:W-:-:S03]  /*0260*/  LOP3.LUT R7, R9, 0x7ffffff0, RZ, 0xc0, !PT ;  /* 0x7ffffff009077812 */ /* 0x000fc600078ec0ff */
[----:B------:R-:W-:Y:S01]  /*0270*/  VIADD R6, R0, 0x480 ;  /* 0x0000048000067836 */ /* 0x000fe20000000000 */
[----:B------:R-:W-:Y:S02]  /*0280*/  LOP3.LUT R11, R14, 0x2000, RZ, 0xfc, !PT ;  /* 0x000020000e0b7812 */ /* 0x000fe400078efcff */
[----:B------:R-:W-:-:S07]  /*0290*/  IADD3 R10, PT, PT, -R7, RZ, RZ ;  /* 0x000000ff070a7210 */ /* 0x000fce0007ffe1ff */
.L_x_185:
        /* <DEDUP_REMOVED lines=25> */
[----:B------:R-:W2:Y:S01]  /*0430*/  LDG.E.64 R16, desc[UR6][R12.64+-0x400] ;  /* 0xfffc00060c107981 */ /* 0x000ea2000c1e1b00 */
[----:B------:R-:W-:Y:S01]  /*0440*/  MOV R18, 0xc00 ;  /* 0x00000c0000127802 */ /* 0x000fe20000000f00 */
[----:B------:R-:W-:Y:S01]  /*0450*/  IMAD.MOV.U32 R19, RZ, RZ, 0x0 ;  /* 0x00000000ff137424 */ /* 0x000fe200078e00ff */
[----:B--2---:R-:W-:-:S07]  /*0460*/  DADD R24, R16, 1 ;  /* 0x3ff0000010187429 */ /* 0x004fce0000000000 */
[----:B------:R1:W-:Y:S04]  /*0470*/  STG.E.64 desc[UR6][R8.64+-0x400], R24 ;  /* 0xfffc001808007986 */ /* 0x0003e8000c101b06 */
[----:B0-----:R-:W2:Y:S01]  /*0480*/  LDG.E.64 R22, desc[UR6][R12.64] ;  /* 0x000000060c167981 */ /* 0x001ea2000c1e1b00 */
[----:B------:R-:W-:-:S03]  /*0490*/  IMAD.WIDE R18, R6, 0x8, R18 ;  /* 0x0000000806127825 */ /* 0x000fc600078e0212 */
[----:B------:R-:W-:-:S05]  /*04a0*/  IADD3 R16, P1, PT, R2, R18, RZ ;  /* 0x0000001202107210 */ /* 0x000fca0007f3e0ff */
[----:B------:R-:W-:Y:S01]  /*04b0*/  IMAD.X R17, R3, 0x1, R19, P1 ;  /* 0x0000000103117824 */ /* 0x000fe200008e0613 */
[----:B--2---:R-:W-:-:S07]  /*04c0*/  DADD R26, R22, 1 ;  /* 0x3ff00000161a7429 */ /* 0x004fce0000000000 */
[----:B------:R0:W-:Y:S04]  /*04d0*/  STG.E.64 desc[UR6][R8.64], R26 ;  /* 0x0000001a08007986 */ /* 0x0001e8000c101b06 */
[----:B------:R-:W2:Y:S01]  /*04e0*/  LDG.E.64 R22, desc[UR6][R16.64+-0xc00] ;  /* 0xfff4000610167981 */ /* 0x000ea2000c1e1b00 */
[----:B------:R-:W-:-:S04]  /*04f0*/  IADD3 R18, P1, PT, R4, R18, RZ ;  /* 0x0000001204127210 */ /* 0x000fc80007f3e0ff */
[----:B------:R-:W-:Y:S01]  /*0500*/  IADD3.X R19, PT, PT, R5, R19, RZ, P1, !PT ;  /* 0x0000001305137210 */ /* 0x000fe20000ffe4ff */
        /* <DEDUP_REMOVED lines=26> */
.L_x_184:
[----:B------:R-:W-:Y:S05]  /*06b0*/  @!P0 EXIT ;  /* 0x000000000000894d */ /* 0x000fea0003800000 */
[----:B------:R-:W0:Y:S01]  /*06c0*/  LDCU UR4, c[0x0][0x384] ;  /* 0x00007080ff0477ac */ /* 0x000e220008000800 */
[----:B------:R-:W-:Y:S01]  /*06d0*/  ISETP.GE.U32.AND P0, PT, R20, 0x8, PT ;  /* 0x000000081400780c */ /* 0x000fe20003f06070 */
[----:B0-----:R-:W-:-:S06]  /*06e0*/  ULOP3.LUT UR5, UR4, 0x7, URZ, 0xc0, !UPT ;  /* 0x0000000704057892 */ /* 0x001fcc000f8ec0ff */
[----:B------:R-:W-:-:S06]  /*06f0*/  ISETP.NE.AND P1, PT, RZ, UR5, PT ;  /* 0x00000005ff007c0c */ /* 0x000fcc000bf25270 */
[----:B------:R-:W-:Y:S07]  /*0700*/  @!P0 BRA `(.L_x_186) ;  /* 0x0000000000708947 */ /* 0x000fee0003800000 */
[----:B------:R-:W-:-:S04]  /*0710*/  IMAD R15, R7, 0x80, R0 ;  /* 0x00000080070f7824 */ /* 0x000fc800078e0200 */
[----:B-1----:R-:W-:-:S05]  /*0720*/  IMAD.WIDE R8, R15, 0x8, R2 ;  /* 0x000000080f087825 */ /* 0x002fca00078e0202 */
        /* <DEDUP_REMOVED lines=26> */
.L_x_186:
[----:B------:R-:W-:Y:S05]  /*08d0*/  @!P1 EXIT ;  /* 0x000000000000994d */ /* 0x000fea0003800000 */
[----:B------:R-:W-:Y:S02]  /*08e0*/  UISETP.GE.U32.AND UP0, UPT, UR5, 0x4, UPT ;  /* 0x000000040500788c */ /* 0x000fe4000bf06070 */
[----:B------:R-:W-:-:S06]  /*08f0*/  ULOP3.LUT UR4, UR4, 0x3, URZ, 0xc0, !UPT ;  /* 0x0000000304047892 */ /* 0x000fcc000f8ec0ff */
[----:B------:R-:W-:Y:S01]  /*0900*/  ISETP.NE.AND P0, PT, RZ, UR4, PT ;  /* 0x00000004ff007c0c */ /* 0x000fe2000bf05270 */
[----:B------:R-:W-:-:S12]  /*0910*/  BRA.U !UP0, `(.L_x_187) ;  /* 0x0000000108407547 */ /* 0x000fd8000b800000 */
[----:B-1-3--:R-:W-:-:S05]  /*0920*/  LEA R19, R7, R0, 0x7 ;  /* 0x0000000007137211 */ /* 0x00afca00078e38ff */
        /* <DEDUP_REMOVED lines=15> */
.L_x_187:
[----:B------:R-:W-:Y:S05]  /*0a20*/  @!P0 EXIT ;  /* 0x000000000000894d */ /* 0x000fea0003800000 */
[----:B01-3--:R-:W-:Y:S01]  /*0a30*/  IMAD R13, R7, 0x80, R0 ;  /* 0x00000080070d7824 */ /* 0x00bfe200078e0200 */
[----:B------:R-:W-:-:S12]  /*0a40*/  UIADD3 UR4, UPT, UPT, -UR4, URZ, URZ ;  /* 0x000000ff04047290 */ /* 0x000fd8000fffe1ff */
.L_x_188:
[----:B------:R-:W-:-:S06]  /*0a50*/  IMAD.WIDE R8, R13, 0x8, R2 ;  /* 0x000000080d087825 */ /* 0x000fcc00078e0202 */
[----:B------:R-:W2:Y:S01]  /*0a60*/  LDG.E.64 R8, desc[UR6][R8.64] ;  /* 0x0000000608087981 */ /* 0x000ea2000c1e1b00 */
[C---:B0-----:R-:W-:Y:S01]  /*0a70*/  IMAD.WIDE R6, R13.reuse, 0x8, R4 ;  /* 0x000000080d067825 */ /* 0x041fe200078e0204 */
[----:B------:R-:W-:Y:S01]  /*0a80*/  UIADD3 UR4, UPT, UPT, UR4, 0x1, URZ ;  /* 0x0000000104047890 */ /* 0x000fe2000fffe0ff */
[----:B------:R-:W-:-:S03]  /*0a90*/  IADD3 R13, PT, PT, R13, 0x80, RZ ;  /* 0x000000800d0d7810 */ /* 0x000fc60007ffe0ff */
[----:B------:R-:W-:Y:S01]  /*0aa0*/  UISETP.NE.AND UP0, UPT, UR4, URZ, UPT ;  /* 0x000000ff0400728c */ /* 0x000fe2000bf05270 */
[----:B--2---:R-:W-:-:S07]  /*0ab0*/  DADD R10, R8, 1 ;  /* 0x3ff00000080a7429 */ /* 0x004fce0000000000 */
[----:B------:R0:W-:Y:S01]  /*0ac0*/  STG.E.64 desc[UR6][R6.64], R10 ;  /* 0x0000000a06007986 */ /* 0x0001e2000c101b06 */
[----:B------:R-:W-:Y:S05]  /*0ad0*/  BRA.U UP0, `(.L_x_188) ;  /* 0xfffffffd00dc7547 */ /* 0x000fea000b83ffff */
[----:B------:R-:W-:Y:S05]  /*0ae0*/  EXIT ;  /* 0x000000000000794d */ /* 0x000fea0003800000 */
.L_x_183:
[----:B------:R-:W-:-:S13]  /*0af0*/  ISETP.GE.AND P0, PT, R9, 0x1, PT ;  /* 0x000000010900780c */ /* 0x000fda0003f06270 */
[----:B------:R-:W-:Y:S05]  /*0b00*/  @!P0 EXIT ;  /* 0x000000000000894d */ /* 0x000fea0003800000 */
[C---:B------:R-:W-:Y:S01]  /*0b10*/  ISETP.GE.U32.AND P0, PT, R9.reuse, 0x8, PT ;  /* 0x000000080900780c */ /* 0x040fe20003f06070 */
[----:B------:R-:W-:Y:S01]  /*0b20*/  IMAD.MOV.U32 R7, RZ, RZ, RZ ;  /* 0x000000ffff077224 */ /* 0x000fe200078e00ff */
[----:B------:R-:W-:-:S11]  /*0b30*/  LOP3.LUT R20, R9, 0x7, RZ, 0xc0, !PT ;  /* 0x0000000709147812 */ /* 0x000fd600078ec0ff */
[----:B------:R-:W-:Y:S05]  /*0b40*/  @!P0 BRA `(.L_x_189) ;  /* 0x0000000000d08947 */ /* 0x000fea0003800000 */
[----:B------:R-:W-:Y:S01]  /*0b50*/  LOP3.LUT R7, R9, 0x7ffffff8, RZ, 0xc0, !PT ;  /* 0x7ffffff809077812 */ /* 0x000fe200078ec0ff */
[----:B------:R-:W-:-:S07]  /*0b60*/  IMAD.MOV.U32 R10, RZ, RZ, RZ ;  /* 0x000000ffff0a7224 */ /* 0x000fce00078e00ff */
.L_x_192:
[----:B------:R-:W-:-:S04]  /*0b70*/  LEA R11, R10, R0, 0x7 ;  /* 0x000000000a0b7211 */ /* 0x000fc800078e38ff */
[----:B------:R-:W-:-:S13]  /*0b80*/  ISETP.GE.AND P0, PT, R11, R6, PT ;  /* 0x000000060b00720c */ /* 0x000fda0003f06270 */
[----:B0-----:R-:W-:-:S06]  /*0b90*/  @!P0 IMAD.WIDE.U32 R12, R11, 0x8, R2 ;  /* 0x000000080b0c8825 */ /* 0x001fcc00078e0002 */
        /* <DEDUP_REMOVED lines=8> */
[----:B------:R-:W-:Y:S02]  /*0c20*/  VIADD R23, R11, 0x100 ;  /* 0x000001000b177836 */ /* 0x000fe40000000000 */
[----:B------:R-:W-:-:S03]  /*0c30*/  IMAD.WIDE R12, R21, 0x8, R4 ;  /* 0x00000008150c7825 */ /* 0x000fc600078e0204 */
[----:B------:R-:W-:Y:S01]  /*0c40*/  ISETP.GE.AND P0, PT, R23, R6, PT ;  /* 0x000000061700720c */ /* 0x000fe20003f06270 */
[----:B--2---:R-:W-:-:S07]  /*0c50*/  @!P1 DADD R18, R18, 1 ;  /* 0x3ff0000012129429 */ /* 0x004fce0000000000 */
[----:B------:R1:W-:Y:S05]  /*0c60*/  @!P1 STG.E.64 desc[UR6][R12.64], R18 ;  /* 0x000000120c009986 */ /* 0x0003ea000c101b06 */
[----:B------:R-:W2:Y:S01]  /*0c70*/  @!P0 LDG.E.64 R22, desc[UR6][R8.64+0x400] ;  /* 0x0004000608168981 */ /* 0x000ea2000c1e1b00 */
[----:B------:R-:W-:-:S04]  /*0c80*/  IADD3 R21, PT, PT, R11, 0x180, RZ ;  /* 0x000001800b157810 */ /* 0x000fc80007ffe0ff */
[----:B------:R-:W-:Y:S01]  /*0c90*/  ISETP.GE.AND P1, PT, R21, R6, PT ;  /* 0x000000061500720c */ /* 0x000fe20003f26270 */
[----:B--2---:R-:W-:-:S07]  /*0ca0*/  @!P0 DADD R22, R22, 1 ;  /* 0x3ff0000016168429 */ /* 0x004fce0000000000 */
[----:B------:R-:W-:Y:S05]  /*0cb0*/  @!P0 STG.E.64 desc[UR6][R12.64+0x400], R22 ;  /* 0x000400160c008986 */ /* 0x000fea000c101b06 */
[----:B0-----:R-:W2:Y:S01]  /*0cc0*/  @!P1 LDG.E.64 R14, desc[UR6][R8.64+0x800] ;  /* 0x00080006080e9981 */ /* 0x001ea2000c1e1b00 */
[----:B------:R-:W-:-:S05]  /*0cd0*/  VIADD R17, R11, 0x200 ;  /* 0x000002000b117836 */ /* 0x000fca0000000000 */
[----:B------:R-:W-:Y:S01]  /*0ce0*/  ISETP.GE.AND P0, PT, R17, R6, PT ;  /* 0x000000061100720c */ /* 0x000fe20003f06270 */
[----:B--2---:R-:W-:-:S07]  /*0cf0*/  @!P1 DADD R14, R14, 1 ;  /* 0x3ff000000e0e9429 */ /* 0x004fce0000000000 */
[----:B------:R0:W-:Y:S05]  /*0d00*/  @!P1 STG.E.64 desc[UR6][R12.64+0x800], R14 ;  /* 0x0008000e0c009986 */ /* 0x0001ea000c101b06 */
[----:B------:R-:W2:Y:S01]  /*0d10*/  @!P0 LDG.E.64 R16, desc[UR6][R8.64+0xc00] ;  /* 0x000c000608108981 */ /* 0x000ea2000c1e1b00 */
[----:B-1----:R-:W-:-:S05]  /*0d20*/  VIADD R19, R11, 0x280 ;  /* 0x000002800b137836 */ /* 0x002fca0000000000 */
[----:B------:R-:W-:Y:S01]  /*0d30*/  ISETP.GE.AND P1, PT, R19, R6, PT ;  /* 0x000000061300720c */ /* 0x000fe20003f26270 */
[----:B--2---:R-:W-:-:S07]  /*0d40*/  @!P0 DADD R16, R16, 1 ;  /* 0x3ff0000010108429 */ /* 0x004fce0000000000 */
[----:B------:R1:W-:Y:S05]  /*0d50*/  @!P0 STG.E.64 desc[UR6][R12.64+0xc00], R16 ;  /* 0x000c00100c008986 */ /* 0x0003ea000c101b06 */
[----:B------:R-:W2:Y:S01]  /*0d60*/  @!P1 LDG.E.64 R18, desc[UR6][R8.64+0x1000] ;  /* 0x0010000608129981 */ /* 0x000ea2000c1e1b00 */
[----:B------:R-:W-:-:S04]  /*0d70*/  IADD3 R21, PT, PT, R11, 0x300, RZ ;  /* 0x000003000b157810 */ /* 0x000fc80007ffe0ff */
[----:B------:R-:W-:Y:S01]  /*0d80*/  ISETP.GE.AND P0, PT, R21, R6, PT ;  /* 0x000000061500720c */ /* 0x000fe20003f06270 */
[----:B--2---:R-:W-:-:S07]  /*0d90*/  @!P1 DADD R18, R18, 1 ;  /* 0x3ff0000012129429 */ /* 0x004fce0000000000 */
[----:B------:R1:W-:Y:S05]  /*0da0*/  @!P1 STG.E.64 desc[UR6][R12.64+0x1000], R18 ;  /* 0x001000120c009986 */ /* 0x0003ea000c101b06 */
[----:B0-----:R-:W2:Y:S01]  /*0db0*/  @!P0 LDG.E.64 R14, desc[UR6][R8.64+0x1400] ;  /* 0x00140006080e8981 */ /* 0x001ea2000c1e1b00 */
[----:B------:R-:W-:Y:S01]  /*0dc0*/  VIADD R11, R11, 0x380 ;  /* 0x000003800b0b7836 */ /* 0x000fe20000000000 */
[----:B------:R-:W-:Y:S01]  /*0dd0*/  BSSY.RECONVERGENT B0, `(.L_x_190) ;  /* 0x000000a000007945 */ /* 0x000fe20003800200 */
[----:B------:R-:W-:-:S05]  /*0de0*/  VIADD R10, R10, 0x8 ;  /* 0x000000080a0a7836 */ /* 0x000fca0000000000 */
[----:B------:R-:W-:Y:S01]  /*0df0*/  ISETP.NE.AND P1, PT, R10, R7, PT ;  /* 0x000000070a00720c */ /* 0x000fe20003f25270 */
[----:B--2---:R-:W-:-:S07]  /*0e00*/  @!P0 DADD R14, R14, 1 ;  /* 0x3ff000000e0e8429 */ /* 0x004fce0000000000 */
[----:B------:R1:W-:Y:S01]  /*0e10*/  @!P0 STG.E.64 desc[UR6][R12.64+0x1400], R14 ;  /* 0x0014000e0c008986 */ /* 0x0003e2000c101b06 */
[----:B------:R-:W-:-:S13]  /*0e20*/  ISETP.GE.AND P0, PT, R11, R6, PT ;  /* 0x000000060b00720c */ /* 0x000fda0003f06270 */
[----:B-1----:R-:W-:Y:S05]  /*0e30*/  @P0 BRA `(.L_x_191) ;  /* 0x00000000000c0947 */ /* 0x002fea0003800000 */
[----:B------:R-:W2:Y:S02]  /*0e40*/  LDG.E.64 R8, desc[UR6][R8.64+0x1800] ;  /* 0x0018000608087981 */ /* 0x000ea4000c1e1b00 */
[----:B--2---:R-:W-:-:S07]  /*0e50*/  DADD R14, R8, 1 ;  /* 0x3ff00000080e7429 */ /* 0x004fce0000000000 */
[----:B------:R0:W-:Y:S04]  /*0e60*/  STG.E.64 desc[UR6][R12.64+0x1800], R14 ;  /* 0x0018000e0c007986 */ /* 0x0001e8000c101b06 */
.L_x_191:
[----:B------:R-:W-:Y:S05]  /*0e70*/  BSYNC.RECONVERGENT B0 ;  /* 0x0000000000007941 */ /* 0x000fea0003800200 */
.L_x_190:
[----:B------:R-:W-:Y:S05]  /*0e80*/  @P1 BRA `(.L_x_192) ;  /* 0xfffffffc00381947 */ /* 0x000fea000383ffff */
.L_x_189:
[----:B------:R-:W-:-:S13]  /*0e90*/  ISETP.NE.AND P0, PT, R20, RZ, PT ;  /* 0x000000ff1400720c */ /* 0x000fda0003f05270 */
[----:B------:R-:W-:Y:S05]  /*0ea0*/  @!P0 EXIT ;  /* 0x000000000000894d */ /* 0x000fea0003800000 */
[----:B------:R-:W1:Y:S01]  /*0eb0*/  LDC R8, c[0x0][0x384] ;  /* 0x0000e100ff087b82 */ /* 0x000e620000000800 */
[----:B------:R-:W-:Y:S02]  /*0ec0*/  ISETP.GE.U32.AND P1, PT, R20, 0x4, PT ;  /* 0x000000041400780c */ /* 0x000fe40003f26070 */
[----:B-1----:R-:W-:-:S04]  /*0ed0*/  LOP3.LUT R22, R8, 0x3, RZ, 0xc0, !PT ;  /* 0x0000000308167812 */ /* 0x002fc800078ec0ff */
[----:B------:R-:W-:-:S07]  /*0ee0*/  ISETP.NE.AND P0, PT, R22, RZ, PT ;  /* 0x000000ff1600720c */ /* 0x000fce0003f05270 */
[----:B------:R-:W-:Y:S06]  /*0ef0*/  @!P1 BRA `(.L_x_193) ;  /* 0x0000000000749947 */ /* 0x000fec0003800000 */
[----:B------:R-:W-:-:S04]  /*0f00*/  LEA R9, R7, R0, 0x7 ;  /* 0x0000000007097211 */ /* 0x000fc800078e38ff */
[----:B------:R-:W-:-:S13]  /*0f10*/  ISETP.GE.AND P2, PT, R9, R6, PT ;  /* 0x000000060900720c */ /* 0x000fda0003f46270 */
[----:B------:R-:W-:-:S06]  /*0f20*/  @!P2 IMAD.WIDE R10, R9, 0x8, R2 ;  /* 0x00000008090aa825 */ /* 0x000fcc00078e0202 */
[----:B------:R-:W2:Y:S01]  /*0f30*/  @!P2 LDG.E.64 R10, desc[UR6][R10.64] ;  /* 0x000000060a0aa981 */ /* 0x000ea2000c1e1b00 */
[C---:B------:R-:W-:Y:S02]  /*0f40*/  VIADD R21, R9.reuse, 0x80 ;  /* 0x0000008009157836 */ /* 0x040fe40000000000 */
[----:B0-----:R-:W-:-:S03]  /*0f50*/  @!P2 IMAD.WIDE R14, R9, 0x8, R4 ;  /* 0x00000008090ea825 */ /* 0x001fc600078e0204 */
        /* <DEDUP_REMOVED lines=12> */
[----:B------:R-:W-:Y:S01]  /*1020*/  IADD3 R9, PT, PT, R9, 0x180, RZ ;  /* 0x0000018009097810 */ /* 0x000fe20007ffe0ff */
        /* <DEDUP_REMOVED lines=10> */
.L_x_193:
[----:B------:R-:W-:Y:S05]  /*10d0*/  @!P0 EXIT ;  /* 0x000000000000894d */ /* 0x000fea0003800000 */
[----:B------:R-:W-:Y:S02]  /*10e0*/  ISETP.NE.AND P1, PT, R22, 0x1, PT ;  /* 0x000000011600780c */ /* 0x000fe40003f25270 */
[----:B------:R-:W-:-:S04]  /*10f0*/  LOP3.LUT R8, R8, 0x1, RZ, 0xc0, !PT ;  /* 0x0000000108087812 */ /* 0x000fc800078ec0ff */
[----:B------:R-:W-:-:S07]  /*1100*/  ISETP.NE.U32.AND P0, PT, R8, 0x1, PT ;  /* 0x000000010800780c */ /* 0x000fce0003f05070 */
[----:B------:R-:W-:Y:S06]  /*1110*/  @!P1 BRA `(.L_x_194) ;  /* 0x00000000003c9947 */ /* 0x000fec0003800000 */
[----:B01----:R-:W-:-:S05]  /*1120*/  IMAD R13, R7, 0x80, R0 ;  /* 0x00000080070d7824 */ /* 0x003fca00078e0200 */
[----:B------:R-:W-:-:S13]  /*1130*/  ISETP.GE.AND P1, PT, R13, R6, PT ;  /* 0x000000060d00720c */ /* 0x000fda0003f26270 */
[----:B------:R-:W-:-:S06]  /*1140*/  @!P1 IMAD.WIDE R8, R13, 0x8, R2 ;  /* 0x000000080d089825 */ /* 0x000fcc00078e0202 */
[----:B------:R-:W2:Y:S01]  /*1150*/  @!P1 LDG.E.64 R8, desc[UR6][R8.64] ;  /* 0x0000000608089981 */ /* 0x000ea2000c1e1b00 */
[C---:B------:R-:W-:Y:S01]  /*1160*/  IADD3 R19, PT, PT, R13.reuse, 0x80, RZ ;  /* 0x000000800d137810 */ /* 0x040fe20007ffe0ff */
[----:B------:R-:W-:-:S03]  /*1170*/  @!P1 IMAD.WIDE R12, R13, 0x8, R4 ;  /* 0x000000080d0c9825 */ /* 0x000fc600078e0204 */
[----:B------:R-:W-:-:S13]  /*1180*/  ISETP.GE.AND P2, PT, R19, R6, PT ;  /* 0x000000061300720c */ /* 0x000fda0003f46270 */
[----:B------:R-:W-:Y:S01]  /*1190*/  @!P2 IMAD.WIDE R14, R19, 0x8, R2 ;  /* 0x00000008130ea825 */ /* 0x000fe200078e0202 */
[----:B--2---:R-:W-:-:S07]  /*11a0*/  @!P1 DADD R10, R8, 1 ;  /* 0x3ff00000080a9429 */ /* 0x004fce0000000000 */
[----:B------:R2:W-:Y:S04]  /*11b0*/  @!P1 STG.E.64 desc[UR6][R12.64], R10 ;  /* 0x0000000a0c009986 */ /* 0x0005e8000c101b06 */
[----:B------:R-:W3:Y:S01]  /*11c0*/  @!P2 LDG.E.64 R14, desc[UR6][R14.64] ;  /* 0x000000060e0ea981 */ /* 0x000ee2000c1e1b00 */
[----:B------:R-:W-:-:S04]  /*11d0*/  @!P2 IMAD.WIDE R18, R19, 0x8, R4 ;  /* 0x000000081312a825 */ /* 0x000fc800078e0204 */
[----:B------:R-:W-:Y:S01]  /*11e0*/  VIADD R7, R7, 0x2 ;  /* 0x0000000207077836 */ /* 0x000fe20000000000 */
[----:B---3--:R-:W-:-:S07]  /*11f0*/  @!P2 DADD R16, R14, 1 ;  /* 0x3ff000000e10a429 */ /* 0x008fce0000000000 */
[----:B------:R2:W-:Y:S04]  /*1200*/  @!P2 STG.E.64 desc[UR6][R18.64], R16 ;  /* 0x000000101200a986 */ /* 0x0005e8000c101b06 */
.L_x_194:
[----:B------:R-:W-:Y:S05]  /*1210*/  @P0 EXIT ;  /* 0x000000000000094d */ /* 0x000fea0003800000 */
[----:B------:R-:W-:-:S04]  /*1220*/  LEA R9, R7, R0, 0x7 ;  /* 0x0000000007097211 */ /* 0x000fc800078e38ff */
[----:B------:R-:W-:-:S13]  /*1230*/  ISETP.GE.AND P0, PT, R9, R6, PT ;  /* 0x000000060900720c */ /* 0x000fda0003f06270 */
[----:B------:R-:W-:Y:S05]  /*1240*/  @P0 EXIT ;  /* 0x000000000000094d */ /* 0x000fea0003800000 */
[----:B------:R-:W-:-:S06]  /*1250*/  IMAD.WIDE R2, R9, 0x8, R2 ;  /* 0x0000000809027825 */ /* 0x000fcc00078e0202 */
[----:B------:R-:W3:Y:S01]  /*1260*/  LDG.E.64 R2, desc[UR6][R2.64] ;  /* 0x0000000602027981 */ /* 0x000ee2000c1e1b00 */
[----:B------:R-:W-:Y:S01]  /*1270*/  IMAD.WIDE R4, R9, 0x8, R4 ;  /* 0x0000000809047825 */ /* 0x000fe200078e0204 */
[----:B---3--:R-:W-:-:S07]  /*1280*/  DADD R6, R2, 1 ;  /* 0x3ff0000002067429 */ /* 0x008fce0000000000 */
[----:B------:R-:W-:Y:S01]  /*1290*/  STG.E.64 desc[UR6][R4.64], R6 ;  /* 0x0000000604007986 */ /* 0x000fe2000c101b06 */
[----:B------:R-:W-:Y:S05]  /*12a0*/  EXIT ;  /* 0x000000000000794d */ /* 0x000fea0003800000 */
.L_x_195:
        /* <DEDUP_REMOVED lines=13> */
.L_x_410:


//--------------------- .text._ZN3cub18CUB_300001_SM_10006detail9transform16transform_kernelINS2_10policy_hubILb1EN4cuda3std3__45tupleIJN6thrust24THRUST_300001_SM_1000_NS6detail15normal_iteratorINSA_10device_ptrIdEEEEEEEE10policy1000El16thrust_function4SF_JPdEEEvT0_iT1_T2_DpNS2_10kernel_argIT3_EE --------------------------
	.section	.text._ZN3cub18CUB_300001_SM_10006detail9transform16transform_kernelINS2_10policy_hubILb1EN4cuda3std3__45tupleIJN6thrust24THRUST_300001_SM_1000_NS6detail15normal_iteratorINSA_10device_ptrIdEEEEEEEE10policy1000El16thrust_function4SF_JPdEEEvT0_iT1_T2_DpNS2_10kernel_argIT3_EE,"ax",@progbits
	.align	128
        .global         _ZN3cub18CUB_300001_SM_10006detail9transform16transform_kernelINS2_10policy_hubILb1EN4cuda3std3__45tupleIJN6thrust24THRUST_300001_SM_1000_NS6detail15normal_iteratorINSA_10device_ptrIdEEEEEEEE10policy1000El16thrust_function4SF_JPdEEEvT0_iT1_T2_DpNS2_10kernel_argIT3_EE
        .type           _ZN3cub18CUB_300001_SM_10006detail9transform16transform_kernelINS2_10policy_hubILb1EN4cuda3std3__45tupleIJN6thrust24THRUST_300001_SM_1000_NS6detail15normal_iteratorINSA_10device_ptrIdEEEEEEEE10policy1000El16thrust_function4SF_JPdEEEvT0_iT1_T2_DpNS2_10kernel_argIT3_EE,@function
        .size           _ZN3cub18CUB_300001_SM_10006detail9transform16transform_kernelINS2_10policy_hubILb1EN4cuda3std3__45tupleIJN6thrust24THRUST_300001_SM_1000_NS6detail15normal_iteratorINSA_10device_ptrIdEEEEEEEE10policy1000El16thrust_function4SF_JPdEEEvT0_iT1_T2_DpNS2_10kernel_argIT3_EE,(.L_x_411 - _ZN3cub18CUB_300001_SM_10006detail9transform16transform_kernelINS2_10policy_hubILb1EN4cuda3std3__45tupleIJN6thrust24THRUST_300001_SM_1000_NS6detail15normal_iteratorINSA_10device_ptrIdEEEEEEEE10policy1000El16thrust_function4SF_JPdEEEvT0_iT1_T2_DpNS2_10kernel_argIT3_EE)
        .other          _ZN3cub18CUB_300001_SM_10006detail9transform16transform_kernelINS2_10policy_hubILb1EN4cuda3std3__45tupleIJN6thrust24THRUST_300001_SM_1000_NS6detail15normal_iteratorINSA_10device_ptrIdEEEEEEEE10policy1000El16thrust_function4SF_JPdEEEvT0_iT1_T2_DpNS2_10kernel_argIT3_EE,@"STO_CUDA_ENTRY STV_DEFAULT"
_ZN3cub18CUB_300001_SM_10006detail9transform16transform_kernelINS2_10policy_hubILb1EN4cuda3std3__45tupleIJN6thrust24THRUST_300001_SM_1000_NS6detail15normal_iteratorINSA_10device_ptrIdEEEEEEEE10policy1000El16thrust_function4SF_JPdEEEvT0_iT1_T2_DpNS2_10kernel_argIT3_EE:
.text._ZN3cub18CUB_300001_SM_10006detail9transform16transform_kernelINS2_10policy_hubILb1EN4cuda3std3__45tupleIJN6thrust24THRUST_300001_SM_1000_NS6detail15normal_iteratorINSA_10device_ptrIdEEEEEEEE10policy1000El16thrust_function4SF_JPdEEEvT0_iT1_T2_DpNS2_10kernel_argIT3_EE:
        /* <DEDUP_REMOVED lines=24> */
.L_x_198:
[----:B------:R-:W-:Y:S01]  /*0180*/  VIADD R12, R12, 0x4000 ;  /* 0x000040000c0c7836 */ /* 0x000fe20000000000 */
[----:B------:R0:W-:Y:S04]  /*0190*/  CCTL.E.PF2 [R4] ;  /* 0x000000000400798f */ /* 0x0001e80000800100 */
[----:B------:R-:W-:Y:S02]  /*01a0*/  ISETP.GE.AND P0, PT, R12, R7, PT ;  /* 0x000000070c00720c */ /* 0x000fe40003f06270 */
[----:B0-----:R-:W-:-:S05]  /*01b0*/  IADD3 R4, P1, PT, R4, 0x4000, RZ ;  /* 0x0000400004047810 */ /* 0x001fca0007f3e0ff */
[----:B------:R-:W-:-:S06]  /*01c0*/  IMAD.X R5, RZ, RZ, R5, P1 ;  /* 0x000000ffff057224 */ /* 0x000fcc00008e0605 */
[----:B------:R-:W-:Y:S05]  /*01d0*/  @!P0 BRA `(.L_x_198) ;  /* 0xfffffffc00e88947 */ /* 0x000fea000383ffff */
.L_x_197:
[----:B------:R-:W-:Y:S05]  /*01e0*/  BSYNC.RECONVERGENT B0 ;  /* 0x0000000000007941 */ /* 0x000fea0003800200 */
.L_x_196:
        /* <DEDUP_REMOVED lines=18> */
.L_x_209:
        /* <DEDUP_REMOVED lines=67> */
.L_x_204:
[----:B------:R-:W-:Y:S05]  /*0740*/  BSYNC.RECONVERGENT B1 ;  /* 0x0000000000017941 */ /* 0x000fea0003800200 */
.L_x_203:
[----:B------:R0:W-:Y:S02]  /*0750*/  STG.E.64 desc[UR4][R18.64], R16 ;  /* 0x0000001012007986 */ /* 0x0001e4000c101b04 */
.L_x_202:
[----:B------:R-:W-:Y:S05]  /*0760*/  BSYNC.RECONVERGENT B0 ;  /* 0x0000000000007941 */ /* 0x000fea0003800200 */
.L_x_201:
        /* <DEDUP_REMOVED lines=64> */
.L_x_208:
[----:B------:R-:W-:Y:S05]  /*0b70*/  BSYNC.RECONVERGENT B1 ;  /* 0x0000000000017941 */ /* 0x000fea0003800200 */
.L_x_207:
[----:B------:R1:W-:Y:S02]  /*0b80*/  STG.E.64 desc[UR4][R18.64], R16 ;  /* 0x0000001012007986 */ /* 0x0003e4000c101b04 */
.L_x_206:
[----:B------:R-:W-:Y:S05]  /*0b90*/  BSYNC.RECONVERGENT B0 ;  /* 0x0000000000007941 */ /* 0x000fea0003800200 */
.L_x_205:
[----:B------:R-:W-:Y:S01]  /*0ba0*/  VIADD R9, R9, 0x100 ;  /* 0x0000010009097836 */ /* 0x000fe20000000000 */
[----:B------:R-:W-:Y:S06]  /*0bb0*/  @P0 BRA `(.L_x_209) ;  /* 0xfffffff400d40947 */ /* 0x000fec000383ffff */
[----:B------:R-:W-:-:S07]  /*0bc0*/  LOP3.LUT R7, R0, 0xffffff00, RZ, 0xc0, !PT ;  /* 0xffffff0000077812 */ /* 0x000fce00078ec0ff */
.L_x_200:
        /* <DEDUP_REMOVED lines=69> */
.L_x_211:
[----:B------:R-:W-:Y:S05]  /*1020*/  BSYNC.RECONVERGENT B0 ;  /* 0x0000000000007941 */ /* 0x000fea0003800200 */
.L_x_210:
[----:B------:R-:W-:Y:S01]  /*1030*/  STG.E.64 desc[UR4][R6.64], R10 ;  /* 0x0000000a06007986 */ /* 0x000fe2000c101b04 */
[----:B------:R-:W-:Y:S05]  /*1040*/  EXIT ;  /* 0x000000000000794d */ /* 0x000fea0003800000 */
.L_x_199:
        /* <DEDUP_REMOVED lines=8> */
.L_x_217:
        /* <DEDUP_REMOVED lines=61> */
.L_x_214:
[----:B------:R-:W-:Y:S05]  /*14a0*/  BSYNC.RECONVERGENT B0 ;  /* 0x0000000000007941 */ /* 0x000fea0003800200 */
.L_x_213:
        /* <DEDUP_REMOVED lines=37> */
.L_x_216:
[----:B------:R-:W-:Y:S05]  /*1700*/  BSYNC.RECONVERGENT B0 ;  /* 0x0000000000007941 */ /* 0x000fea0003800200 */
.L_x_215:
[----:B------:R0:W-:Y:S01]  /*1710*/  STG.E.64 desc[UR4][R8.64+0x400], R6 ;  /* 0x0004000608007986 */ /* 0x0001e2000c101b04 */
[----:B------:R-:W-:Y:S01]  /*1720*/  VIADD R13, R13, 0x100 ;  /* 0x000001000d0d7836 */ /* 0x000fe20000000000 */
[----:B------:R-:W-:Y:S06]  /*1730*/  @P0 BRA `(.L_x_217) ;  /* 0xfffffff800640947 */ /* 0x000fec000383ffff */
[----:B0-----:R-:W-:-:S07]  /*1740*/  LOP3.LUT R7, R0, 0xffffff00, RZ, 0xc0, !PT ;  /* 0xffffff0000077812 */ /* 0x001fce00078ec0ff */
.L_x_212:
        /* <DEDUP_REMOVED lines=68> */
.L_x_219:
[----:B------:R-:W-:Y:S05]  /*1b90*/  BSYNC.RECONVERGENT B0 ;  /* 0x0000000000007941 */ /* 0x000fea0003800200 */
.L_x_218:
[----:B------:R-:W-:Y:S01]  /*1ba0*/  STG.E.64 desc[UR4][R6.64], R10 ;  /* 0x0000000a06007986 */ /* 0x000fe2000c101b04 */
[----:B------:R-:W-:Y:S05]  /*1bb0*/  EXIT ;  /* 0x000000000000794d */ /* 0x000fea0003800000 */
.L_x_220:
        /* <DEDUP_REMOVED lines=12> */
.L_x_411:


//--------------------- .text._ZN3cub18CUB_300001_SM_10006detail9transform16transform_kernelINS2_10policy_hubILb1EN4cuda3std3__45tupleIJN6thrust24THRUST_300001_SM_1000_NS6detail15normal_iteratorINSA_10device_ptrIdEEEEEEEE10policy1000Ei16thrust_function4SF_JPdEEEvT0_iT1_T2_DpNS2_10kernel_argIT3_EE --------------------------
	.section	.text._ZN3cub18CUB_300001_SM_10006detail9transform16transform_kernelINS2_10policy_hubILb1EN4cuda3std3__45tupleIJN6thrust24THRUST_300001_SM_1000_NS6detail15normal_iteratorINSA_10device_ptrIdEEEEEEEE10policy1000Ei16thrust_function4SF_JPdEEEvT0_iT1_T2_DpNS2_10kernel_argIT3_EE,"ax",@progbits
	.align	128
        .global         _ZN3cub18CUB_300001_SM_10006detail9transform16transform_kernelINS2_10policy_hubILb1EN4cuda3std3__45tupleIJN6thrust24THRUST_300001_SM_1000_NS6detail15normal_iteratorINSA_10device_ptrIdEEEEEEEE10policy1000Ei16thrust_function4SF_JPdEEEvT0_iT1_T2_DpNS2_10kernel_argIT3_EE
        .type           _ZN3cub18CUB_300001_SM_10006detail9transform16transform_kernelINS2_10policy_hubILb1EN4cuda3std3__45tupleIJN6thrust24THRUST_300001_SM_1000_NS6detail15normal_iteratorINSA_10device_ptrIdEEEEEEEE10policy1000Ei16thrust_function4SF_JPdEEEvT0_iT1_T2_DpNS2_10kernel_argIT3_EE,@function
        .size           _ZN3cub18CUB_300001_SM_10006detail9transform16transform_kernelINS2_10policy_hubILb1EN4cuda3std3__45tupleIJN6thrust24THRUST_300001_SM_1000_NS6detail15normal_iteratorINSA_10device_ptrIdEEEEEEEE10policy1000Ei16thrust_function4SF_JPdEEEvT0_iT1_T2_DpNS2_10kernel_argIT3_EE,(.L_x_412 - _ZN3cub18CUB_300001_SM_10006detail9transform16transform_kernelINS2_10policy_hubILb1EN4cuda3std3__45tupleIJN6thrust24THRUST_300001_SM_1000_NS6detail15normal_iteratorINSA_10device_ptrIdEEEEEEEE10policy1000Ei16thrust_function4SF_JPdEEEvT0_iT1_T2_DpNS2_10kernel_argIT3_EE)
        .other          _ZN3cub18CUB_300001_SM_10006detail9transform16transform_kernelINS2_10policy_hubILb1EN4cuda3std3__45tupleIJN6thrust24THRUST_300001_SM_1000_NS6detail15normal_iteratorINSA_10device_ptrIdEEEEEEEE10policy1000Ei16thrust_function4SF_JPdEEEvT0_iT1_T2_DpNS2_10kernel_argIT3_EE,@"STO_CUDA_ENTRY STV_DEFAULT"
_ZN3cub18CUB_300001_SM_10006detail9transform16transform_kernelINS2_10policy_hubILb1EN4cuda3std3__45tupleIJN6thrust24THRUST_300001_SM_1000_NS6detail15normal_iteratorINSA_10device_ptrIdEEEEEEEE10policy1000Ei16thrust_function4SF_JPdEEEvT0_iT1_T2_DpNS2_10kernel_argIT3_EE:
.text._ZN3cub18CUB_300001_SM_10006detail9transform16transform_kernelINS2_10policy_hubILb1EN4cuda3std3__45tupleIJN6thrust24THRUST_300001_SM_1000_NS6detail15normal_iteratorINSA_10device_ptrIdEEEEEEEE10policy1000Ei16thrust_function4SF_JPdEEEvT0_iT1_T2_DpNS2_10kernel_argIT3_EE:
        /* <DEDUP_REMOVED lines=20> */
.L_x_223:
[----:B------:R-:W-:Y:S01]  /*0140*/  VIADD R15, R15, 0x4000 ;  /* 0x000040000f0f7836 */ /* 0x000fe20000000000 */
[----:B------:R1:W-:Y:S04]  /*0150*/  CCTL.E.PF2 [R8] ;  /* 0x000000000800798f */ /* 0x0003e80000800100 */
[----:B------:R-:W-:Y:S02]  /*0160*/  ISETP.GE.AND P1, PT, R15, R10, PT ;  /* 0x0000000a0f00720c */ /* 0x000fe40003f26270 */
[----:B-1----:R-:W-:-:S04]  /*0170*/  IADD3 R8, P2, PT, R8, 0x4000, RZ ;  /* 0x0000400008087810 */ /* 0x002fc80007f5e0ff */
[----:B------:R-:W-:-:S07]  /*0180*/  IADD3.X R9, PT, PT, RZ, R9, RZ, P2, !PT ;  /* 0x00000009ff097210 */ /* 0x000fce00017fe4ff */
[----:B------:R-:W-:Y:S05]  /*0190*/  @!P1 BRA `(.L_x_223) ;  /* 0xfffffffc00e89947 */ /* 0x000fea000383ffff */
.L_x_222:
[----:B------:R-:W-:Y:S05]  /*01a0*/  BSYNC.RECONVERGENT B0 ;  /* 0x0000000000007941 */ /* 0x000fea0003800200 */
.L_x_221:
        /* <DEDUP_REMOVED lines=10> */
.L_x_230:
        /* <DEDUP_REMOVED lines=61> */
.L_x_227:
[----:B------:R-:W-:Y:S05]  /*0620*/  BSYNC.RECONVERGENT B0 ;  /* 0x0000000000007941 */ /* 0x000fea0003800200 */
.L_x_226:
        /* <DEDUP_REMOVED lines=37> */
.L_x_229:
[----:B------:R-:W-:Y:S05]  /*0880*/  BSYNC.RECONVERGENT B0 ;  /* 0x0000000000007941 */ /* 0x000fea0003800200 */
.L_x_228:
[----:B------:R0:W-:Y:S01]  /*0890*/  STG.E.64 desc[UR4][R8.64+0x400], R6 ;  /* 0x0004000608007986 */ /* 0x0001e2000c101b04 */
[----:B------:R-:W-:Y:S01]  /*08a0*/  VIADD R13, R13, 0x100 ;  /* 0x000001000d0d7836 */ /* 0x000fe20000000000 */
[----:B------:R-:W-:Y:S06]  /*08b0*/  @P0 BRA `(.L_x_230) ;  /* 0xfffffff800640947 */ /* 0x000fec000383ffff */
[----:B0-----:R-:W-:-:S07]  /*08c0*/  LOP3.LUT R6, R0, 0xffffff00, RZ, 0xc0, !PT ;  /* 0xffffff0000067812 */ /* 0x001fce00078ec0ff */
.L_x_225:
        /* <DEDUP_REMOVED lines=68> */
.L_x_232:
[----:B------:R-:W-:Y:S05]  /*0d10*/  BSYNC.RECONVERGENT B0 ;  /* 0x0000000000007941 */ /* 0x000fea0003800200 */
.L_x_231:
[----:B------:R-:W-:Y:S01]  /*0d20*/  STG.E.64 desc[UR4][R6.64], R10 ;  /* 0x0000000a06007986 */ /* 0x000fe2000c101b04 */
[----:B------:R-:W-:Y:S05]  /*0d30*/  EXIT ;  /* 0x000000000000794d */ /* 0x000fea0003800000 */
.L_x_224:
        /* <DEDUP_REMOVED lines=9> */
.L_x_242:
        /* <DEDUP_REMOVED lines=67> */
.L_x_237:
[----:B------:R-:W-:Y:S05]  /*1200*/  BSYNC.RECONVERGENT B1 ;  /* 0x0000000000017941 */ /* 0x000fea0003800200 */
.L_x_236:
[----:B------:R0:W-:Y:S02]  /*1210*/  STG.E.64 desc[UR4][R18.64], R16 ;  /* 0x0000001012007986 */ /* 0x0001e4000c101b04 */
.L_x_235:
[----:B------:R-:W-:Y:S05]  /*1220*/  BSYNC.RECONVERGENT B0 ;  /* 0x0000000000007941 */ /* 0x000fea0003800200 */
.L_x_234:
        /* <DEDUP_REMOVED lines=64> */
.L_x_241:
[----:B------:R-:W-:Y:S05]  /*1630*/  BSYNC.RECONVERGENT B1 ;  /* 0x0000000000017941 */ /* 0x000fea0003800200 */
.L_x_240:
[----:B------:R1:W-:Y:S02]  /*1640*/  STG.E.64 desc[UR4][R18.64], R16 ;  /* 0x0000001012007986 */ /* 0x0003e4000c101b04 */
.L_x_239:
[----:B------:R-:W-:Y:S05]  /*1650*/  BSYNC.RECONVERGENT B0 ;  /* 0x0000000000007941 */ /* 0x000fea0003800200 */
.L_x_238:
[----:B------:R-:W-:Y:S01]  /*1660*/  VIADD R9, R9, 0x100 ;  /* 0x0000010009097836 */ /* 0x000fe20000000000 */
[----:B------:R-:W-:Y:S06]  /*1670*/  @P0 BRA `(.L_x_242) ;  /* 0xfffffff400d40947 */ /* 0x000fec000383ffff */
[----:B------:R-:W-:-:S07]  /*1680*/  LOP3.LUT R9, R0, 0xffffff00, RZ, 0xc0, !PT ;  /* 0xffffff0000097812 */ /* 0x000fce00078ec0ff */
.L_x_233:
        /* <DEDUP_REMOVED lines=69> */
.L_x_244:
[----:B------:R-:W-:Y:S05]  /*1ae0*/  BSYNC.RECONVERGENT B0 ;  /* 0x0000000000007941 */ /* 0x000fea0003800200 */
.L_x_243:
[----:B------:R-:W-:Y:S01]  /*1af0*/  STG.E.64 desc[UR4][R6.64], R10 ;  /* 0x0000000a06007986 */ /* 0x000fe2000c101b04 */
[----:B------:R-:W-:Y:S05]  /*1b00*/  EXIT ;  /* 0x000000000000794d */ /* 0x000fea0003800000 */
.L_x_245:
        /* <DEDUP_REMOVED lines=15> */
.L_x_412:


//--------------------- .text._ZN3cub18CUB_300001_SM_10006detail9transform16transform_kernelINS2_10policy_hubILb1EN4cuda3std3__45tupleIJN6thrust24THRUST_300001_SM_1000_NS6detail15normal_iteratorINSA_10device_ptrIdEEEEEEEE10policy1000El16thrust_function3SF_JPdEEEvT0_iT1_T2_DpNS2_10kernel_argIT3_EE --------------------------
	.section	.text._ZN3cub18CUB_300001_SM_10006detail9transform16transform_kernelINS2_10policy_hubILb1EN4cuda3std3__45tupleIJN6thrust24THRUST_300001_SM_1000_NS6detail15normal_iteratorINSA_10device_ptrIdEEEEEEEE10policy1000El16thrust_function3SF_JPdEEEvT0_iT1_T2_DpNS2_10kernel_argIT3_EE,"ax",@progbits
	.align	128
        .global         _ZN3cub18CUB_300001_SM_10006detail9transform16transform_kernelINS2_10policy_hubILb1EN4cuda3std3__45tupleIJN6thrust24THRUST_300001_SM_1000_NS6detail15normal_iteratorINSA_10device_ptrIdEEEEEEEE10policy1000El16thrust_function3SF_JPdEEEvT0_iT1_T2_DpNS2_10kernel_argIT3_EE
        .type           _ZN3cub18CUB_300001_SM_10006detail9transform16transform_kernelINS2_10policy_hubILb1EN4cuda3std3__45tupleIJN6thrust24THRUST_300001_SM_1000_NS6detail15normal_iteratorINSA_10device_ptrIdEEEEEEEE10policy1000El16thrust_function3SF_JPdEEEvT0_iT1_T2_DpNS2_10kernel_argIT3_EE,@function
        .size           _ZN3cub18CUB_300001_SM_10006detail9transform16transform_kernelINS2_10policy_hubILb1EN4cuda3std3__45tupleIJN6thrust24THRUST_300001_SM_1000_NS6detail15normal_iteratorINSA_10device_ptrIdEEEEEEEE10policy1000El16thrust_function3SF_JPdEEEvT0_iT1_T2_DpNS2_10kernel_argIT3_EE,(.L_x_413 - _ZN3cub18CUB_300001_SM_10006detail9transform16transform_kernelINS2_10policy_hubILb1EN4cuda3std3__45tupleIJN6thrust24THRUST_300001_SM_1000_NS6detail15normal_iteratorINSA_10device_ptrIdEEEEEEEE10policy1000El16thrust_function3SF_JPdEEEvT0_iT1_T2_DpNS2_10kernel_argIT3_EE)
        .other          _ZN3cub18CUB_300001_SM_10006detail9transform16transform_kernelINS2_10policy_hubILb1EN4cuda3std3__45tupleIJN6thrust24THRUST_300001_SM_1000_NS6detail15normal_iteratorINSA_10device_ptrIdEEEEEEEE10policy1000El16thrust_function3SF_JPdEEEvT0_iT1_T2_DpNS2_10kernel_argIT3_EE,@"STO_CUDA_ENTRY STV_DEFAULT"
_ZN3cub18CUB_300001_SM_10006detail9transform16transform_kernelINS2_10policy_hubILb1EN4cuda3std3__45tupleIJN6thrust24THRUST_300001_SM_1000_NS6detail15normal_iteratorINSA_10device_ptrIdEEEEEEEE10policy1000El16thrust_function3SF_JPdEEEvT0_iT1_T2_DpNS2_10kernel_argIT3_EE:
.text._ZN3cub18CUB_300001_SM_10006detail9transform16transform_kernelINS2_10policy_hubILb1EN4cuda3std3__45tupleIJN6thrust24THRUST_300001_SM_1000_NS6detail15normal_iteratorINSA_10device_ptrIdEEEEEEEE10policy1000El16thrust_function3SF_JPdEEEvT0_iT1_T2_DpNS2_10kernel_argIT3_EE:
        /* <DEDUP_REMOVED lines=24> */
.L_x_248:
[----:B------:R-:W-:Y:S01]  /*0180*/  VIADD R9, R9, 0x4000 ;  /* 0x0000400009097836 */ /* 0x000fe20000000000 */
[----:B------:R0:W-:Y:S04]  /*0190*/  CCTL.E.PF2 [R6] ;  /* 0x000000000600798f */ /* 0x0001e80000800100 */
[----:B------:R-:W-:Y:S02]  /*01a0*/  ISETP.GE.AND P0, PT, R9, R8, PT ;  /* 0x000000080900720c */ /* 0x000fe40003f06270 */
[----:B0-----:R-:W-:-:S04]  /*01b0*/  IADD3 R6, P1, PT, R6, 0x4000, RZ ;  /* 0x0000400006067810 */ /* 0x001fc80007f3e0ff */
[----:B------:R-:W-:-:S07]  /*01c0*/  IADD3.X R7, PT, PT, RZ, R7, RZ, P1, !PT ;  /* 0x00000007ff077210 */ /* 0x000fce0000ffe4ff */
[----:B------:R-:W-:Y:S05]  /*01d0*/  @!P0 BRA `(.L_x_248) ;  /* 0xfffffffc00e88947 */ /* 0x000fea000383ffff */
.L_x_247:
[----:B------:R-:W-:Y:S05]  /*01e0*/  BSYNC.RECONVERGENT B0 ;  /* 0x0000000000007941 */ /* 0x000fea0003800200 */
.L_x_246:
        /* <DEDUP_REMOVED lines=18> */
.L_x_260:
        /* <DEDUP_REMOVED lines=86> */
.L_x_254:
[----:B------:R-:W-:Y:S01]  /*0870*/  IMAD.MOV.U32 R10, RZ, RZ, 0x0 ;  /* 0x00000000ff0a7424 */ /* 0x000fe200078e00ff */
[----:B------:R-:W-:Y:S01]  /*0880*/  LOP3.LUT P1, RZ, R13, 0x7fffffff, RZ, 0xc0, !PT ;  /* 0x7fffffff0dff7812 */ /* 0x000fe2000782c0ff */
[----:B------:R-:W-:-:S06]  /*0890*/  IMAD.MOV.U32 R11, RZ, RZ, 0x7ff00000 ;  /* 0x7ff00000ff0b7424 */ /* 0x000fcc00078e00ff */
[----:B------:R-:W-:-:S10]  /*08a0*/  DFMA R10, R12, R10, +INF ;  /* 0x7ff000000c0a742b */ /* 0x000fd4000000000a */
[----:B------:R-:W-:Y:S02]  /*08b0*/  FSEL R10, R10, RZ, P1 ;  /* 0x000000ff0a0a7208 */ /* 0x000fe40000800000 */
[----:B------:R-:W-:-:S07]  /*08c0*/  FSEL R11, R11, -QNAN , P1 ;  /* 0xfff000000b0b7808 */ /* 0x000fce0000800000 */
.L_x_255:
[----:B------:R-:W-:Y:S05]  /*08d0*/  BSYNC.RECONVERGENT B1 ;  /* 0x0000000000017941 */ /* 0x000fea0003800200 */
.L_x_253:
[----:B------:R-:W-:-:S05]  /*08e0*/  IMAD.WIDE R12, R4, 0x8, R8 ;  /* 0x00000008040c7825 */ /* 0x000fca00078e0208 */
[----:B------:R0:W-:Y:S02]  /*08f0*/  STG.E.64 desc[UR4][R12.64], R10 ;  /* 0x0000000a0c007986 */ /* 0x0001e4000c101b04 */
.L_x_252:
[----:B------:R-:W-:Y:S05]  /*0900*/  BSYNC.RECONVERGENT B0 ;  /* 0x0000000000007941 */ /* 0x000fea0003800200 */
.L_x_251:
        /* <DEDUP_REMOVED lines=87> */
.L_x_259:
[----:B------:R-:W-:Y:S05]  /*0e80*/  BSYNC.RECONVERGENT B1 ;  /* 0x0000000000017941 */ /* 0x000fea0003800200 */
.L_x_258:
[----:B------:R1:W-:Y:S02]  /*0e90*/  STG.E.64 desc[UR4][R10.64], R18 ;  /* 0x000000120a007986 */ /* 0x0003e4000c101b04 */
.L_x_257:
[----:B------:R-:W-:Y:S05]  /*0ea0*/  BSYNC.RECONVERGENT B0 ;  /* 0x0000000000007941 */ /* 0x000fea0003800200 */
.L_x_256:
[----:B------:R-:W-:Y:S01]  /*0eb0*/  VIADD R4, R4, 0x100 ;  /* 0x0000010004047836 */ /* 0x000fe20000000000 */
[----:B------:R-:W-:Y:S06]  /*0ec0*/  @P0 BRA `(.L_x_260) ;  /* 0xfffffff400100947 */ /* 0x000fec000383ffff */
[----:B------:R-:W-:-:S07]  /*0ed0*/  LOP3.LUT R5, R2, 0xffffff00, RZ, 0xc0, !PT ;  /* 0xffffff0002057812 */ /* 0x000fce00078ec0ff */
.L_x_250:
        /* <DEDUP_REMOVED lines=92> */
.L_x_262:
[----:B------:R-:W-:Y:S05]  /*14a0*/  BSYNC.RECONVERGENT B0 ;  /* 0x0000000000007941 */ /* 0x000fea0003800200 */
.L_x_261:
[----:B------:R-:W-:Y:S01]  /*14b0*/  STG.E.64 desc[UR4][R8.64], R6 ;  /* 0x0000000608007986 */ /* 0x000fe2000c101b04 */
[----:B------:R-:W-:Y:S05]  /*14c0*/  EXIT ;  /* 0x000000000000794d */ /* 0x000fea0003800000 */
.L_x_249:
        /* <DEDUP_REMOVED lines=8> */
.L_x_269:
        /* <DEDUP_REMOVED lines=82> */
.L_x_265:
[----:B------:R-:W-:Y:S01]  /*1a70*/  MOV R14, 0x0 ;  /* 0x00000000000e7802 */ /* 0x000fe20000000f00 */
[----:B------:R-:W-:Y:S01]  /*1a80*/  IMAD.MOV.U32 R15, RZ, RZ, 0x7ff00000 ;  /* 0x7ff00000ff0f7424 */ /* 0x000fe200078e00ff */
[----:B------:R-:W-:-:S05]  /*1a90*/  LOP3.LUT P1, RZ, R13, 0x7fffffff, RZ, 0xc0, !PT ;  /* 0x7fffffff0dff7812 */ /* 0x000fca000782c0ff */
[----:B------:R-:W-:-:S10]  /*1aa0*/  DFMA R14, R12, R14, +INF ;  /* 0x7ff000000c0e742b */ /* 0x000fd4000000000e */
[----:B------:R-:W-:Y:S02]  /*1ab0*/  FSEL R20, R14, RZ, P1 ;  /* 0x000000ff0e147208 */ /* 0x000fe40000800000 */
[----:B------:R-:W-:-:S07]  /*1ac0*/  FSEL R21, R15, -QNAN , P1 ;  /* 0xfff000000f157808 */ /* 0x000fce0000800000 */
.L_x_266:
[----:B------:R-:W-:Y:S05]  /*1ad0*/  BSYNC.RECONVERGENT B0 ;  /* 0x0000000000007941 */ /* 0x000fea0003800200 */
.L_x_264:
        /* <DEDUP_REMOVED lines=86> */
.L_x_268:
[----:B------:R-:W-:Y:S05]  /*2040*/  BSYNC.RECONVERGENT B0 ;  /* 0x0000000000007941 */ /* 0x000fea0003800200 */
.L_x_267:
[----:B------:R0:W-:Y:S01]  /*2050*/  STG.E.64 desc[UR4][R12.64+0x400], R20 ;  /* 0x000400140c007986 */ /* 0x0001e2000c101b04 */
[----:B------:R-:W-:Y:S01]  /*2060*/  IADD3 R3, PT, PT, R3, 0x100, RZ ;  /* 0x0000010003037810 */ /* 0x000fe20007ffe0ff */
[----:B------:R-:W-:Y:S06]  /*2070*/  @P0 BRA `(.L_x_269) ;  /* 0xfffffff400340947 */ /* 0x000fec000383ffff */
[----:B------:R-:W-:-:S07]  /*2080*/  LOP3.LUT R3, R2, 0xffffff00, RZ, 0xc0, !PT ;  /* 0xffffff0002037812 */ /* 0x000fce00078ec0ff */
.L_x_263:
        /* <DEDUP_REMOVED lines=90> */
.L_x_271:
[----:B------:R-:W-:Y:S05]  /*2630*/  BSYNC.RECONVERGENT B0 ;  /* 0x0000000000007941 */ /* 0x000fea0003800200 */
.L_x_270:
[----:B------:R-:W-:Y:S01]  /*2640*/  STG.E.64 desc[UR4][R8.64], R6 ;  /* 0x0000000608007986 */ /* 0x000fe2000c101b04 */
[----:B------:R-:W-:Y:S05]  /*2650*/  EXIT ;  /* 0x000000000000794d */ /* 0x000fea0003800000 */
.L_x_272:
        /* <DEDUP_REMOVED lines=10> */
.L_x_413:


//--------------------- .text._ZN3cub18CUB_300001_SM_10006detail9transform16transform_kernelINS2_10policy_hubILb1EN4cuda3std3__45tupleIJN6thrust24THRUST_300001_SM_1000_NS6detail15normal_iteratorINSA_10device_ptrIdEEEEEEEE10policy1000Ei16thrust_function3SF_JPdEEEvT0_iT1_T2_DpNS2_10kernel_argIT3_EE --------------------------
	.section	.text._ZN3cub18CUB_300001_SM_10006detail9transform16transform_kernelINS2_10policy_hubILb1EN4cuda3std3__45tupleIJN6thrust24THRUST_300001_SM_1000_NS6detail15normal_iteratorINSA_10device_ptrIdEEEEEEEE10policy1000Ei16thrust_function3SF_JPdEEEvT0_iT1_T2_DpNS2_10kernel_argIT3_EE,"ax",@progbits
	.align	128
        .global         _ZN3cub18CUB_300001_SM_10006detail9transform16transform_kernelINS2_10policy_hubILb1EN4cuda3std3__45tupleIJN6thrust24THRUST_300001_SM_1000_NS6detail15normal_iteratorINSA_10device_ptrIdEEEEEEEE10policy1000Ei16thrust_function3SF_JPdEEEvT0_iT1_T2_DpNS2_10kernel_argIT3_EE
        .type           _ZN3cub18CUB_300001_SM_10006detail9transform16transform_kernelINS2_10policy_hubILb1EN4cuda3std3__45tupleIJN6thrust24THRUST_300001_SM_1000_NS6detail15normal_iteratorINSA_10device_ptrIdEEEEEEEE10policy1000Ei16thrust_function3SF_JPdEEEvT0_iT1_T2_DpNS2_10kernel_argIT3_EE,@function
        .size           _ZN3cub18CUB_300001_SM_10006detail9transform16transform_kernelINS2_10policy_hubILb1EN4cuda3std3__45tupleIJN6thrust24THRUST_300001_SM_1000_NS6detail15normal_iteratorINSA_10device_ptrIdEEEEEEEE10policy1000Ei16thrust_function3SF_JPdEEEvT0_iT1_T2_DpNS2_10kernel_argIT3_EE,(.L_x_414 - _ZN3cub18CUB_300001_SM_10006detail9transform16transform_kernelINS2_10policy_hubILb1EN4cuda3std3__45tupleIJN6thrust24THRUST_300001_SM_1000_NS6detail15normal_iteratorINSA_10device_ptrIdEEEEEEEE10policy1000Ei16thrust_function3SF_JPdEEEvT0_iT1_T2_DpNS2_10kernel_argIT3_EE)
        .other          _ZN3cub18CUB_300001_SM_10006detail9transform16transform_kernelINS2_10policy_hubILb1EN4cuda3std3__45tupleIJN6thrust24THRUST_300001_SM_1000_NS6detail15normal_iteratorINSA_10device_ptrIdEEEEEEEE10policy1000Ei16thrust_function3SF_JPdEEEvT0_iT1_T2_DpNS2_10kernel_argIT3_EE,@"STO_CUDA_ENTRY STV_DEFAULT"
_ZN3cub18CUB_300001_SM_10006detail9transform16transform_kernelINS2_10policy_hubILb1EN4cuda3std3__45tupleIJN6thrust24THRUST_300001_SM_1000_NS6detail15normal_iteratorINSA_10device_ptrIdEEEEEEEE10policy1000Ei16thrust_function3SF_JPdEEEvT0_iT1_T2_DpNS2_10kernel_argIT3_EE:
.text._ZN3cub18CUB_300001_SM_10006detail9transform16transform_kernelINS2_10policy_hubILb1EN4cuda3std3__45tupleIJN6thrust24THRUST_300001_SM_1000_NS6detail15normal_iteratorINSA_10device_ptrIdEEEEEEEE10policy1000Ei16thrust_function3SF_JPdEEEvT0_iT1_T2_DpNS2_10kernel_argIT3_EE:
        /* <DEDUP_REMOVED lines=20> */
.L_x_275:
[----:B------:R-:W-:Y:S01]  /*0140*/  IADD3 R15, PT, PT, R15, 0x4000, RZ ;  /* 0x000040000f0f7810 */ /* 0x000fe20007ffe0ff */
[----:B------:R1:W-:Y:S03]  /*0150*/  CCTL.E.PF2 [R10] ;  /* 0x000000000a00798f */ /* 0x0003e60000800100 */
[----:B------:R-:W-:Y:S02]  /*0160*/  ISETP.GE.AND P0, PT, R15, R4, PT ;  /* 0x000000040f00720c */ /* 0x000fe40003f06270 */
[----:B-1----:R-:W-:-:S05]  /*0170*/  IADD3 R10, P2, PT, R10, 0x4000, RZ ;  /* 0x000040000a0a7810 */ /* 0x002fca0007f5e0ff */
[----:B------:R-:W-:-:S06]  /*0180*/  IMAD.X R11, RZ, RZ, R11, P2 ;  /* 0x000000ffff0b7224 */ /* 0x000fcc00010e060b */
[----:B------:R-:W-:Y:S05]  /*0190*/  @!P0 BRA `(.L_x_275) ;  /* 0xfffffffc00e88947 */ /* 0x000fea000383ffff */
.L_x_274:
[----:B------:R-:W-:Y:S05]  /*01a0*/  BSYNC.RECONVERGENT B0 ;  /* 0x0000000000007941 */ /* 0x000fea0003800200 */
.L_x_273:
        /* <DEDUP_REMOVED lines=11> */
.L_x_283:
        /* <DEDUP_REMOVED lines=82> */
.L_x_279:
[----:B------:R-:W-:Y:S01]  /*0780*/  MOV R14, 0x0 ;  /* 0x00000000000e7802 */ /* 0x000fe20000000f00 */
[----:B------:R-:W-:Y:S01]  /*0790*/  IMAD.MOV.U32 R15, RZ, RZ, 0x7ff00000 ;  /* 0x7ff00000ff0f7424 */ /* 0x000fe200078e00ff */
[----:B------:R-:W-:-:S05]  /*07a0*/  LOP3.LUT P1, RZ, R13, 0x7fffffff, RZ, 0xc0, !PT ;  /* 0x7fffffff0dff7812 */ /* 0x000fca000782c0ff */
[----:B------:R-:W-:-:S10]  /*07b0*/  DFMA R14, R12, R14, +INF ;  /* 0x7ff000000c0e742b */ /* 0x000fd4000000000e */
[----:B------:R-:W-:Y:S02]  /*07c0*/  FSEL R20, R14, RZ, P1 ;  /* 0x000000ff0e147208 */ /* 0x000fe40000800000 */
[----:B------:R-:W-:-:S07]  /*07d0*/  FSEL R21, R15, -QNAN , P1 ;  /* 0xfff000000f157808 */ /* 0x000fce0000800000 */
.L_x_280:
[----:B------:R-:W-:Y:S05]  /*07e0*/  BSYNC.RECONVERGENT B0 ;  /* 0x0000000000007941 */ /* 0x000fea0003800200 */
.L_x_278:
        /* <DEDUP_REMOVED lines=86> */
.L_x_282:
[----:B------:R-:W-:Y:S05]  /*0d50*/  BSYNC.RECONVERGENT B0 ;  /* 0x0000000000007941 */ /* 0x000fea0003800200 */
.L_x_281:
[----:B------:R0:W-:Y:S01]  /*0d60*/  STG.E.64 desc[UR4][R12.64+0x400], R20 ;  /* 0x000400140c007986 */ /* 0x0001e2000c101b04 */
[----:B------:R-:W-:Y:S01]  /*0d70*/  IADD3 R3, PT, PT, R3, 0x100, RZ ;  /* 0x0000010003037810 */ /* 0x000fe20007ffe0ff */
[----:B------:R-:W-:Y:S06]  /*0d80*/  @P0 BRA `(.L_x_283) ;  /* 0xfffffff400340947 */ /* 0x000fec000383ffff */
[----:B------:R-:W-:-:S07]  /*0d90*/  LOP3.LUT R3, R2, 0xffffff00, RZ, 0xc0, !PT ;  /* 0xffffff0002037812 */ /* 0x000fce00078ec0ff */
.L_x_277:
        /* <DEDUP_REMOVED lines=90> */
.L_x_285:
[----:B------:R-:W-:Y:S05]  /*1340*/  BSYNC.RECONVERGENT B0 ;  /* 0x0000000000007941 */ /* 0x000fea0003800200 */
.L_x_284:
[----:B------:R-:W-:Y:S01]  /*1350*/  STG.E.64 desc[UR4][R8.64], R6 ;  /* 0x0000000608007986 */ /* 0x000fe2000c101b04 */
[----:B------:R-:W-:Y:S05]  /*1360*/  EXIT ;  /* 0x000000000000794d */ /* 0x000fea0003800000 */
.L_x_276:
        /* <DEDUP_REMOVED lines=8> */
.L_x_296:
        /* <DEDUP_REMOVED lines=86> */
.L_x_290:
[----:B------:R-:W-:Y:S01]  /*1950*/  MOV R10, 0x0 ;  /* 0x00000000000a7802 */ /* 0x000fe20000000f00 */
[----:B------:R-:W-:Y:S01]  /*1960*/  IMAD.MOV.U32 R11, RZ, RZ, 0x7ff00000 ;  /* 0x7ff00000ff0b7424 */ /* 0x000fe200078e00ff */
[----:B------:R-:W-:-:S05]  /*1970*/  LOP3.LUT P1, RZ, R13, 0x7fffffff, RZ, 0xc0, !PT ;  /* 0x7fffffff0dff7812 */ /* 0x000fca000782c0ff */
[----:B------:R-:W-:-:S10]  /*1980*/  DFMA R10, R12, R10, +INF ;  /* 0x7ff000000c0a742b */ /* 0x000fd4000000000a */
[----:B------:R-:W-:Y:S02]  /*1990*/  FSEL R10, R10, RZ, P1 ;  /* 0x000000ff0a0a7208 */ /* 0x000fe40000800000 */
[----:B------:R-:W-:-:S07]  /*19a0*/  FSEL R11, R11, -QNAN , P1 ;  /* 0xfff000000b0b7808 */ /* 0x000fce0000800000 */
.L_x_291:
[----:B------:R-:W-:Y:S05]  /*19b0*/  BSYNC.RECONVERGENT B1 ;  /* 0x0000000000017941 */ /* 0x000fea0003800200 */
.L_x_289:
[----:B------:R-:W-:-:S05]  /*19c0*/  IMAD.WIDE R12, R4, 0x8, R8 ;  /* 0x00000008040c7825 */ /* 0x000fca00078e0208 */
[----:B------:R0:W-:Y:S02]  /*19d0*/  STG.E.64 desc[UR4][R12.64], R10 ;  /* 0x0000000a0c007986 */ /* 0x0001e4000c101b04 */
.L_x_288:
[----:B------:R-:W-:Y:S05]  /*19e0*/  BSYNC.RECONVERGENT B0 ;  /* 0x0000000000007941 */ /* 0x000fea0003800200 */
.L_x_287:
        /* <DEDUP_REMOVED lines=87> */
.L_x_295:
[----:B------:R-:W-:Y:S05]  /*1f60*/  BSYNC.RECONVERGENT B1 ;  /* 0x0000000000017941 */ /* 0x000fea0003800200 */
.L_x_294:
[----:B------:R1:W-:Y:S02]  /*1f70*/  STG.E.64 desc[UR4][R10.64], R18 ;  /* 0x000000120a007986 */ /* 0x0003e4000c101b04 */
.L_x_293:
[----:B------:R-:W-:Y:S05]  /*1f80*/  BSYNC.RECONVERGENT B0 ;  /* 0x0000000000007941 */ /* 0x000fea0003800200 */
.L_x_292:
[----:B------:R-:W-:Y:S01]  /*1f90*/  IADD3 R4, PT, PT, R4, 0x100, RZ ;  /* 0x0000010004047810 */ /* 0x000fe20007ffe0ff */
[----:B------:R-:W-:Y:S06]  /*1fa0*/  @P0 BRA `(.L_x_296) ;  /* 0xfffffff400100947 */ /* 0x000fec000383ffff */
[----:B01----:R-:W-:-:S07]  /*1fb0*/  LOP3.LUT R11, R2, 0xffffff00, RZ, 0xc0, !PT ;  /* 0xffffff00020b7812 */ /* 0x003fce00078ec0ff */
.L_x_286:
        /* <DEDUP_REMOVED lines=92> */
.L_x_298:
[----:B------:R-:W-:Y:S05]  /*2580*/  BSYNC.RECONVERGENT B0 ;  /* 0x0000000000007941 */ /* 0x000fea0003800200 */
.L_x_297:
[----:B------:R-:W-:Y:S01]  /*2590*/  STG.E.64 desc[UR4][R8.64], R6 ;  /* 0x0000000608007986 */ /* 0x000fe2000c101b04 */
[----:B------:R-:W-:Y:S05]  /*25a0*/  EXIT ;  /* 0x000000000000794d */ /* 0x000fea0003800000 */
.L_x_299:
        /* <DEDUP_REMOVED lines=13> */
.L_x_414:


//--------------------- .text._ZN3cub18CUB_300001_SM_10006detail9transform16transform_kernelINS2_10policy_hubILb1EN4cuda3std3__45tupleIJN6thrust24THRUST_300001_SM_1000_NS6detail15normal_iteratorINSA_10device_ptrIdEEEESF_EEEE10policy1000El16thrust_function2SF_JPdSK_EEEvT0_iT1_T2_DpNS2_10kernel_argIT3_EE --------------------------
	.section	.text._ZN3cub18CUB_300001_SM_10006detail9transform16transform_kernelINS2_10policy_hubILb1EN4cuda3std3__45tupleIJN6thrust24THRUST_300001_SM_1000_NS6detail15normal_iteratorINSA_10device_ptrIdEEEESF_EEEE10policy1000El16thrust_function2SF_JPdSK_EEEvT0_iT1_T2_DpNS2_10kernel_argIT3_EE,"ax",@progbits
	.align	128
        .global         _ZN3cub18CUB_300001_SM_10006detail9transform16transform_kernelINS2_10policy_hubILb1EN4cuda3std3__45tupleIJN6thrust24THRUST_300001_SM_1000_NS6detail15normal_iteratorINSA_10device_ptrIdEEEESF_EEEE10policy1000El16thrust_function2SF_JPdSK_EEEvT0_iT1_T2_DpNS2_10kernel_argIT3_EE
        .type           _ZN3cub18CUB_300001_SM_10006detail9transform16transform_kernelINS2_10policy_hubILb1EN4cuda3std3__45tupleIJN6thrust24THRUST_300001_SM_1000_NS6detail15normal_iteratorINSA_10device_ptrIdEEEESF_EEEE10policy1000El16thrust_function2SF_JPdSK_EEEvT0_iT1_T2_DpNS2_10kernel_argIT3_EE,@function
        .size           _ZN3cub18CUB_300001_SM_10006detail9transform16transform_kernelINS2_10policy_hubILb1EN4cuda3std3__45tupleIJN6thrust24THRUST_300001_SM_1000_NS6detail15normal_iteratorINSA_10device_ptrIdEEEESF_EEEE10policy1000El16thrust_function2SF_JPdSK_EEEvT0_iT1_T2_DpNS2_10kernel_argIT3_EE,(.L_x_415 - _ZN3cub18CUB_300001_SM_10006detail9transform16transform_kernelINS2_10policy_hubILb1EN4cuda3std3__45tupleIJN6thrust24THRUST_300001_SM_1000_NS6detail15normal_iteratorINSA_10device_ptrIdEEEESF_EEEE10policy1000El16thrust_function2SF_JPdSK_EEEvT0_iT1_T2_DpNS2_10kernel_argIT3_EE)
        .other          _ZN3cub18CUB_300001_SM_10006detail9transform16transform_kernelINS2_10policy_hubILb1EN4cuda3std3__45tupleIJN6thrust24THRUST_300001_SM_1000_NS6detail15normal_iteratorINSA_10device_ptrIdEEEESF_EEEE10policy1000El16thrust_function2SF_JPdSK_EEEvT0_iT1_T2_DpNS2_10kernel_argIT3_EE,@"STO_CUDA_ENTRY STV_DEFAULT"
_ZN3cub18CUB_300001_SM_10006detail9transform16transform_kernelINS2_10policy_hubILb1EN4cuda3std3__45tupleIJN6thrust24THRUST_300001_SM_1000_NS6detail15normal_iteratorINSA_10device_ptrIdEEEESF_EEEE10policy1000El16thrust_function2SF_JPdSK_EEEvT0_iT1_T2_DpNS2_10kernel_argIT3_EE:
.text._ZN3cub18CUB_300001_SM_10006detail9transform16transform_kernelINS2_10policy_hubILb1EN4cuda3std3__45tupleIJN6thrust24THRUST_300001_SM_1000_NS6detail15normal_iteratorINSA_10device_ptrIdEEEESF_EEEE10policy1000El16thrust_function2SF_JPdSK_EEEvT0_iT1_T2_DpNS2_10kernel_argIT3_EE:
        /* <DEDUP_REMOVED lines=32> */
.L_x_303:
[----:B------:R-:W-:Y:S01]  /*0200*/  VIADD R4, R4, 0x4000 ;  /* 0x0000400004047836 */ /* 0x000fe20000000000 */
[----:B------:R0:W-:Y:S04]  /*0210*/  CCTL.E.PF2 [R2] ;  /* 0x000000000200798f */ /* 0x0001e80000800100 */
[----:B------:R-:W-:Y:S02]  /*0220*/  ISETP.GE.AND P0, PT, R4, UR5, PT ;  /* 0x0000000504007c0c */ /* 0x000fe4000bf06270 */
[----:B0-----:R-:W-:-:S04]  /*0230*/  IADD3 R2, P1, PT, R2, 0x4000, RZ ;  /* 0x0000400002027810 */ /* 0x001fc80007f3e0ff */
[----:B------:R-:W-:-:S07]  /*0240*/  IADD3.X R3, PT, PT, RZ, R3, RZ, P1, !PT ;  /* 0x00000003ff037210 */ /* 0x000fce0000ffe4ff */
[----:B------:R-:W-:Y:S05]  /*0250*/  @!P0 BRA `(.L_x_303) ;  /* 0xfffffffc00e88947 */ /* 0x000fea000383ffff */
[----:B------:R-:W-:Y:S05]  /*0260*/  BSYNC.RECONVERGENT B1 ;  /* 0x0000000000017941 */ /* 0x000fea0003800200 */
.L_x_302:
[----:B------:R-:W0:Y:S02]  /*0270*/  LDCU.64 UR10, c[0x0][0x3a8] ;  /* 0x00007500ff0a77ac */ /* 0x000e240008000a00 */
[----:B0-----:R-:W-:-:S04]  /*0280*/  IADD3 R2, P0, PT, R5, UR10, RZ ;  /* 0x0000000a05027c10 */ /* 0x001fc8000ff1e0ff */
[----:B------:R-:W-:-:S03]  /*0290*/  IADD3.X R3, PT, PT, R6, UR11, RZ, P0, !PT ;  /* 0x0000000b06037c10 */ /* 0x000fc600087fe4ff */
[----:B------:R-:W-:-:S07]  /*02a0*/  IMAD.WIDE.U32 R2, R9, 0x80, R2 ;  /* 0x0000008009027825 */ /* 0x000fce00078e0002 */
.L_x_304:
[----:B------:R-:W-:Y:S01]  /*02b0*/  VIADD R0, R0, 0x4000 ;  /* 0x0000400000007836 */ /* 0x000fe20000000000 */
[----:B------:R0:W-:Y:S04]  /*02c0*/  CCTL.E.PF2 [R2] ;  /* 0x000000000200798f */ /* 0x0001e80000800100 */
[----:B------:R-:W-:Y:S02]  /*02d0*/  ISETP.GE.AND P0, PT, R0, UR5, PT ;  /* 0x0000000500007c0c */ /* 0x000fe4000bf06270 */
[----:B0-----:R-:W-:-:S05]  /*02e0*/  IADD3 R2, P1, PT, R2, 0x4000, RZ ;  /* 0x0000400002027810 */ /* 0x001fca0007f3e0ff */
[----:B------:R-:W-:-:S06]  /*02f0*/  IMAD.X R3, RZ, RZ, R3, P1 ;  /* 0x000000ffff037224 */ /* 0x000fcc00008e0603 */
[----:B------:R-:W-:Y:S05]  /*0300*/  @!P0 BRA `(.L_x_304) ;  /* 0xfffffffc00e88947 */ /* 0x000fea000383ffff */
.L_x_301:
[----:B------:R-:W-:Y:S05]  /*0310*/  BSYNC.RECONVERGENT B0 ;  /* 0x0000000000007941 */ /* 0x000fea0003800200 */
.L_x_300:
        /* <DEDUP_REMOVED lines=64> */
.L_x_308:
[----:B------:R-:W-:Y:S05]  /*0720*/  BSYNC.RECONVERGENT B0 ;  /* 0x0000000000007941 */ /* 0x000fea0003800200 */
.L_x_307:
[----:B------:R-:W-:Y:S04]  /*0730*/  BSSY.RECONVERGENT B0, `(.L_x_309) ;  /* 0x0000006000007945 */ /* 0x000fe80003800200 */
[----:B------:R-:W-:Y:S05]  /*0740*/  @P5 BRA `(.L_x_310) ;  /* 0x0000000000105947 */ /* 0x000fea0003800000 */
[----:B-1----:R-:W2:Y:S04]  /*0750*/  LDG.E.64 R16, desc[UR16][R10.64+0x800] ;  /* 0x000800100a107981 */ /* 0x002ea8000c1e1b00 */
[----:B------:R-:W2:Y:S02]  /*0760*/  LDG.E.64 R18, desc[UR16][R12.64+0x800] ;  /* 0x000800100c127981 */ /* 0x000ea4000c1e1b00 */
[----:B--2---:R-:W-:-:S07]  /*0770*/  DADD R16, R16, R18 ;  /* 0x0000000010107229 */ /* 0x004fce0000000012 */
[----:B------:R2:W-:Y:S04]  /*0780*/  STG.E.64 desc[UR16][R14.64+0x800], R16 ;  /* 0x000800100e007986 */ /* 0x0005e8000c101b10 */
.L_x_310:
[----:B------:R-:W-:Y:S05]  /*0790*/  BSYNC.RECONVERGENT B0 ;  /* 0x0000000000007941 */ /* 0x000fea0003800200 */
.L_x_309:
[----:B------:R-:W-:Y:S04]  /*07a0*/  BSSY.RECONVERGENT B0, `(.L_x_311) ;  /* 0x0000006000007945 */ /* 0x000fe80003800200 */
[----:B------:R-:W-:Y:S05]  /*07b0*/  @P4 BRA `(.L_x_312) ;  /* 0x0000000000104947 */ /* 0x000fea0003800000 */
[----:B-12---:R-:W2:Y:S04]  /*07c0*/  LDG.E.64 R16, desc[UR16][R10.64+0xc00] ;  /* 0x000c00100a107981 */ /* 0x006ea8000c1e1b00 */
[----:B------:R-:W2:Y:S02]  /*07d0*/  LDG.E.64 R18, desc[UR16][R12.64+0xc00] ;  /* 0x000c00100c127981 */ /* 0x000ea4000c1e1b00 */
[----:B--2---:R-:W-:-:S07]  /*07e0*/  DADD R16, R16, R18 ;  /* 0x0000000010107229 */ /* 0x004fce0000000012 */
[----:B------:R3:W-:Y:S04]  /*07f0*/  STG.E.64 desc[UR16][R14.64+0xc00], R16 ;  /* 0x000c00100e007986 */ /* 0x0007e8000c101b10 */
.L_x_312:
[----:B------:R-:W-:Y:S05]  /*0800*/  BSYNC.RECONVERGENT B0 ;  /* 0x0000000000007941 */ /* 0x000fea0003800200 */
.L_x_311:
[----:B------:R-:W-:Y:S04]  /*0810*/  BSSY.RECONVERGENT B0, `(.L_x_313) ;  /* 0x0000006000007945 */ /* 0x000fe80003800200 */
[----:B------:R-:W-:Y:S05]  /*0820*/  @P3 BRA `(.L_x_314) ;  /* 0x0000000000103947 */ /* 0x000fea0003800000 */
[----:B-123--:R-:W2:Y:S04]  /*0830*/  LDG.E.64 R16, desc[UR16][R10.64+0x1000] ;  /* 0x001000100a107981 */ /* 0x00eea8000c1e1b00 */
[----:B------:R-:W2:Y:S02]  /*0840*/  LDG.E.64 R18, desc[UR16][R12.64+0x1000] ;  /* 0x001000100c127981 */ /* 0x000ea4000c1e1b00 */
[----:B--2---:R-:W-:-:S07]  /*0850*/  DADD R16, R16, R18 ;  /* 0x0000000010107229 */ /* 0x004fce0000000012 */
[----:B------:R4:W-:Y:S04]  /*0860*/  STG.E.64 desc[UR16][R14.64+0x1000], R16 ;  /* 0x001000100e007986 */ /* 0x0009e8000c101b10 */
.L_x_314:
[----:B------:R-:W-:Y:S05]  /*0870*/  BSYNC.RECONVERGENT B0 ;  /* 0x0000000000007941 */ /* 0x000fea0003800200 */
.L_x_313:
[----:B------:R-:W-:Y:S04]  /*0880*/  BSSY.RECONVERGENT B0, `(.L_x_315) ;  /* 0x0000006000007945 */ /* 0x000fe80003800200 */
[----:B------:R-:W-:Y:S05]  /*0890*/  @P2 BRA `(.L_x_316) ;  /* 0x0000000000102947 */ /* 0x000fea0003800000 */
[----:B-1234-:R-:W2:Y:S04]  /*08a0*/  LDG.E.64 R16, desc[UR16][R10.64+0x1400] ;  /* 0x001400100a107981 */ /* 0x01eea8000c1e1b00 */
[----:B------:R-:W2:Y:S02]  /*08b0*/  LDG.E.64 R18, desc[UR16][R12.64+0x1400] ;  /* 0x001400100c127981 */ /* 0x000ea4000c1e1b00 */
[----:B--2---:R-:W-:-:S07]  /*08c0*/  DADD R16, R16, R18 ;  /* 0x0000000010107229 */ /* 0x004fce0000000012 */
[----:B------:R1:W-:Y:S04]  /*08d0*/  STG.E.64 desc[UR16][R14.64+0x1400], R16 ;  /* 0x001400100e007986 */ /* 0x0003e8000c101b10 */
.L_x_316:
[----:B------:R-:W-:Y:S05]  /*08e0*/  BSYNC.RECONVERGENT B0 ;  /* 0x0000000000007941 */ /* 0x000fea0003800200 */
.L_x_315:
[----:B------:R-:W-:Y:S04]  /*08f0*/  BSSY.RECONVERGENT B0, `(.L_x_317) ;  /* 0x0000006000007945 */ /* 0x000fe80003800200 */
[----:B------:R-:W-:Y:S05]  /*0900*/  @P1 BRA `(.L_x_318) ;  /* 0x0000000000101947 */ /* 0x000fea0003800000 */
[----:B------:R-:W1:Y:S04]  /*0910*/  LDG.E.64 R10, desc[UR16][R10.64+0x1800] ;  /* 0x001800100a0a7981 */ /* 0x000e68000c1e1b00 */
[----:B------:R-:W1:Y:S02]  /*0920*/  LDG.E.64 R12, desc[UR16][R12.64+0x1800] ;  /* 0x001800100c0c7981 */ /* 0x000e64000c1e1b00 */
[----:B-1234-:R-:W-:-:S07]  /*0930*/  DADD R16, R10, R12 ;  /* 0x000000000a107229 */ /* 0x01efce000000000c */
[----:B------:R1:W-:Y:S04]  /*0940*/  STG.E.64 desc[UR16][R14.64+0x1800], R16 ;  /* 0x001800100e007986 */ /* 0x0003e8000c101b10 */
.L_x_318:
[----:B------:R-:W-:Y:S05]  /*0950*/  BSYNC.RECONVERGENT B0 ;  /* 0x0000000000007941 */ /* 0x000fea0003800200 */
.L_x_317:
[----:B------:R-:W-:Y:S05]  /*0960*/  @!P0 BRA `(.L_x_306) ;  /* 0x0000000000f48947 */ /* 0x000fea0003800000 */
[----:B------:R-:W-:-:S07]  /*0970*/  IMAD.MOV.U32 R8, RZ, RZ, 0x8 ;  /* 0x00000008ff087424 */ /* 0x000fce00078e00ff */
.L_x_321:
        /* <DEDUP_REMOVED lines=58> */
.L_x_320:
[----:B------:R-:W-:Y:S05]  /*0d20*/  BSYNC.RECONVERGENT B0 ;  /* 0x0000000000007941 */ /* 0x000fea0003800200 */
.L_x_319:
[----:B------:R-:W-:Y:S05]  /*0d30*/  @P1 BRA `(.L_x_321) ;  /* 0xfffffffc00101947 */ /* 0x000fea000383ffff */
.L_x_306:
        /* <DEDUP_REMOVED lines=44> */
.L_x_322:
        /* <DEDUP_REMOVED lines=24> */
.L_x_323:
        /* <DEDUP_REMOVED lines=12> */
.L_x_305:
        /* <DEDUP_REMOVED lines=29> */
.L_x_325:
        /* <DEDUP_REMOVED lines=85> */
.L_x_324:
        /* <DEDUP_REMOVED lines=56> */
.L_x_326:
        /* <DEDUP_REMOVED lines=27> */
.L_x_327:
[----:B------:R-:W-:Y:S05]  /*1e90*/  @!P0 EXIT ;  /* 0x000000000000894d */ /* 0x000fea0003800000 */
[----:B-1----:R-:W-:Y:S01]  /*1ea0*/  MOV R11, UR4 ;  /* 0x00000004000b7c02 */ /* 0x002fe20008000f00 */
[----:B------:R-:W-:-:S04]  /*1eb0*/  UIADD3 UR5, UPT, UPT, -UR5, URZ, URZ ;  /* 0x000000ff05057290 */ /* 0x000fc8000fffe1ff */
[----:B------:R-:W-:-:S08]  /*1ec0*/  IMAD R11, R11, 0x80, R0 ;  /* 0x000000800b0b7824 */ /* 0x000fd000078e0200 */
.L_x_328:
        /* <DEDUP_REMOVED lines=18> */
.L_x_329:
        /* <DEDUP_REMOVED lines=9> */
.L_x_415:


//--------------------- .text._ZN3cub18CUB_300001_SM_10006detail9transform16transform_kernelINS2_10policy_hubILb1EN4cuda3std3__45tupleIJN6thrust24THRUST_300001_SM_1000_NS6detail15normal_iteratorINSA_10device_ptrIdEEEESF_EEEE10policy1000Ei16thrust_function2SF_JPdSK_EEEvT0_iT1_T2_DpNS2_10kernel_argIT3_EE --------------------------
	.section	.text._ZN3cub18CUB_300001_SM_10006detail9transform16transform_kernelINS2_10policy_hubILb1EN4cuda3std3__45tupleIJN6thrust24THRUST_300001_SM_1000_NS6detail15normal_iteratorINSA_10device_ptrIdEEEESF_EEEE10policy1000Ei16thrust_function2SF_JPdSK_EEEvT0_iT1_T2_DpNS2_10kernel_argIT3_EE,"ax",@progbits
	.align	128
        .global         _ZN3cub18CUB_300001_SM_10006detail9transform16transform_kernelINS2_10policy_hubILb1EN4cuda3std3__45tupleIJN6thrust24THRUST_300001_SM_1000_NS6detail15normal_iteratorINSA_10device_ptrIdEEEESF_EEEE10policy1000Ei16thrust_function2SF_JPdSK_EEEvT0_iT1_T2_DpNS2_10kernel_argIT3_EE
        .type           _ZN3cub18CUB_300001_SM_10006detail9transform16transform_kernelINS2_10policy_hubILb1EN4cuda3std3__45tupleIJN6thrust24THRUST_300001_SM_1000_NS6detail15normal_iteratorINSA_10device_ptrIdEEEESF_EEEE10policy1000Ei16thrust_function2SF_JPdSK_EEEvT0_iT1_T2_DpNS2_10kernel_argIT3_EE,@function
        .size           _ZN3cub18CUB_300001_SM_10006detail9transform16transform_kernelINS2_10policy_hubILb1EN4cuda3std3__45tupleIJN6thrust24THRUST_300001_SM_1000_NS6detail15normal_iteratorINSA_10device_ptrIdEEEESF_EEEE10policy1000Ei16thrust_function2SF_JPdSK_EEEvT0_iT1_T2_DpNS2_10kernel_argIT3_EE,(.L_x_416 - _ZN3cub18CUB_300001_SM_10006detail9transform16transform_kernelINS2_10policy_hubILb1EN4cuda3std3__45tupleIJN6thrust24THRUST_300001_SM_1000_NS6detail15normal_iteratorINSA_10device_ptrIdEEEESF_EEEE10policy1000Ei16thrust_function2SF_JPdSK_EEEvT0_iT1_T2_DpNS2_10kernel_argIT3_EE)
        .other          _ZN3cub18CUB_300001_SM_10006detail9transform16transform_kernelINS2_10policy_hubILb1EN4cuda3std3__45tupleIJN6thrust24THRUST_300001_SM_1000_NS6detail15normal_iteratorINSA_10device_ptrIdEEEESF_EEEE10policy1000Ei16thrust_function2SF_JPdSK_EEEvT0_iT1_T2_DpNS2_10kernel_argIT3_EE,@"STO_CUDA_ENTRY STV_DEFAULT"
_ZN3cub18CUB_300001_SM_10006detail9transform16transform_kernelINS2_10policy_hubILb1EN4cuda3std3__45tupleIJN6thrust24THRUST_300001_SM_1000_NS6detail15normal_iteratorINSA_10device_ptrIdEEEESF_EEEE10policy1000Ei16thrust_function2SF_JPdSK_EEEvT0_iT1_T2_DpNS2_10kernel_argIT3_EE:
.text._ZN3cub18CUB_300001_SM_10006detail9transform16transform_kernelINS2_10policy_hubILb1EN4cuda3std3__45tupleIJN6thrust24THRUST_300001_SM_1000_NS6detail15normal_iteratorINSA_10device_ptrIdEEEESF_EEEE10policy1000Ei16thrust_function2SF_JPdSK_EEEvT0_iT1_T2_DpNS2_10kernel_argIT3_EE:
        /* <DEDUP_REMOVED lines=20> */
.L_x_333:
[----:B------:R-:W-:Y:S01]  /*0140*/  VIADD R5, R5, 0x4000 ;  /* 0x0000400005057836 */ /* 0x000fe20000000000 */
[----:B------:R0:W-:Y:S04]  /*0150*/  CCTL.E.PF2 [R2] ;  /* 0x000000000200798f */ /* 0x0001e80000800100 */
[----:B------:R-:W-:Y:S02]  /*0160*/  ISETP.GE.AND P0, PT, R5, UR6, PT ;  /* 0x0000000605007c0c */ /* 0x000fe4000bf06270 */
[----:B0-----:R-:W-:-:S04]  /*0170*/  IADD3 R2, P1, PT, R2, 0x4000, RZ ;  /* 0x0000400002027810 */ /* 0x001fc80007f3e0ff */
[----:B------:R-:W-:-:S07]  /*0180*/  IADD3.X R3, PT, PT, RZ, R3, RZ, P1, !PT ;  /* 0x00000003ff037210 */ /* 0x000fce0000ffe4ff */
[----:B------:R-:W-:Y:S05]  /*0190*/  @!P0 BRA `(.L_x_333) ;  /* 0xfffffffc00e88947 */ /* 0x000fea000383ffff */
[----:B------:R-:W-:Y:S05]  /*01a0*/  BSYNC.RECONVERGENT B1 ;  /* 0x0000000000017941 */ /* 0x000fea0003800200 */
.L_x_332:
[----:B------:R-:W0:Y:S01]  /*01b0*/  LDC.64 R2, c[0x0][0x3a8] ;  /* 0x0000ea00ff027b82 */ /* 0x000e220000000a00 */
[----:B------:R-:W-:Y:S02]  /*01c0*/  IMAD.U32 R5, RZ, RZ, UR20 ;  /* 0x00000014ff057e24 */ /* 0x000fe4000f8e00ff */
[----:B0-----:R-:W-:-:S04]  /*01d0*/  IMAD.WIDE.U32 R2, R0, 0x80, R2 ;  /* 0x0000008000027825 */ /* 0x001fc800078e0002 */
[----:B------:R-:W-:-:S07]  /*01e0*/  IMAD.WIDE R2, R5, 0x8, R2 ;  /* 0x0000000805027825 */ /* 0x000fce00078e0202 */
.L_x_334:
[----:B------:R-:W-:Y:S01]  /*01f0*/  IADD3 R4, PT, PT, R4, 0x4000, RZ ;  /* 0x0000400004047810 */ /* 0x000fe20007ffe0ff */
[----:B------:R0:W-:Y:S03]  /*0200*/  CCTL.E.PF2 [R2] ;  /* 0x000000000200798f */ /* 0x0001e60000800100 */
[----:B------:R-:W-:Y:S02]  /*0210*/  ISETP.GE.AND P0, PT, R4, UR6, PT ;  /* 0x0000000604007c0c */ /* 0x000fe4000bf06270 */
[----:B0-----:R-:W-:-:S05]  /*0220*/  IADD3 R2, P1, PT, R2, 0x4000, RZ ;  /* 0x0000400002027810 */ /* 0x001fca0007f3e0ff */
[----:B------:R-:W-:-:S06]  /*0230*/  IMAD.X R3, RZ, RZ, R3, P1 ;  /* 0x000000ffff037224 */ /* 0x000fcc00008e0603 */
[----:B------:R-:W-:Y:S05]  /*0240*/  @!P0 BRA `(.L_x_334) ;  /* 0xfffffffc00e88947 */ /* 0x000fea000383ffff */
.L_x_331:
[----:B------:R-:W-:Y:S05]  /*0250*/  BSYNC.RECONVERGENT B0 ;  /* 0x0000000000007941 */ /* 0x000fea0003800200 */
.L_x_330:
        /* <DEDUP_REMOVED lines=34> */
.L_x_337:
        /* <DEDUP_REMOVED lines=88> */
.L_x_336:
        /* <DEDUP_REMOVED lines=57> */
.L_x_338:
        /* <DEDUP_REMOVED lines=27> */
.L_x_339:
        /* <DEDUP_REMOVED lines=9> */
.L_x_340:
        /* <DEDUP_REMOVED lines=18> */
.L_x_335:
        /* <DEDUP_REMOVED lines=24> */
.L_x_344:
        /* <DEDUP_REMOVED lines=58> */
.L_x_343:
[----:B------:R-:W-:Y:S05]  /*1610*/  BSYNC.RECONVERGENT B0 ;  /* 0x0000000000007941 */ /* 0x000fea0003800200 */
.L_x_342:
[----:B------:R-:W-:Y:S05]  /*1620*/  @P1 BRA `(.L_x_344) ;  /* 0xfffffffc00101947 */ /* 0x000fea000383ffff */
.L_x_341:
        /* <DEDUP_REMOVED lines=44> */
.L_x_345:
        /* <DEDUP_REMOVED lines=24> */
.L_x_346:
        /* <DEDUP_REMOVED lines=12> */
.L_x_347:
        /* <DEDUP_REMOVED lines=13> */
.L_x_416:


//--------------------- .text._ZN3cub18CUB_300001_SM_10006detail9transform16transform_kernelINS2_10policy_hubILb1EN4cuda3std3__45tupleIJN6thrust24THRUST_300001_SM_1000_NS6detail15normal_iteratorINSA_10device_ptrIdEEEEEEEE10policy1000El16thrust_function1SF_JPdEEEvT0_iT1_T2_DpNS2_10kernel_argIT3_EE --------------------------
	.section	.text._ZN3cub18CUB_300001_SM_10006detail9transform16transform_kernelINS2_10policy_hubILb1EN4cuda3std3__45tupleIJN6thrust24THRUST_300001_SM_1000_NS6detail15normal_iteratorINSA_10device_ptrIdEEEEEEEE10policy1000El16thrust_function1SF_JPdEEEvT0_iT1_T2_DpNS2_10kernel_argIT3_EE,"ax",@progbits
	.align	128
        .global         _ZN3cub18CUB_300001_SM_10006detail9transform16transform_kernelINS2_10policy_hubILb1EN4cuda3std3__45tupleIJN6thrust24THRUST_300001_SM_1000_NS6detail15normal_iteratorINSA_10device_ptrIdEEEEEEEE10policy1000El16thrust_function1SF_JPdEEEvT0_iT1_T2_DpNS2_10kernel_argIT3_EE
        .type           _ZN3cub18CUB_300001_SM_10006detail9transform16transform_kernelINS2_10policy_hubILb1EN4cuda3std3__45tupleIJN6thrust24THRUST_300001_SM_1000_NS6detail15normal_iteratorINSA_10device_ptrIdEEEEEEEE10policy1000El16thrust_function1SF_JPdEEEvT0_iT1_T2_DpNS2_10kernel_argIT3_EE,@function
        .size           _ZN3cub18CUB_300001_SM_10006detail9transform16transform_kernelINS2_10policy_hubILb1EN4cuda3std3__45tupleIJN6thrust24THRUST_300001_SM_1000_NS6detail15normal_iteratorINSA_10device_ptrIdEEEEEEEE10policy1000El16thrust_function1SF_JPdEEEvT0_iT1_T2_DpNS2_10kernel_argIT3_EE,(.L_x_417 - _ZN3cub18CUB_300001_SM_10006detail9transform16transform_kernelINS2_10policy_hubILb1EN4cuda3std3__45tupleIJN6thrust24THRUST_300001_SM_1000_NS6detail15normal_iteratorINSA_10device_ptrIdEEEEEEEE10policy1000El16thrust_function1SF_JPdEEEvT0_iT1_T2_DpNS2_10kernel_argIT3_EE)
        .other          _ZN3cub18CUB_300001_SM_10006detail9transform16transform_kernelINS2_10policy_hubILb1EN4cuda3std3__45tupleIJN6thrust24THRUST_300001_SM_1000_NS6detail15normal_iteratorINSA_10device_ptrIdEEEEEEEE10policy1000El16thrust_function1SF_JPdEEEvT0_iT1_T2_DpNS2_10kernel_argIT3_EE,@"STO_CUDA_ENTRY STV_DEFAULT"
_ZN3cub18CUB_300001_SM_10006detail9transform16transform_kernelINS2_10policy_hubILb1EN4cuda3std3__45tupleIJN6thrust24THRUST_300001_SM_1000_NS6detail15normal_iteratorINSA_10device_ptrIdEEEEEEEE10policy1000El16thrust_function1SF_JPdEEEvT0_iT1_T2_DpNS2_10kernel_argIT3_EE:
.text._ZN3cub18CUB_300001_SM_10006detail9transform16transform_kernelINS2_10policy_hubILb1EN4cuda3std3__45tupleIJN6thrust24THRUST_300001_SM_1000_NS6detail15normal_iteratorINSA_10device_ptrIdEEEEEEEE10policy1000El16thrust_function1SF_JPdEEEvT0_iT1_T2_DpNS2_10kernel_argIT3_EE:
        /* <DEDUP_REMOVED lines=24> */
.L_x_350:
[----:B------:R-:W-:Y:S01]  /*0180*/  VIADD R11, R11, 0x4000 ;  /* 0x000040000b0b7836 */ /* 0x000fe20000000000 */
[----:B------:R0:W-:Y:S04]  /*0190*/  CCTL.E.PF2 [R8] ;  /* 0x000000000800798f */ /* 0x0001e80000800100 */
[----:B------:R-:W-:Y:S02]  /*01a0*/  ISETP.GE.AND P0, PT, R11, R4, PT ;  /* 0x000000040b00720c */ /* 0x000fe40003f06270 */
[----:B0-----:R-:W-:-:S05]  /*01b0*/  IADD3 R8, P1, PT, R8, 0x4000, RZ ;  /* 0x0000400008087810 */ /* 0x001fca0007f3e0ff */
[----:B------:R-:W-:-:S06]  /*01c0*/  IMAD.X R9, RZ, RZ, R9, P1 ;  /* 0x000000ffff097224 */ /* 0x000fcc00008e0609 */
[----:B------:R-:W-:Y:S05]  /*01d0*/  @!P0 BRA `(.L_x_350) ;  /* 0xfffffffc00e88947 */ /* 0x000fea000383ffff */
.L_x_349:
[----:B------:R-:W-:Y:S05]  /*01e0*/  BSYNC.RECONVERGENT B0 ;  /* 0x0000000000007941 */ /* 0x000fea0003800200 */
.L_x_348:
        /* <DEDUP_REMOVED lines=48> */
.L_x_354:
[----:B------:R-:W-:Y:S05]  /*04f0*/  BSYNC.RECONVERGENT B0 ;  /* 0x0000000000007941 */ /* 0x000fea0003800200 */
.L_x_353:
[----:B------:R-:W-:Y:S04]  /*0500*/  BSSY.RECONVERGENT B0, `(.L_x_355) ;  /* 0x0000005000007945 */ /* 0x000fe80003800200 */
[----:B------:R-:W-:Y:S05]  /*0510*/  @P5 BRA `(.L_x_356) ;  /* 0x00000000000c5947 */ /* 0x000fea0003800000 */
[----:B-1----:R-:W2:Y:S02]  /*0520*/  LDG.E.64 R14, desc[UR4][R8.64+0x800] ;  /* 0x00080004080e7981 */ /* 0x002ea4000c1e1b00 */
[----:B--2---:R-:W-:-:S07]  /*0530*/  DADD R14, R14, 1 ;  /* 0x3ff000000e0e7429 */ /* 0x004fce0000000000 */
[----:B------:R2:W-:Y:S04]  /*0540*/  STG.E.64 desc[UR4][R12.64+0x800], R14 ;  /* 0x0008000e0c007986 */ /* 0x0005e8000c101b04 */
.L_x_356:
[----:B------:R-:W-:Y:S05]  /*0550*/  BSYNC.RECONVERGENT B0 ;  /* 0x0000000000007941 */ /* 0x000fea0003800200 */
.L_x_355:
[----:B------:R-:W-:Y:S04]  /*0560*/  BSSY.RECONVERGENT B0, `(.L_x_357) ;  /* 0x0000005000007945 */ /* 0x000fe80003800200 */
[----:B------:R-:W-:Y:S05]  /*0570*/  @P4 BRA `(.L_x_358) ;  /* 0x00000000000c4947 */ /* 0x000fea0003800000 */
[----:B-12---:R-:W2:Y:S02]  /*0580*/  LDG.E.64 R14, desc[UR4][R8.64+0xc00] ;  /* 0x000c0004080e7981 */ /* 0x006ea4000c1e1b00 */
[----:B--2---:R-:W-:-:S07]  /*0590*/  DADD R14, R14, 1 ;  /* 0x3ff000000e0e7429 */ /* 0x004fce0000000000 */
[----:B------:R3:W-:Y:S04]  /*05a0*/  STG.E.64 desc[UR4][R12.64+0xc00], R14 ;  /* 0x000c000e0c007986 */ /* 0x0007e8000c101b04 */
.L_x_358:
[----:B------:R-:W-:Y:S05]  /*05b0*/  BSYNC.RECONVERGENT B0 ;  /* 0x0000000000007941 */ /* 0x000fea0003800200 */
.L_x_357:
[----:B------:R-:W-:Y:S04]  /*05c0*/  BSSY.RECONVERGENT B0, `(.L_x_359) ;  /* 0x0000005000007945 */ /* 0x000fe80003800200 */
[----:B------:R-:W-:Y:S05]  /*05d0*/  @P3 BRA `(.L_x_360) ;  /* 0x00000000000c3947 */ /* 0x000fea0003800000 */
[----:B-123--:R-:W2:Y:S02]  /*05e0*/  LDG.E.64 R14, desc[UR4][R8.64+0x1000] ;  /* 0x00100004080e7981 */ /* 0x00eea4000c1e1b00 */
[----:B--2---:R-:W-:-:S07]  /*05f0*/  DADD R14, R14, 1 ;  /* 0x3ff000000e0e7429 */ /* 0x004fce0000000000 */
[----:B------:R4:W-:Y:S04]  /*0600*/  STG.E.64 desc[UR4][R12.64+0x1000], R14 ;  /* 0x0010000e0c007986 */ /* 0x0009e8000c101b04 */
.L_x_360:
[----:B------:R-:W-:Y:S05]  /*0610*/  BSYNC.RECONVERGENT B0 ;  /* 0x0000000000007941 */ /* 0x000fea0003800200 */
.L_x_359:
[----:B------:R-:W-:Y:S04]  /*0620*/  BSSY.RECONVERGENT B0, `(.L_x_361) ;  /* 0x0000005000007945 */ /* 0x000fe80003800200 */
[----:B------:R-:W-:Y:S05]  /*0630*/  @P2 BRA `(.L_x_362) ;  /* 0x00000000000c2947 */ /* 0x000fea0003800000 */
[----:B-1234-:R-:W2:Y:S02]  /*0640*/  LDG.E.64 R14, desc[UR4][R8.64+0x1400] ;  /* 0x00140004080e7981 */ /* 0x01eea4000c1e1b00 */
[----:B--2---:R-:W-:-:S07]  /*0650*/  DADD R14, R14, 1 ;  /* 0x3ff000000e0e7429 */ /* 0x004fce0000000000 */
[----:B------:R1:W-:Y:S04]  /*0660*/  STG.E.64 desc[UR4][R12.64+0x1400], R14 ;  /* 0x0014000e0c007986 */ /* 0x0003e8000c101b04 */
.L_x_362:
[----:B------:R-:W-:Y:S05]  /*0670*/  BSYNC.RECONVERGENT B0 ;  /* 0x0000000000007941 */ /* 0x000fea0003800200 */
.L_x_361:
[----:B------:R-:W-:Y:S04]  /*0680*/  BSSY.RECONVERGENT B0, `(.L_x_363) ;  /* 0x0000005000007945 */ /* 0x000fe80003800200 */
[----:B------:R-:W-:Y:S05]  /*0690*/  @P1 BRA `(.L_x_364) ;  /* 0x00000000000c1947 */ /* 0x000fea0003800000 */
[----:B------:R-:W1:Y:S02]  /*06a0*/  LDG.E.64 R8, desc[UR4][R8.64+0x1800] ;  /* 0x0018000408087981 */ /* 0x000e64000c1e1b00 */
[----:B-1234-:R-:W-:-:S07]  /*06b0*/  DADD R14, R8, 1 ;  /* 0x3ff00000080e7429 */ /* 0x01efce0000000000 */
[----:B------:R1:W-:Y:S04]  /*06c0*/  STG.E.64 desc[UR4][R12.64+0x1800], R14 ;  /* 0x0018000e0c007986 */ /* 0x0003e8000c101b04 */
.L_x_364:
[----:B------:R-:W-:Y:S05]  /*06d0*/  BSYNC.RECONVERGENT B0 ;  /* 0x0000000000007941 */ /* 0x000fea0003800200 */
.L_x_363:
[----:B------:R-:W-:Y:S05]  /*06e0*/  @!P0 BRA `(.L_x_352) ;  /* 0x0000000000cc8947 */ /* 0x000fea0003800000 */
[----:B------:R-:W-:-:S07]  /*06f0*/  IMAD.MOV.U32 R0, RZ, RZ, 0x8 ;  /* 0x00000008ff007424 */ /* 0x000fce00078e00ff */
.L_x_367:
        /* <DEDUP_REMOVED lines=48> */
.L_x_366:
[----:B------:R-:W-:Y:S05]  /*0a00*/  BSYNC.RECONVERGENT B0 ;  /* 0x0000000000007941 */ /* 0x000fea0003800200 */
.L_x_365:
[----:B------:R-:W-:Y:S05]  /*0a10*/  @P1 BRA `(.L_x_367) ;  /* 0xfffffffc00381947 */ /* 0x000fea000383ffff */
.L_x_352:
        /* <DEDUP_REMOVED lines=36> */
.L_x_368:
        /* <DEDUP_REMOVED lines=20> */
.L_x_369:
        /* <DEDUP_REMOVED lines=10> */
.L_x_351:
        /* <DEDUP_REMOVED lines=12> */
.L_x_371:
        /* <DEDUP_REMOVED lines=65> */
.L_x_370:
        /* <DEDUP_REMOVED lines=33> */
.L_x_372:
        /* <DEDUP_REMOVED lines=21> */
.L_x_373:
[----:B------:R-:W-:Y:S05]  /*1670*/  @!P1 EXIT ;  /* 0x000000000000994d */ /* 0x000fea0003800000 */
[----:B0--3--:R-:W-:Y:S01]  /*1680*/  LEA R13, R6, R7, 0x7 ;  /* 0x00000007060d7211 */ /* 0x009fe200078e38ff */
[----:B------:R-:W-:-:S07]  /*1690*/  IMAD.MOV R0, RZ, RZ, -R0 ;  /* 0x000000ffff007224 */ /* 0x000fce00078e0a00 */
.L_x_374:
        /* <DEDUP_REMOVED lines=10> */
.L_x_375:
        /* <DEDUP_REMOVED lines=12> */
.L_x_417:


//--------------------- .text._ZN3cub18CUB_300001_SM_10006detail9transform16transform_kernelINS2_10policy_hubILb1EN4cuda3std3__45tupleIJN6thrust24THRUST_300001_SM_1000_NS6detail15normal_iteratorINSA_10device_ptrIdEEEEEEEE10policy1000Ei16thrust_function1SF_JPdEEEvT0_iT1_T2_DpNS2_10kernel_argIT3_EE --------------------------
	.section	.text._ZN3cub18CUB_300001_SM_10006detail9transform16transform_kernelINS2_10policy_hubILb1EN4cuda3std3__45tupleIJN6thrust24THRUST_300001_SM_1000_NS6detail15normal_iteratorINSA_10device_ptrIdEEEEEEEE10policy1000Ei16thrust_function1SF_JPdEEEvT0_iT1_T2_DpNS2_10kernel_argIT3_EE,"ax",@progbits
	.align	128
        .global         _ZN3cub18CUB_300001_SM_10006detail9transform16transform_kernelINS2_10policy_hubILb1EN4cuda3std3__45tupleIJN6thrust24THRUST_300001_SM_1000_NS6detail15normal_iteratorINSA_10device_ptrIdEEEEEEEE10policy1000Ei16thrust_function1SF_JPdEEEvT0_iT1_T2_DpNS2_10kernel_argIT3_EE
        .type           _ZN3cub18CUB_300001_SM_10006detail9transform16transform_kernelINS2_10policy_hubILb1EN4cuda3std3__45tupleIJN6thrust24THRUST_300001_SM_1000_NS6detail15normal_iteratorINSA_10device_ptrIdEEEEEEEE10policy1000Ei16thrust_function1SF_JPdEEEvT0_iT1_T2_DpNS2_10kernel_argIT3_EE,@function
        .size           _ZN3cub18CUB_300001_SM_10006detail9transform16transform_kernelINS2_10policy_hubILb1EN4cuda3std3__45tupleIJN6thrust24THRUST_300001_SM_1000_NS6detail15normal_iteratorINSA_10device_ptrIdEEEEEEEE10policy1000Ei16thrust_function1SF_JPdEEEvT0_iT1_T2_DpNS2_10kernel_argIT3_EE,(.L_x_418 - _ZN3cub18CUB_300001_SM_10006detail9transform16transform_kernelINS2_10policy_hubILb1EN4cuda3std3__45tupleIJN6thrust24THRUST_300001_SM_1000_NS6detail15normal_iteratorINSA_10device_ptrIdEEEEEEEE10policy1000Ei16thrust_function1SF_JPdEEEvT0_iT1_T2_DpNS2_10kernel_argIT3_EE)
        .other          _ZN3cub18CUB_300001_SM_10006detail9transform16transform_kernelINS2_10policy_hubILb1EN4cuda3std3__45tupleIJN6thrust24THRUST_300001_SM_1000_NS6detail15normal_iteratorINSA_10device_ptrIdEEEEEEEE10policy1000Ei16thrust_function1SF_JPdEEEvT0_iT1_T2_DpNS2_10kernel_argIT3_EE,@"STO_CUDA_ENTRY STV_DEFAULT"
_ZN3cub18CUB_300001_SM_10006detail9transform16transform_kernelINS2_10policy_hubILb1EN4cuda3std3__45tupleIJN6thrust24THRUST_300001_SM_1000_NS6detail15normal_iteratorINSA_10device_ptrIdEEEEEEEE10policy1000Ei16thrust_function1SF_JPdEEEvT0_iT1_T2_DpNS2_10kernel_argIT3_EE:
.text._ZN3cub18CUB_300001_SM_10006detail9transform16transform_kernelINS2_10policy_hubILb1EN4cuda3std3__45tupleIJN6thrust24THRUST_300001_SM_1000_NS6detail15normal_iteratorINSA_10device_ptrIdEEEEEEEE10policy1000Ei16thrust_function1SF_JPdEEEvT0_iT1_T2_DpNS2_10kernel_argIT3_EE:
        /* <DEDUP_REMOVED lines=20> */
.L_x_378:
[----:B------:R-:W-:Y:S01]  /*0140*/  VIADD R15, R15, 0x4000 ;  /* 0x000040000f0f7836 */ /* 0x000fe20000000000 */
[----:B------:R1:W-:Y:S04]  /*0150*/  CCTL.E.PF2 [R10] ;  /* 0x000000000a00798f */ /* 0x0003e80000800100 */
[----:B------:R-:W-:Y:S02]  /*0160*/  ISETP.GE.AND P1, PT, R15, R12, PT ;  /* 0x0000000c0f00720c */ /* 0x000fe40003f26270 */
[----:B-1----:R-:W-:-:S04]  /*0170*/  IADD3 R10, P2, PT, R10, 0x4000, RZ ;  /* 0x000040000a0a7810 */ /* 0x002fc80007f5e0ff */
[----:B------:R-:W-:-:S07]  /*0180*/  IADD3.X R11, PT, PT, RZ, R11, RZ, P2, !PT ;  /* 0x0000000bff0b7210 */ /* 0x000fce00017fe4ff */
[----:B------:R-:W-:Y:S05]  /*0190*/  @!P1 BRA `(.L_x_378) ;  /* 0xfffffffc00e89947 */ /* 0x000fea000383ffff */
.L_x_377:
[----:B------:R-:W-:Y:S05]  /*01a0*/  BSYNC.RECONVERGENT B0 ;  /* 0x0000000000007941 */ /* 0x000fea0003800200 */
.L_x_376:
        /* <DEDUP_REMOVED lines=15> */
.L_x_381:
        /* <DEDUP_REMOVED lines=65> */
.L_x_380:
        /* <DEDUP_REMOVED lines=34> */
.L_x_382:
        /* <DEDUP_REMOVED lines=21> */
.L_x_383:
[----:B------:R-:W-:Y:S05]  /*0a20*/  @!P0 EXIT ;  /* 0x000000000000894d */ /* 0x000fea0003800000 */
[----:B01-3--:R-:W-:Y:S01]  /*0a30*/  IMAD R13, R7, 0x80, R0 ;  /* 0x00000080070d7824 */ /* 0x00bfe200078e0200 */
[----:B------:R-:W-:-:S12]  /*0a40*/  UIADD3 UR4, UPT, UPT, -UR4, URZ, URZ ;  /* 0x000000ff04047290 */ /* 0x000fd8000fffe1ff */
.L_x_384:
        /* <DEDUP_REMOVED lines=10> */
.L_x_379:
        /* <DEDUP_REMOVED lines=8> */
.L_x_388:
        /* <DEDUP_REMOVED lines=48> */
.L_x_387:
[----:B------:R-:W-:Y:S05]  /*0e70*/  BSYNC.RECONVERGENT B0 ;  /* 0x0000000000007941 */ /* 0x000fea0003800200 */
.L_x_386:
[----:B------:R-:W-:Y:S05]  /*0e80*/  @P1 BRA `(.L_x_388) ;  /* 0xfffffffc00381947 */ /* 0x000fea000383ffff */
.L_x_385:
        /* <DEDUP_REMOVED lines=36> */
.L_x_389:
        /* <DEDUP_REMOVED lines=20> */
.L_x_390:
        /* <DEDUP_REMOVED lines=10> */
.L_x_391:
        /* <DEDUP_REMOVED lines=13> */
.L_x_418:


//--------------------- .text._ZN3cub18CUB_300001_SM_10006detail11EmptyKernelIvEEvv --------------------------
	.section	.text._ZN3cub18CUB_300001_SM_10006detail11EmptyKernelIvEEvv,"ax",@progbits
	.align	128
        .global         _ZN3cub18CUB_300001_SM_10006detail11EmptyKernelIvEEvv
        .type           _ZN3cub18CUB_300001_SM_10006detail11EmptyKernelIvEEvv,@function
        .size           _ZN3cub18CUB_300001_SM_10006detail11EmptyKernelIvEEvv,(.L_x_419 - _ZN3cub18CUB_300001_SM_10006detail11EmptyKernelIvEEvv)
        .other          _ZN3cub18CUB_300001_SM_10006detail11EmptyKernelIvEEvv,@"STO_CUDA_ENTRY STV_DEFAULT"
_ZN3cub18CUB_300001_SM_10006detail11EmptyKernelIvEEvv:
.text._ZN3cub18CUB_300001_SM_10006detail11EmptyKernelIvEEvv:
[----:B------:R-:W-:Y:S01]  /*0000*/  LDC R1, c[0x0][0x37c] ;  /* 0x0000df00ff017b82 */ /* 0x000fe20000000800 */
[----:B------:R-:W-:Y:S05]  /*0010*/  EXIT ;  /* 0x000000000000794d */ /* 0x000fea0003800000 */
.L_x_392:
        /* <DEDUP_REMOVED lines=14> */
.L_x_419:


//--------------------- .text._Z14gpu_add_scalariPdd --------------------------
	.section	.text._Z14gpu_add_scalariPdd,"ax",@progbits
	.align	128
        .global         _Z14gpu_add_scalariPdd
        .type           _Z14gpu_add_scalariPdd,@function
        .size           _Z14gpu_add_scalariPdd,(.L_x_420 - _Z14gpu_add_scalariPdd)
        .other          _Z14gpu_add_scalariPdd,@"STO_CUDA_ENTRY STV_DEFAULT"
_Z14gpu_add_scalariPdd:
.text._Z14gpu_add_scalariPdd:
[----:B------:R-:W-:Y:S01]  /*0000*/  LDC R1, c[0x0][0x37c] ;  /* 0x0000df00ff017b82 */ /* 0x000fe20000000800 */
[----:B------:R-:W0:Y:S07]  /*0010*/  S2R R0, SR_TID.X ;  /* 0x0000000000007919 */ /* 0x000e2e0000002100 */
[----:B------:R-:W0:Y:S01]  /*0020*/  S2UR UR4, SR_CTAID.X ;  /* 0x00000000000479c3 */ /* 0x000e220000002500 */
[----:B------:R-:W1:Y:S07]  /*0030*/  LDCU UR5, c[0x0][0x380] ;  /* 0x00007000ff0577ac */ /* 0x000e6e0008000800 */
[----:B------:R-:W0:Y:S02]  /*0040*/  LDC R5, c[0x0][0x360] ;  /* 0x0000d800ff057b82 */ /* 0x000e240000000800 */
[----:B0-----:R-:W-:-:S05]  /*0050*/  IMAD R5, R5, UR4, R0 ;  /* 0x0000000405057c24 */ /* 0x001fca000f8e0200 */
[----:B-1----:R-:W-:-:S13]  /*0060*/  ISETP.GE.AND P0, PT, R5, UR5, PT ;  /* 0x0000000505007c0c */ /* 0x002fda000bf06270 */
[----:B------:R-:W-:Y:S05]  /*0070*/  @P0 EXIT ;  /* 0x000000000000094d */ /* 0x000fea0003800000 */
[----:B------:R-:W0:Y:S01]  /*0080*/  LDC.64 R2, c[0x0][0x388] ;  /* 0x0000e200ff027b82 */ /* 0x000e220000000a00 */
[----:B------:R-:W1:Y:S01]  /*0090*/  LDCU.64 UR4, c[0x0][0x358] ;  /* 0x00006b00ff0477ac */ /* 0x000e620008000a00 */
[----:B------:R-:W2:Y:S01]  /*00a0*/  LDCU.64 UR6, c[0x0][0x390] ;  /* 0x00007200ff0677ac */ /* 0x000ea20008000a00 */
[----:B0-----:R-:W-:-:S05]  /*00b0*/  IMAD.WIDE R2, R5, 0x8, R2 ;  /* 0x0000000805027825 */ /* 0x001fca00078e0202 */
[----:B-1----:R-:W2:Y:S02]  /*00c0*/  LDG.E.64 R4, desc[UR4][R2.64] ;  /* 0x0000000402047981 */ /* 0x002ea4000c1e1b00 */
[----:B--2---:R-:W-:-:S07]  /*00d0*/  DADD R4, R4, UR6 ;  /* 0x0000000604047e29 */ /* 0x004fce0008000000 */
[----:B------:R-:W-:Y:S01]  /*00e0*/  STG.E.64 desc[UR4][R2.64], R4 ;  /* 0x0000000402007986 */ /* 0x000fe2000c101b04 */
[----:B------:R-:W-:Y:S05]  /*00f0*/  EXIT ;  /* 0x000000000000794d */ /* 0x000fea0003800000 */
.L_x_393:
        /* <DEDUP_REMOVED lines=16> */
.L_x_420:


//--------------------- .text._Z14function_4_gpuPdS_i --------------------------
	.section	.text._Z14function_4_gpuPdS_i,"ax",@progbits
	.align	128
        .global         _Z14function_4_gpuPdS_i
        .type           _Z14function_4_gpuPdS_i,@function
        .size           _Z14function_4_gpuPdS_i,(.L_x_421 - _Z14function_4_gpuPdS_i)
        .other          _Z14function_4_gpuPdS_i,@"STO_CUDA_ENTRY STV_DEFAULT"
_Z14function_4_gpuPdS_i:
.text._Z14function_4_gpuPdS_i:
        /* <DEDUP_REMOVED lines=10> */
[----:B------:R-:W-:Y:S02]  /*00a0*/  IMAD.MOV.U32 R4, RZ, RZ, 0x652b82fe ;  /* 0x652b82feff047424 */ /* 0x000fe400078e00ff */
[----:B------:R-:W-:Y:S01]  /*00b0*/  IMAD.MOV.U32 R5, RZ, RZ, 0x3ff71547 ;  /* 0x3ff71547ff057424 */ /* 0x000fe200078e00ff */
[----:B------:R-:W-:Y:S01]  /*00c0*/  UMOV UR6, 0xfefa39ef ;  /* 0xfefa39ef00067882 */ /* 0x000fe20000000000 */
[----:B------:R-:W-:Y:S02]  /*00d0*/  UMOV UR7, 0x3fe62e42 ;  /* 0x3fe62e4200077882 */ /* 0x000fe40000000000 */
[----:B------:R-:W2:Y:S01]  /*00e0*/  LDC.64 R10, c[0x0][0x380] ;  /* 0x0000e000ff0a7b82 */ /* 0x000ea20000000a00 */
[----:B0-----:R-:W-:-:S06]  /*00f0*/  IMAD.WIDE R2, R0, 0x8, R2 ;  /* 0x0000000800027825 */ /* 0x001fcc00078e0202 */
[----:B-1----:R-:W3:Y:S01]  /*0100*/  LDG.E.64 R2, desc[UR4][R2.64] ;  /* 0x0000000402027981 */ /* 0x002ee2000c1e1b00 */
[----:B------:R-:W-:Y:S01]  /*0110*/  BSSY.RECONVERGENT B0, `(.L_x_394) ;  /* 0x0000037000007945 */ /* 0x000fe20003800200 */
[----:B--2---:R-:W-:Y:S01]  /*0120*/  IMAD.WIDE R10, R0, 0x8, R10 ;  /* 0x00000008000a7825 */ /* 0x004fe200078e020a */
[----:B---3--:R-:W-:Y:S01]  /*0130*/  DFMA R4, R2, R4, 6.75539944105574400000e+15 ;  /* 0x433800000204742b */ /* 0x008fe20000000004 */
        /* <DEDUP_REMOVED lines=49> */
[----:B------:R-:W-:Y:S02]  /*0450*/  @!P1 LEA R3, R2, 0x3ff00000, 0x14 ;  /* 0x3ff0000002039811 */ /* 0x000fe400078ea0ff */
[----:B------:R-:W-:-:S06]  /*0460*/  @!P1 MOV R2, RZ ;  /* 0x000000ff00029202 */ /* 0x000fcc0000000f00 */
[----:B------:R-:W-:-:S11]  /*0470*/  @!P1 DMUL R6, R8, R2 ;  /* 0x0000000208069228 */ /* 0x000fd60000000000 */
.L_x_395:
[----:B------:R-:W-:Y:S05]  /*0480*/  BSYNC.RECONVERGENT B0 ;  /* 0x0000000000007941 */ /* 0x000fea0003800200 */
.L_x_394:
[----:B------:R-:W-:Y:S01]  /*0490*/  STG.E.64 desc[UR4][R10.64], R6 ;  /* 0x000000060a007986 */ /* 0x000fe2000c101b04 */
[----:B------:R-:W-:Y:S05]  /*04a0*/  EXIT ;  /* 0x000000000000794d */ /* 0x000fea0003800000 */
.L_x_396:
        /* <DEDUP_REMOVED lines=13> */
.L_x_421:


//--------------------- .text._Z14function_3_gpuPdS_i --------------------------
	.section	.text._Z14function_3_gpuPdS_i,"ax",@progbits
	.align	128
        .global         _Z14function_3_gpuPdS_i
        .type           _Z14function_3_gpuPdS_i,@function
        .size           _Z14function_3_gpuPdS_i,(.L_x_422 - _Z14function_3_gpuPdS_i)
        .other          _Z14function_3_gpuPdS_i,@"STO_CUDA_ENTRY STV_DEFAULT"
_Z14function_3_gpuPdS_i:
.text._Z14function_3_gpuPdS_i:
        /* <DEDUP_REMOVED lines=10> */
[----:B0-----:R-:W-:-:S06]  /*00a0*/  IMAD.WIDE R4, R0, 0x8, R4 ;  /* 0x0000000800047825 */ /* 0x001fcc00078e0204 */
[----:B-1----:R-:W2:Y:S01]  /*00b0*/  LDG.E.64 R4, desc[UR4][R4.64] ;  /* 0x0000000404047981 */ /* 0x002ea2000c1e1b00 */
[----:B------:R-:W-:Y:S01]  /*00c0*/  BSSY.RECONVERGENT B0, `(.L_x_397) ;  /* 0x0000053000007945 */ /* 0x000fe20003800200 */
[----:B--2---:R-:W-:Y:S01]  /*00d0*/  ISETP.GT.AND P0, PT, R5, 0xfffff, PT ;  /* 0x000fffff0500780c */ /* 0x004fe20003f04270 */
[----:B------:R-:W-:Y:S01]  /*00e0*/  IMAD.MOV.U32 R6, RZ, RZ, R4 ;  /* 0x000000ffff067224 */ /* 0x000fe200078e0004 */
[----:B------:R-:W-:Y:S01]  /*00f0*/  MOV R3, R5 ;  /* 0x0000000500037202 */ /* 0x000fe20000000f00 */
[----:B------:R-:W-:-:S10]  /*0100*/  IMAD.MOV.U32 R7, RZ, RZ, R5 ;  /* 0x000000ffff077224 */ /* 0x000fd400078e0005 */
        /* <DEDUP_REMOVED lines=18> */
[----:B------:R-:W-:Y:S01]  /*0230*/  UMOV UR9, 0x43300000 ;  /* 0x4330000000097882 */ /* 0x000fe20000000000 */
[----:B------:R-:W-:-:S11]  /*0240*/  MOV R17, 0x43300000 ;  /* 0x4330000000117802 */ /* 0x000fd60000000f00 */
        /* <DEDUP_REMOVED lines=52> */
.L_x_398:
[----:B------:R-:W-:Y:S01]  /*0590*/  IMAD.MOV.U32 R2, RZ, RZ, 0x0 ;  /* 0x00000000ff027424 */ /* 0x000fe200078e00ff */
[----:B------:R-:W-:Y:S02]  /*05a0*/  MOV R3, 0x7ff00000 ;  /* 0x7ff0000000037802 */ /* 0x000fe40000000f00 */
[----:B------:R-:W-:-:S04]  /*05b0*/  LOP3.LUT P0, RZ, R7, 0x7fffffff, RZ, 0xc0, !PT ;  /* 0x7fffffff07ff7812 */ /* 0x000fc8000780c0ff */
[----:B------:R-:W-:-:S10]  /*05c0*/  DFMA R2, R6, R2, +INF ;  /* 0x7ff000000602742b */ /* 0x000fd40000000002 */
[----:B------:R-:W-:Y:S02]  /*05d0*/  FSEL R4, R2, RZ, P0 ;  /* 0x000000ff02047208 */ /* 0x000fe40000000000 */
[----:B------:R-:W-:-:S07]  /*05e0*/  FSEL R5, R3, -QNAN , P0 ;  /* 0xfff0000003057808 */ /* 0x000fce0000000000 */
.L_x_399:
[----:B------:R-:W-:Y:S05]  /*05f0*/  BSYNC.RECONVERGENT B0 ;  /* 0x0000000000007941 */ /* 0x000fea0003800200 */
.L_x_397:
[----:B------:R-:W0:Y:S02]  /*0600*/  LDC.64 R2, c[0x0][0x388] ;  /* 0x0000e200ff027b82 */ /* 0x000e240000000a00 */
[----:B0-----:R-:W-:-:S05]  /*0610*/  IMAD.WIDE R2, R0, 0x8, R2 ;  /* 0x0000000800027825 */ /* 0x001fca00078e0202 */
[----:B------:R-:W-:Y:S01]  /*0620*/  STG.E.64 desc[UR4][R2.64], R4 ;  /* 0x0000000402007986 */ /* 0x000fe2000c101b04 */
[----:B------:R-:W-:Y:S05]  /*0630*/  EXIT ;  /* 0x000000000000794d */ /* 0x000fea0003800000 */
.L_x_400:
        /* <DEDUP_REMOVED lines=12> */
.L_x_422:


//--------------------- .text._Z14function_2_gpuPdS_S_i --------------------------
	.section	.text._Z14function_2_gpuPdS_S_i,"ax",@progbits
	.align	128
        .global         _Z14function_2_gpuPdS_S_i
        .type           _Z14function_2_gpuPdS_S_i,@function
        .size           _Z14function_2_gpuPdS_S_i,(.L_x_423 - _Z14function_2_gpuPdS_S_i)
        .other          _Z14function_2_gpuPdS_S_i,@"STO_CUDA_ENTRY STV_DEFAULT"
_Z14function_2_gpuPdS_S_i:
.text._Z14function_2_gpuPdS_S_i:
        /* <DEDUP_REMOVED lines=9> */
[----:B------:R-:W1:Y:S07]  /*0090*/  LDCU.64 UR4, c[0x0][0x358] ;  /* 0x00006b00ff0477ac */ /* 0x000e6e0008000a00 */
[----:B------:R-:W2:Y:S08]  /*00a0*/  LDC.64 R4, c[0x0][0x388] ;  /* 0x0000e200ff047b82 */ /* 0x000eb00000000a00 */
[----:B------:R-:W3:Y:S01]  /*00b0*/  LDC.64 R8, c[0x0][0x390] ;  /* 0x0000e400ff087b82 */ /* 0x000ee20000000a00 */
[----:B0-----:R-:W-:-:S06]  /*00c0*/  IMAD.WIDE R2, R11, 0x8, R2 ;  /* 0x000000080b027825 */ /* 0x001fcc00078e0202 */
[----:B-1----:R-:W4:Y:S01]  /*00d0*/  LDG.E.64 R2, desc[UR4][R2.64] ;  /* 0x0000000402027981 */ /* 0x002f22000c1e1b00 */
[----:B--2---:R-:W-:-:S06]  /*00e0*/  IMAD.WIDE R4, R11, 0x8, R4 ;  /* 0x000000080b047825 */ /* 0x004fcc00078e0204 */
[----:B------:R-:W4:Y:S01]  /*00f0*/  LDG.E.64 R4, desc[UR4][R4.64] ;  /* 0x0000000404047981 */ /* 0x000f22000c1e1b00 */
[----:B---3--:R-:W-:Y:S01]  /*0100*/  IMAD.WIDE R8, R11, 0x8, R8 ;  /* 0x000000080b087825 */ /* 0x008fe200078e0208 */
[----:B----4-:R-:W-:-:S07]  /*0110*/  DADD R6, R2, R4 ;  /* 0x0000000002067229 */ /* 0x010fce0000000004 */
[----:B------:R-:W-:Y:S01]  /*0120*/  STG.E.64 desc[UR4][R8.64], R6 ;  /* 0x0000000608007986 */ /* 0x000fe2000c101b04 */
[----:B------:R-:W-:Y:S05]  /*0130*/  EXIT ;  /* 0x000000000000794d */ /* 0x000fea0003800000 */
.L_x_401:
        /* <DEDUP_REMOVED lines=12> */
.L_x_423:


//--------------------- .text._Z14function_1_gpuPdS_i --------------------------
	.section	.text._Z14function_1_gpuPdS_i,"ax",@progbits
	.align	128
        .global         _Z14function_1_gpuPdS_i
        .type           _Z14function_1_gpuPdS_i,@function
        .size           _Z14function_1_gpuPdS_i,(.L_x_424 - _Z14function_1_gpuPdS_i)
        .other          _Z14function_1_gpuPdS_i,@"STO_CUDA_ENTRY STV_DEFAULT"
_Z14function_1_gpuPdS_i:
.text._Z14function_1_gpuPdS_i:
        /* <DEDUP_REMOVED lines=10> */
[----:B------:R-:W2:Y:S01]  /*00a0*/  LDC.64 R4, c[0x0][0x388] ;  /* 0x0000e200ff047b82 */ /* 0x000ea20000000a00 */
[----:B0-----:R-:W-:-:S06]  /*00b0*/  IMAD.WIDE R2, R9, 0x8, R2 ;  /* 0x0000000809027825 */ /* 0x001fcc00078e0202 */
[----:B-1----:R-:W3:Y:S01]  /*00c0*/  LDG.E.64 R2, desc[UR4][R2.64] ;  /* 0x0000000402027981 */ /* 0x002ee2000c1e1b00 */
[----:B--2---:R-:W-:Y:S01]  /*00d0*/  IMAD.WIDE R4, R9, 0x8, R4 ;  /* 0x0000000809047825 */ /* 0x004fe200078e0204 */
[----:B---3--:R-:W-:-:S07]  /*00e0*/  DADD R6, R2, 1 ;  /* 0x3ff0000002067429 */ /* 0x008fce0000000000 */
[----:B------:R-:W-:Y:S01]  /*00f0*/  STG.E.64 desc[UR4][R4.64], R6 ;  /* 0x0000000604007986 */ /* 0x000fe2000c101b04 */
[----:B------:R-:W-:Y:S05]  /*0100*/  EXIT ;  /* 0x000000000000794d */ /* 0x000fea0003800000 */
.L_x_402:
        /* <DEDUP_REMOVED lines=15> */
.L_x_424:


//--------------------- .nv.shared.reserved.0     --------------------------
	.section	.nv.shared.reserved.0,"aw",@nobits
	.weak		__nv_reservedSMEM_offset_0_alias
	.size		__nv_reservedSMEM_offset_0_alias, 0, 64
	.other		__nv_reservedSMEM_offset_0_alias,@"STO_CUDA_RESERVED_SHARED STV_DEFAULT"
__nv_reservedSMEM_offset_0_alias:
	.zero		0
	.zero		64


//--------------------- .nv.global                --------------------------
	.section	.nv.global,"aw",@nobits
.nv.global:
	.type		_ZN34_INTERNAL_7c4f82b9_4_k_cu_7f02780c6thrust24THRUST_300001_SM_1000_NS3seqE,@object
	.size		_ZN34_INTERNAL_7c4f82b9_4_k_cu_7f02780c6thrust24THRUST_300001_SM_1000_NS3seqE,(_ZN34_INTERNAL_7c4f82b9_4_k_cu_7f02780c4cuda3std3__48in_placeE - _ZN34_INTERNAL_7c4f82b9_4_k_cu_7f02780c6thrust24THRUST_300001_SM_1000_NS3seqE)
_ZN34_INTERNAL_7c4f82b9_4_k_cu_7f02780c6thrust24THRUST_300001_SM_1000_NS3seqE:
	.zero		1
	.type		_ZN34_INTERNAL_7c4f82b9_4_k_cu_7f02780c4cuda3std3__48in_placeE,@object
	.size		_ZN34_INTERNAL_7c4f82b9_4_k_cu_7f02780c4cuda3std3__48in_placeE,(_ZN34_INTERNAL_7c4f82b9_4_k_cu_7f02780c4cuda3std6ranges3__45__cpo4sizeE - _ZN34_INTERNAL_7c4f82b9_4_k_cu_7f02780c4cuda3std3__48in_placeE)
_ZN34_INTERNAL_7c4f82b9_4_k_cu_7f02780c4cuda3std3__48in_placeE:
	.zero		1
	.type		_ZN34_INTERNAL_7c4f82b9_4_k_cu_7f02780c4cuda3std6ranges3__45__cpo4sizeE,@object
	.size		_ZN34_INTERNAL_7c4f82b9_4_k_cu_7f02780c4cuda3std6ranges3__45__cpo4sizeE,(_ZN34_INTERNAL_7c4f82b9_4_k_cu_7f02780c6thrust24THRUST_300001_SM_1000_NS12placeholders2_3E - _ZN34_INTERNAL_7c4f82b9_4_k_cu_7f02780c4cuda3std6ranges3__45__cpo4sizeE)
_ZN34_INTERNAL_7c4f82b9_4_k_cu_7f02780c4cuda3std6ranges3__45__cpo4sizeE:
	.zero		1
	.type		_ZN34_INTERNAL_7c4f82b9_4_k_cu_7f02780c6thrust24THRUST_300001_SM_1000_NS12placeholders2_3E,@object
	.size		_ZN34_INTERNAL_7c4f82b9_4_k_cu_7f02780c6thrust24THRUST_300001_SM_1000_NS12placeholders2_3E,(_ZN34_INTERNAL_7c4f82b9_4_k_cu_7f02780c4cuda3std3__45__cpo6cbeginE - _ZN34_INTERNAL_7c4f82b9_4_k_cu_7f02780c6thrust24THRUST_300001_SM_1000_NS12placeholders2_3E)
_ZN34_INTERNAL_7c4f82b9_4_k_cu_7f02780c6thrust24THRUST_300001_SM_1000_NS12placeholders2_3E:
	.zero		1
	.type		_ZN34_INTERNAL_7c4f82b9_4_k_cu_7f02780c4cuda3std3__45__cpo6cbeginE,@object
	.size		_ZN34_INTERNAL_7c4f82b9_4_k_cu_7f02780c4cuda3std3__45__cpo6cbeginE,(_ZN34_INTERNAL_7c4f82b9_4_k_cu_7f02780c4cuda3std6ranges3__45__cpo6cbeginE - _ZN34_INTERNAL_7c4f82b9_4_k_cu_7f02780c4cuda3std3__45__cpo6cbeginE)
_ZN34_INTERNAL_7c4f82b9_4_k_cu_7f02780c4cuda3std3__45__cpo6cbeginE:
	.zero		1
	.type		_ZN34_INTERNAL_7c4f82b9_4_k_cu_7f02780c4cuda3std6ranges3__45__cpo6cbeginE,@object
	.size		_ZN34_INTERNAL_7c4f82b9_4_k_cu_7f02780c4cuda3std6ranges3__45__cpo6cbeginE,(_ZN34_INTERNAL_7c4f82b9_4_k_cu_7f02780c6thrust24THRUST_300001_SM_1000_NS12placeholders2_7E - _ZN34_INTERNAL_7c4f82b9_4_k_cu_7f02780c4cuda3std6ranges3__45__cpo6cbeginE)
_ZN34_INTERNAL_7c4f82b9_4_k_cu_7f02780c4cuda3std6ranges3__45__cpo6cbeginE:
	.zero		1
	.type		_ZN34_INTERNAL_7c4f82b9_4_k_cu_7f02780c6thrust24THRUST_300001_SM_1000_NS12placeholders2_7E,@object
	.size		_ZN34_INTERNAL_7c4f82b9_4_k_cu_7f02780c6thrust24THRUST_300001_SM_1000_NS12placeholders2_7E,(_ZN34_INTERNAL_7c4f82b9_4_k_cu_7f02780c4cuda3std3__45__cpo7crbeginE - _ZN34_INTERNAL_7c4f82b9_4_k_cu_7f02780c6thrust24THRUST_300001_SM_1000_NS12placeholders2_7E)
_ZN34_INTERNAL_7c4f82b9_4_k_cu_7f02780c6thrust24THRUST_300001_SM_1000_NS12placeholders2_7E:
	.zero		1
	.type		_ZN34_INTERNAL_7c4f82b9_4_k_cu_7f02780c4cuda3std3__45__cpo7crbeginE,@object
	.size		_ZN34_INTERNAL_7c4f82b9_4_k_cu_7f02780c4cuda3std3__45__cpo7crbeginE,(_ZN34_INTERNAL_7c4f82b9_4_k_cu_7f02780c4cuda3std6ranges3__45__cpo4nextE - _ZN34_INTERNAL_7c4f82b9_4_k_cu_7f02780c4cuda3std3__45__cpo7crbeginE)
_ZN34_INTERNAL_7c4f82b9_4_k_cu_7f02780c4cuda3std3__45__cpo7crbeginE:
	.zero		1
	.type		_ZN34_INTERNAL_7c4f82b9_4_k_cu_7f02780c4cuda3std6ranges3__45__cpo4nextE,@object
	.size		_ZN34_INTERNAL_7c4f82b9_4_k_cu_7f02780c4cuda3std6ranges3__45__cpo4nextE,(_ZN34_INTERNAL_7c4f82b9_4_k_cu_7f02780c4cuda3std6ranges3__45__cpo4swapE - _ZN34_INTERNAL_7c4f82b9_4_k_cu_7f02780c4cuda3std6ranges3__45__cpo4nextE)
_ZN34_INTERNAL_7c4f82b9_4_k_cu_7f02780c4cuda3std6ranges3__45__cpo4nextE:
	.zero		1
	.type		_ZN34_INTERNAL_7c4f82b9_4_k_cu_7f02780c4cuda3std6ranges3__45__cpo4swapE,@object
	.size		_ZN34_INTERNAL_7c4f82b9_4_k_cu_7f02780c4cuda3std6ranges3__45__cpo4swapE,(_ZN34_INTERNAL_7c4f82b9_4_k_cu_7f02780c6thrust24THRUST_300001_SM_1000_NS8cuda_cub10par_nosyncE - _ZN34_INTERNAL_7c4f82b9_4_k_cu_7f02780c4cuda3std6ranges3__45__cpo4swapE)
_ZN34_INTERNAL_7c4f82b9_4_k_cu_7f02780c4cuda3std6ranges3__45__cpo4swapE:
	.zero		1
	.type		_ZN34_INTERNAL_7c4f82b9_4_k_cu_7f02780c6thrust24THRUST_300001_SM_1000_NS8cuda_cub10par_nosyncE,@object
	.size		_ZN34_INTERNAL_7c4f82b9_4_k_cu_7f02780c6thrust24THRUST_300001_SM_1000_NS8cuda_cub10par_nosyncE,(_ZN34_INTERNAL_7c4f82b9_4_k_cu_7f02780c6thrust24THRUST_300001_SM_1000_NS12placeholders2_9E - _ZN34_INTERNAL_7c4f82b9_4_k_cu_7f02780c6thrust24THRUST_300001_SM_1000_NS8cuda_cub10par_nosyncE)
_ZN34_INTERNAL_7c4f82b9_4_k_cu_7f02780c6thrust24THRUST_300001_SM_1000_NS8cuda_cub10par_nosyncE:
	.zero		1
	.type		_ZN34_INTERNAL_7c4f82b9_4_k_cu_7f02780c6thrust24THRUST_300001_SM_1000_NS12placeholders2_9E,@object
	.size		_ZN34_INTERNAL_7c4f82b9_4_k_cu_7f02780c6thrust24THRUST_300001_SM_1000_NS12placeholders2_9E,(_ZN34_INTERNAL_7c4f82b9_4_k_cu_7f02780c4cuda3std3__436_GLOBAL__N__7c4f82b9_4_k_cu_7f02780c6ignoreE - _ZN34_INTERNAL_7c4f82b9_4_k_cu_7f02780c6thrust24THRUST_300001_SM_1000_NS12placeholders2_9E)
_ZN34_INTERNAL_7c4f82b9_4_k_cu_7f02780c6thrust24THRUST_300001_SM_1000_NS12placeholders2_9E:
	.zero		1
	.type		_ZN34_INTERNAL_7c4f82b9_4_k_cu_7f02780c4cuda3std3__436_GLOBAL__N__7c4f82b9_4_k_cu_7f02780c6ignoreE,@object
	.size		_ZN34_INTERNAL_7c4f82b9_4_k_cu_7f02780c4cuda3std3__436_GLOBAL__N__7c4f82b9_4_k_cu_7f02780c6ignoreE,(_ZN34_INTERNAL_7c4f82b9_4_k_cu_7f02780c4cuda3std6ranges3__45__cpo4dataE - _ZN34_INTERNAL_7c4f82b9_4_k_cu_7f02780c4cuda3std3__436_GLOBAL__N__7c4f82b9_4_k_cu_7f02780c6ignoreE)
_ZN34_INTERNAL_7c4f82b9_4_k_cu_7f02780c4cuda3std3__436_GLOBAL__N__7c4f82b9_4_k_cu_7f02780c6ignoreE:
	.zero		1
	.type		_ZN34_INTERNAL_7c4f82b9_4_k_cu_7f02780c4cuda3std6ranges3__45__cpo4dataE,@object
	.size		_ZN34_INTERNAL_7c4f82b9_4_k_cu_7f02780c4cuda3std6ranges3__45__cpo4dataE,(_ZN34_INTERNAL_7c4f82b9_4_k_cu_7f02780c6thrust24THRUST_300001_SM_1000_NS12placeholders2_1E - _ZN34_INTERNAL_7c4f82b9_4_k_cu_7f02780c4cuda3std6ranges3__45__cpo4dataE)
_ZN34_INTERNAL_7c4f82b9_4_k_cu_7f02780c4cuda3std6ranges3__45__cpo4dataE:
	.zero		1
	.type		_ZN34_INTERNAL_7c4f82b9_4_k_cu_7f02780c6thrust24THRUST_300001_SM_1000_NS12placeholders2_1E,@object
	.size		_ZN34_INTERNAL_7c4f82b9_4_k_cu_7f02780c6thrust24THRUST_300001_SM_1000_NS12placeholders2_1E,(_ZN34_INTERNAL_7c4f82b9_4_k_cu_7f02780c4cuda3std3__45__cpo5beginE - _ZN34_INTERNAL_7c4f82b9_4_k_cu_7f02780c6thrust24THRUST_300001_SM_1000_NS12placeholders2_1E)
_ZN34_INTERNAL_7c4f82b9_4_k_cu_7f02780c6thrust24THRUST_300001_SM_1000_NS12placeholders2_1E:
	.zero		1
	.type		_ZN34_INTERNAL_7c4f82b9_4_k_cu_7f02780c4cuda3std3__45__cpo5beginE,@object
	.size		_ZN34_INTERNAL_7c4f82b9_4_k_cu_7f02780c4cuda3std3__45__cpo5beginE,(_ZN34_INTERNAL_7c4f82b9_4_k_cu_7f02780c4cuda3std6ranges3__45__cpo5beginE - _ZN34_INTERNAL_7c4f82b9_4_k_cu_7f02780c4cuda3std3__45__cpo5beginE)
_ZN34_INTERNAL_7c4f82b9_4_k_cu_7f02780c4cuda3std3__45__cpo5beginE:
	.zero		1
	.type		_ZN34_INTERNAL_7c4f82b9_4_k_cu_7f02780c4cuda3std6ranges3__45__cpo5beginE,@object
	.size		_ZN34_INTERNAL_7c4f82b9_4_k_cu_7f02780c4cuda3std6ranges3__45__cpo5beginE,(_ZN34_INTERNAL_7c4f82b9_4_k_cu_7f02780c6thrust24THRUST_300001_SM_1000_NS12placeholders2_5E - _ZN34_INTERNAL_7c4f82b9_4_k_cu_7f02780c4cuda3std6ranges3__45__cpo5beginE)
_ZN34_INTERNAL_7c4f82b9_4_k_cu_7f02780c4cuda3std6ranges3__45__cpo5beginE:
	.zero		1
	.type		_ZN34_INTERNAL_7c4f82b9_4_k_cu_7f02780c6thrust24THRUST_300001_SM_1000_NS12placeholders2_5E,@object
	.size		_ZN34_INTERNAL_7c4f82b9_4_k_cu_7f02780c6thrust24THRUST_300001_SM_1000_NS12placeholders2_5E,(_ZN34_INTERNAL_7c4f82b9_4_k_cu_7f02780c4cuda3std3__45__cpo6rbeginE - _ZN34_INTERNAL_7c4f82b9_4_k_cu_7f02780c6thrust24THRUST_300001_SM_1000_NS12placeholders2_5E)
_ZN34_INTERNAL_7c4f82b9_4_k_cu_7f02780c6thrust24THRUST_300001_SM_1000_NS12placeholders2_5E:
	.zero		1
	.type		_ZN34_INTERNAL_7c4f82b9_4_k_cu_7f02780c4cuda3std3__45__cpo6rbeginE,@object
	.size		_ZN34_INTERNAL_7c4f82b9_4_k_cu_7f02780c4cuda3std3__45__cpo6rbeginE,(_ZN34_INTERNAL_7c4f82b9_4_k_cu_7f02780c4cuda3std6ranges3__45__cpo7advanceE - _ZN34_INTERNAL_7c4f82b9_4_k_cu_7f02780c4cuda3std3__45__cpo6rbeginE)
_ZN34_INTERNAL_7c4f82b9_4_k_cu_7f02780c4cuda3std3__45__cpo6rbeginE:
	.zero		1
	.type		_ZN34_INTERNAL_7c4f82b9_4_k_cu_7f02780c4cuda3std6ranges3__45__cpo7advanceE,@object
	.size		_ZN34_INTERNAL_7c4f82b9_4_k_cu_7f02780c4cuda3std6ranges3__45__cpo7advanceE,(_ZN34_INTERNAL_7c4f82b9_4_k_cu_7f02780c4cuda3std3__47nulloptE - _ZN34_INTERNAL_7c4f82b9_4_k_cu_7f02780c4cuda3std6ranges3__45__cpo7advanceE)
_ZN34_INTERNAL_7c4f82b9_4_k_cu_7f02780c4cuda3std6ranges3__45__cpo7advanceE:
	.zero		1
	.type		_ZN34_INTERNAL_7c4f82b9_4_k_cu_7f02780c4cuda3std3__47nulloptE,@object
	.size		_ZN34_INTERNAL_7c4f82b9_4_k_cu_7f02780c4cuda3std3__47nulloptE,(_ZN34_INTERNAL_7c4f82b9_4_k_cu_7f02780c4cuda3std6ranges3__45__cpo8distanceE - _ZN34_INTERNAL_7c4f82b9_4_k_cu_7f02780c4cuda3std3__47nulloptE)
_ZN34_INTERNAL_7c4f82b9_4_k_cu_7f02780c4cuda3std3__47nulloptE:
	.zero		1
	.type		_ZN34_INTERNAL_7c4f82b9_4_k_cu_7f02780c4cuda3std6ranges3__45__cpo8distanceE,@object
	.size		_ZN34_INTERNAL_7c4f82b9_4_k_cu_7f02780c4cuda3std6ranges3__45__cpo8distanceE,(_ZN34_INTERNAL_7c4f82b9_4_k_cu_7f02780c6thrust24THRUST_300001_SM_1000_NS12placeholders3_10E - _ZN34_INTERNAL_7c4f82b9_4_k_cu_7f02780c4cuda3std6ranges3__45__cpo8distanceE)
_ZN34_INTERNAL_7c4f82b9_4_k_cu_7f02780c4cuda3std6ranges3__45__cpo8distanceE:
	.zero		1
	.type		_ZN34_INTERNAL_7c4f82b9_4_k_cu_7f02780c6thrust24THRUST_300001_SM_1000_NS12placeholders3_10E,@object
	.size		_ZN34_INTERNAL_7c4f82b9_4_k_cu_7f02780c6thrust24THRUST_300001_SM_1000_NS12placeholders3_10E,(_ZN34_INTERNAL_7c4f82b9_4_k_cu_7f02780c4cuda3std3__419piecewise_constructE - _ZN34_INTERNAL_7c4f82b9_4_k_cu_7f02780c6thrust24THRUST_300001_SM_1000_NS12placeholders3_10E)
_ZN34_INTERNAL_7c4f82b9_4_k_cu_7f02780c6thrust24THRUST_300001_SM_1000_NS12placeholders3_10E:
	.zero		1
	.type		_ZN34_INTERNAL_7c4f82b9_4_k_cu_7f02780c4cuda3std3__419piecewise_constructE,@object
	.size		_ZN34_INTERNAL_7c4f82b9_4_k_cu_7f02780c4cuda3std3__419piecewise_constructE,(_ZN34_INTERNAL_7c4f82b9_4_k_cu_7f02780c4cuda3std6ranges3__45__cpo5cdataE - _ZN34_INTERNAL_7c4f82b9_4_k_cu_7f02780c4cuda3std3__419piecewise_constructE)
_ZN34_INTERNAL_7c4f82b9_4_k_cu_7f02780c4cuda3std3__419piecewise_constructE:
	.zero		1
	.type		_ZN34_INTERNAL_7c4f82b9_4_k_cu_7f02780c4cuda3std6ranges3__45__cpo5cdataE,@object
	.size		_ZN34_INTERNAL_7c4f82b9_4_k_cu_7f02780c4cuda3std6ranges3__45__cpo5cdataE,(_ZN34_INTERNAL_7c4f82b9_4_k_cu_7f02780c6thrust24THRUST_300001_SM_1000_NS12placeholders2_2E - _ZN34_INTERNAL_7c4f82b9_4_k_cu_7f02780c4cuda3std6ranges3__45__cpo5cdataE)
_ZN34_INTERNAL_7c4f82b9_4_k_cu_7f02780c4cuda3std6ranges3__45__cpo5cdataE:
	.zero		1
	.type		_ZN34_INTERNAL_7c4f82b9_4_k_cu_7f02780c6thrust24THRUST_300001_SM_1000_NS12placeholders2_2E,@object
	.size		_ZN34_INTERNAL_7c4f82b9_4_k_cu_7f02780c6thrust24THRUST_300001_SM_1000_NS12placeholders2_2E,(_ZN34_INTERNAL_7c4f82b9_4_k_cu_7f02780c4cuda3std3__45__cpo3endE - _ZN34_INTERNAL_7c4f82b9_4_k_cu_7f02780c6thrust24THRUST_300001_SM_1000_NS12placeholders2_2E)
_ZN34_INTERNAL_7c4f82b9_4_k_cu_7f02780c6thrust24THRUST_300001_SM_1000_NS12placeholders2_2E:
	.zero		1
	.type		_ZN34_INTERNAL_7c4f82b9_4_k_cu_7f02780c4cuda3std3__45__cpo3endE,@object
	.size		_ZN34_INTERNAL_7c4f82b9_4_k_cu_7f02780c4cuda3std3__45__cpo3endE,(_ZN34_INTERNAL_7c4f82b9_4_k_cu_7f02780c4cuda3std6ranges3__45__cpo3endE - _ZN34_INTERNAL_7c4f82b9_4_k_cu_7f02780c4cuda3std3__45__cpo3endE)
_ZN34_INTERNAL_7c4f82b9_4_k_cu_7f02780c4cuda3std3__45__cpo3endE:
	.zero		1
	.type		_ZN34_INTERNAL_7c4f82b9_4_k_cu_7f02780c4cuda3std6ranges3__45__cpo3endE,@object
	.size		_ZN34_INTERNAL_7c4f82b9_4_k_cu_7f02780c4cuda3std6ranges3__45__cpo3endE,(_ZN34_INTERNAL_7c4f82b9_4_k_cu_7f02780c6thrust24THRUST_300001_SM_1000_NS12placeholders2_6E - _ZN34_INTERNAL_7c4f82b9_4_k_cu_7f02780c4cuda3std6ranges3__45__cpo3endE)
_ZN34_INTERNAL_7c4f82b9_4_k_cu_7f02780c4cuda3std6ranges3__45__cpo3endE:
	.zero		1
	.type		_ZN34_INTERNAL_7c4f82b9_4_k_cu_7f02780c6thrust24THRUST_300001_SM_1000_NS12placeholders2_6E,@object
	.size		_ZN34_INTERNAL_7c4f82b9_4_k_cu_7f02780c6thrust24THRUST_300001_SM_1000_NS12placeholders2_6E,(_ZN34_INTERNAL_7c4f82b9_4_k_cu_7f02780c4cuda3std3__45__cpo4rendE - _ZN34_INTERNAL_7c4f82b9_4_k_cu_7f02780c6thrust24THRUST_300001_SM_1000_NS12placeholders2_6E)
_ZN34_INTERNAL_7c4f82b9_4_k_cu_7f02780c6thrust24THRUST_300001_SM_1000_NS12placeholders2_6E:
	.zero		1
	.type		_ZN34_INTERNAL_7c4f82b9_4_k_cu_7f02780c4cuda3std3__45__cpo4rendE,@object
	.size		_ZN34_INTERNAL_7c4f82b9_4_k_cu_7f02780c4cuda3std3__45__cpo4rendE,(_ZN34_INTERNAL_7c4f82b9_4_k_cu_7f02780c4cuda3std6ranges3__45__cpo9iter_swapE - _ZN34_INTERNAL_7c4f82b9_4_k_cu_7f02780c4cuda3std3__45__cpo4rendE)
_ZN34_INTERNAL_7c4f82b9_4_k_cu_7f02780c4cuda3std3__45__cpo4rendE:
	.zero		1
	.type		_ZN34_INTERNAL_7c4f82b9_4_k_cu_7f02780c4cuda3std6ranges3__45__cpo9iter_swapE,@object
	.size		_ZN34_INTERNAL_7c4f82b9_4_k_cu_7f02780c4cuda3std6ranges3__45__cpo9iter_swapE,(_ZN34_INTERNAL_7c4f82b9_4_k_cu_7f02780c4cuda3std3__48unexpectE - _ZN34_INTERNAL_7c4f82b9_4_k_cu_7f02780c4cuda3std6ranges3__45__cpo9iter_swapE)
_ZN34_INTERNAL_7c4f82b9_4_k_cu_7f02780c4cuda3std6ranges3__45__cpo9iter_swapE:
	.zero		1
	.type		_ZN34_INTERNAL_7c4f82b9_4_k_cu_7f02780c4cuda3std3__48unexpectE,@object
	.size		_ZN34_INTERNAL_7c4f82b9_4_k_cu_7f02780c4cuda3std3__48unexpectE,(_ZN34_INTERNAL_7c4f82b9_4_k_cu_7f02780c6thrust24THRUST_300001_SM_1000_NS8cuda_cub3parE - _ZN34_INTERNAL_7c4f82b9_4_k_cu_7f02780c4cuda3std3__48unexpectE)
_ZN34_INTERNAL_7c4f82b9_4_k_cu_7f02780c4cuda3std3__48unexpectE:
	.zero		1
	.type		_ZN34_INTERNAL_7c4f82b9_4_k_cu_7f02780c6thrust24THRUST_300001_SM_1000_NS8cuda_cub3parE,@object
	.size		_ZN34_INTERNAL_7c4f82b9_4_k_cu_7f02780c6thrust24THRUST_300001_SM_1000_NS8cuda_cub3parE,(_ZN34_INTERNAL_7c4f82b9_4_k_cu_7f02780c6thrust24THRUST_300001_SM_1000_NS12placeholders2_4E - _ZN34_INTERNAL_7c4f82b9_4_k_cu_7f02780c6thrust24THRUST_300001_SM_1000_NS8cuda_cub3parE)
_ZN34_INTERNAL_7c4f82b9_4_k_cu_7f02780c6thrust24THRUST_300001_SM_1000_NS8cuda_cub3parE:
	.zero		1
	.type		_ZN34_INTERNAL_7c4f82b9_4_k_cu_7f02780c6thrust24THRUST_300001_SM_1000_NS12placeholders2_4E,@object
	.size		_ZN34_INTERNAL_7c4f82b9_4_k_cu_7f02780c6thrust24THRUST_300001_SM_1000_NS12placeholders2_4E,(_ZN34_INTERNAL_7c4f82b9_4_k_cu_7f02780c4cuda3std3__45__cpo4cendE - _ZN34_INTERNAL_7c4f82b9_4_k_cu_7f02780c6thrust24THRUST_300001_SM_1000_NS12placeholders2_4E)
_ZN34_INTERNAL_7c4f82b9_4_k_cu_7f02780c6thrust24THRUST_300001_SM_1000_NS12placeholders2_4E:
	.zero		1
	.type		_ZN34_INTERNAL_7c4f82b9_4_k_cu_7f02780c4cuda3std3__45__cpo4cendE,@object
	.size		_ZN34_INTERNAL_7c4f82b9_4_k_cu_7f02780c4cuda3std3__45__cpo4cendE,(_ZN34_INTERNAL_7c4f82b9_4_k_cu_7f02780c4cuda3std6ranges3__45__cpo4cendE - _ZN34_INTERNAL_7c4f82b9_4_k_cu_7f02780c4cuda3std3__45__cpo4cendE)
_ZN34_INTERNAL_7c4f82b9_4_k_cu_7f02780c4cuda3std3__45__cpo4cendE:
	.zero		1
	.type		_ZN34_INTERNAL_7c4f82b9_4_k_cu_7f02780c4cuda3std6ranges3__45__cpo4cendE,@object
	.size		_ZN34_INTERNAL_7c4f82b9_4_k_cu_7f02780c4cuda3std6ranges3__45__cpo4cendE,(_ZN34_INTERNAL_7c4f82b9_4_k_cu_7f02780c4cuda3std3__420unreachable_sentinelE - _ZN34_INTERNAL_7c4f82b9_4_k_cu_7f02780c4cuda3std6ranges3__45__cpo4cendE)
_ZN34_INTERNAL_7c4f82b9_4_k_cu_7f02780c4cuda3std6ranges3__45__cpo4cendE:
	.zero		1
	.type		_ZN34_INTERNAL_7c4f82b9_4_k_cu_7f02780c4cuda3std3__420unreachable_sentinelE,@object
	.size		_ZN34_INTERNAL_7c4f82b9_4_k_cu_7f02780c4cuda3std3__420unreachable_sentinelE,(_ZN34_INTERNAL_7c4f82b9_4_k_cu_7f02780c4cuda3std6ranges3__45__cpo5ssizeE - _ZN34_INTERNAL_7c4f82b9_4_k_cu_7f02780c4cuda3std3__420unreachable_sentinelE)
_ZN34_INTERNAL_7c4f82b9_4_k_cu_7f02780c4cuda3std3__420unreachable_sentinelE:
	.zero		1
	.type		_ZN34_INTERNAL_7c4f82b9_4_k_cu_7f02780c4cuda3std6ranges3__45__cpo5ssizeE,@object
	.size		_ZN34_INTERNAL_7c4f82b9_4_k_cu_7f02780c4cuda3std6ranges3__45__cpo5ssizeE,(_ZN34_INTERNAL_7c4f82b9_4_k_cu_7f02780c6thrust24THRUST_300001_SM_1000_NS12placeholders2_8E - _ZN34_INTERNAL_7c4f82b9_4_k_cu_7f02780c4cuda3std6ranges3__45__cpo5ssizeE)
_ZN34_INTERNAL_7c4f82b9_4_k_cu_7f02780c4cuda3std6ranges3__45__cpo5ssizeE:
	.zero		1
	.type		_ZN34_INTERNAL_7c4f82b9_4_k_cu_7f02780c6thrust24THRUST_300001_SM_1000_NS12placeholders2_8E,@object
	.size		_ZN34_INTERNAL_7c4f82b9_4_k_cu_7f02780c6thrust24THRUST_300001_SM_1000_NS12placeholders2_8E,(_ZN34_INTERNAL_7c4f82b9_4_k_cu_7f02780c4cuda3std3__45__cpo5crendE - _ZN34_INTERNAL_7c4f82b9_4_k_cu_7f02780c6thrust24THRUST_300001_SM_1000_NS12placeholders2_8E)
_ZN34_INTERNAL_7c4f82b9_4_k_cu_7f02780c6thrust24THRUST_300001_SM_1000_NS12placeholders2_8E:
	.zero		1
	.type		_ZN34_INTERNAL_7c4f82b9_4_k_cu_7f02780c4cuda3std3__45__cpo5crendE,@object
	.size		_ZN34_INTERNAL_7c4f82b9_4_k_cu_7f02780c4cuda3std3__45__cpo5crendE,(_ZN34_INTERNAL_7c4f82b9_4_k_cu_7f02780c4cuda3std6ranges3__45__cpo4prevE - _ZN34_INTERNAL_7c4f82b9_4_k_cu_7f02780c4cuda3std3__45__cpo5crendE)
_ZN34_INTERNAL_7c4f82b9_4_k_cu_7f02780c4cuda3std3__45__cpo5crendE:
	.zero		1
	.type		_ZN34_INTERNAL_7c4f82b9_4_k_cu_7f02780c4cuda3std6ranges3__45__cpo4prevE,@object
	.size		_ZN34_INTERNAL_7c4f82b9_4_k_cu_7f02780c4cuda3std6ranges3__45__cpo4prevE,(_ZN34_INTERNAL_7c4f82b9_4_k_cu_7f02780c4cuda3std6ranges3__45__cpo9iter_moveE - _ZN34_INTERNAL_7c4f82b9_4_k_cu_7f02780c4cuda3std6ranges3__45__cpo4prevE)
_ZN34_INTERNAL_7c4f82b9_4_k_cu_7f02780c4cuda3std6ranges3__45__cpo4prevE:
	.zero		1
	.type		_ZN34_INTERNAL_7c4f82b9_4_k_cu_7f02780c4cuda3std6ranges3__45__cpo9iter_moveE,@object
	.size		_ZN34_INTERNAL_7c4f82b9_4_k_cu_7f02780c4cuda3std6ranges3__45__cpo9iter_moveE,(_ZN34_INTERNAL_7c4f82b9_4_k_cu_7f02780c6thrust24THRUST_300001_SM_1000_NS6system6detail10sequential3seqE - _ZN34_INTERNAL_7c4f82b9_4_k_cu_7f02780c4cuda3std6ranges3__45__cpo9iter_moveE)
_ZN34_INTERNAL_7c4f82b9_4_k_cu_7f02780c4cuda3std6ranges3__45__cpo9iter_moveE:
	.zero		1
	.type		_ZN34_INTERNAL_7c4f82b9_4_k_cu_7f02780c6thrust24THRUST_300001_SM_1000_NS6system6detail10sequential3seqE,@object
	.size		_ZN34_INTERNAL_7c4f82b9_4_k_cu_7f02780c6thrust24THRUST_300001_SM_1000_NS6system6detail10sequential3seqE,(.L_31 - _ZN34_INTERNAL_7c4f82b9_4_k_cu_7f02780c6thrust24THRUST_300001_SM_1000_NS6system6detail10sequential3seqE)
_ZN34_INTERNAL_7c4f82b9_4_k_cu_7f02780c6thrust24THRUST_300001_SM_1000_NS6system6detail10sequential3seqE:
	.zero		1
.L_31:


//--------------------- .nv.constant0._ZN3cub18CUB_300001_SM_10006detail9transform16transform_kernelINS2_10policy_hubILb1EN4cuda3std3__45tupleIJN6thrust24THRUST_300001_SM_1000_NS10device_ptrIdEEEEEE10policy1000El16thrust_function4SC_JPdEEEvT0_iT1_T2_DpNS2_10kernel_argIT3_EE --------------------------
	.section	.nv.constant0._ZN3cub18CUB_300001_SM_10006detail9transform16transform_kernelINS2_10policy_hubILb1EN4cuda3std3__45tupleIJN6thrust24THRUST_300001_SM_1000_NS10device_ptrIdEEEEEE10policy1000El16thrust_function4SC_JPdEEEvT0_iT1_T2_DpNS2_10kernel_argIT3_EE,"a",@progbits
	.sectionflags	@""
	.align	4
.nv.constant0._ZN3cub18CUB_300001_SM_10006detail9transform16transform_kernelINS2_10policy_hubILb1EN4cuda3std3__45tupleIJN6thrust24THRUST_300001_SM_1000_NS10device_ptrIdEEEEEE10policy1000El16thrust_function4SC_JPdEEEvT0_iT1_T2_DpNS2_10kernel_argIT3_EE:
	.zero		936


//--------------------- .nv.constant0._ZN3cub18CUB_300001_SM_10006detail9transform16transform_kernelINS2_10policy_hubILb1EN4cuda3std3__45tupleIJN6thrust24THRUST_300001_SM_1000_NS10device_ptrIdEEEEEE10policy1000Ei16thrust_function4SC_JPdEEEvT0_iT1_T2_DpNS2_10kernel_argIT3_EE --------------------------
	.section	.nv.constant0._ZN3cub18CUB_300001_SM_10006detail9transform16transform_kernelINS2_10policy_hubILb1EN4cuda3std3__45tupleIJN6thrust24THRUST_300001_SM_1000_NS10device_ptrIdEEEEEE10policy1000Ei16thrust_function4SC_JPdEEEvT0_iT1_T2_DpNS2_10kernel_argIT3_EE,"a",@progbits
	.sectionflags	@""
	.align	4
.nv.constant0._ZN3cub18CUB_300001_SM_10006detail9transform16transform_kernelINS2_10policy_hubILb1EN4cuda3std3__45tupleIJN6thrust24THRUST_300001_SM_1000_NS10device_ptrIdEEEEEE10policy1000Ei16thrust_function4SC_JPdEEEvT0_iT1_T2_DpNS2_10kernel_argIT3_EE:
	.zero		936


//--------------------- .nv.constant0._ZN3cub18CUB_300001_SM_10006detail9transform16transform_kernelINS2_10policy_hubILb1EN4cuda3std3__45tupleIJN6thrust24THRUST_300001_SM_1000_NS10device_ptrIdEEEEEE10policy1000El16thrust_function3SC_JPdEEEvT0_iT1_T2_DpNS2_10kernel_argIT3_EE --------------------------
	.section	.nv.constant0._ZN3cub18CUB_300001_SM_10006detail9transform16transform_kernelINS2_10policy_hubILb1EN4cuda3std3__45tupleIJN6thrust24THRUST_300001_SM_1000_NS10device_ptrIdEEEEEE10policy1000El16thrust_function3SC_JPdEEEvT0_iT1_T2_DpNS2_10kernel_argIT3_EE,"a",@progbits
	.sectionflags	@""
	.align	4
.nv.constant0._ZN3cub18CUB_300001_SM_10006detail9transform16transform_kernelINS2_10policy_hubILb1EN4cuda3std3__45tupleIJN6thrust24THRUST_300001_SM_1000_NS10device_ptrIdEEEEEE10policy1000El16thrust_function3SC_JPdEEEvT0_iT1_T2_DpNS2_10kernel_argIT3_EE:
	.zero		936


//--------------------- .nv.constant0._ZN3cub18CUB_300001_SM_10006detail9transform16transform_kernelINS2_10policy_hubILb1EN4cuda3std3__45tupleIJN6thrust24THRUST_300001_SM_1000_NS10device_ptrIdEEEEEE10policy1000Ei16thrust_function3SC_JPdEEEvT0_iT1_T2_DpNS2_10kernel_argIT3_EE --------------------------
	.section	.nv.constant0._ZN3cub18CUB_300001_SM_10006detail9transform16transform_kernelINS2_10policy_hubILb1EN4cuda3std3__45tupleIJN6thrust24THRUST_300001_SM_1000_NS10device_ptrIdEEEEEE10policy1000Ei16thrust_function3SC_JPdEEEvT0_iT1_T2_DpNS2_10kernel_argIT3_EE,"a",@progbits
	.sectionflags	@""
	.align	4
.nv.constant0._ZN3cub18CUB_300001_SM_10006detail9transform16transform_kernelINS2_10policy_hubILb1EN4cuda3std3__45tupleIJN6thrust24THRUST_300001_SM_1000_NS10device_ptrIdEEEEEE10policy1000Ei16thrust_function3SC_JPdEEEvT0_iT1_T2_DpNS2_10kernel_argIT3_EE:
	.zero		936


//--------------------- .nv.constant0._ZN3cub18CUB_300001_SM_10006detail9transform16transform_kernelINS2_10policy_hubILb1EN4cuda3std3__45tupleIJN6thrust24THRUST_300001_SM_1000_NS10device_ptrIdEESC_EEEE10policy1000El16thrust_function2SC_JPdSH_EEEvT0_iT1_T2_DpNS2_10kernel_argIT3_EE --------------------------
	.section	.nv.constant0._ZN3cub18CUB_300001_SM_10006detail9transform16transform_kernelINS2_10policy_hubILb1EN4cuda3std3__45tupleIJN6thrust24THRUST_300001_SM_1000_NS10device_ptrIdEESC_EEEE10policy1000El16thrust_function2SC_JPdSH_EEEvT0_iT1_T2_DpNS2_10kernel_argIT3_EE,"a",@progbits
	.sectionflags	@""
	.align	4
.nv.constant0._ZN3cub18CUB_300001_SM_10006detail9transform16transform_kernelINS2_10policy_hubILb1EN4cuda3std3__45tupleIJN6thrust24THRUST_300001_SM_1000_NS10device_ptrIdEESC_EEEE10policy1000El16thrust_function2SC_JPdSH_EEEvT0_iT1_T2_DpNS2_10kernel_argIT3_EE:
	.zero		952


//--------------------- .nv.constant0._ZN3cub18CUB_300001_SM_10006detail9transform16transform_kernelINS2_10policy_hubILb1EN4cuda3std3__45tupleIJN6thrust24THRUST_300001_SM_1000_NS10device_ptrIdEESC_EEEE10policy1000Ei16thrust_function2SC_JPdSH_EEEvT0_iT1_T2_DpNS2_10kernel_argIT3_EE --------------------------
	.section	.nv.constant0._ZN3cub18CUB_300001_SM_10006detail9transform16transform_kernelINS2_10policy_hubILb1EN4cuda3std3__45tupleIJN6thrust24THRUST_300001_SM_1000_NS10device_ptrIdEESC_EEEE10policy1000Ei16thrust_function2SC_JPdSH_EEEvT0_iT1_T2_DpNS2_10kernel_argIT3_EE,"a",@progbits
	.sectionflags	@""
	.align	4
.nv.constant0._ZN3cub18CUB_300001_SM_10006detail9transform16transform_kernelINS2_10policy_hubILb1EN4cuda3std3__45tupleIJN6thrust24THRUST_300001_SM_1000_NS10device_ptrIdEESC_EEEE10policy1000Ei16thrust_function2SC_JPdSH_EEEvT0_iT1_T2_DpNS2_10kernel_argIT3_EE:
	.zero		952


//--------------------- .nv.constant0._ZN3cub18CUB_300001_SM_10006detail9transform16transform_kernelINS2_10policy_hubILb1EN4cuda3std3__45tupleIJN6thrust24THRUST_300001_SM_1000_NS10device_ptrIdEEEEEE10policy1000El16thrust_function1SC_JPdEEEvT0_iT1_T2_DpNS2_10kernel_argIT3_EE --------------------------
	.section	.nv.constant0._ZN3cub18CUB_300001_SM_10006detail9transform16transform_kernelINS2_10policy_hubILb1EN4cuda3std3__45tupleIJN6thrust24THRUST_300001_SM_1000_NS10device_ptrIdEEEEEE10policy1000El16thrust_function1SC_JPdEEEvT0_iT1_T2_DpNS2_10kernel_argIT3_EE,"a",@progbits
	.sectionflags	@""
	.align	4
.nv.constant0._ZN3cub18CUB_300001_SM_10006detail9transform16transform_kernelINS2_10policy_hubILb1EN4cuda3std3__45tupleIJN6thrust24THRUST_300001_SM_1000_NS10device_ptrIdEEEEEE10policy1000El16thrust_function1SC_JPdEEEvT0_iT1_T2_DpNS2_10kernel_argIT3_EE:
	.zero		936


//--------------------- .nv.constant0._ZN3cub18CUB_300001_SM_10006detail9transform16transform_kernelINS2_10policy_hubILb1EN4cuda3std3__45tupleIJN6thrust24THRUST_300001_SM_1000_NS10device_ptrIdEEEEEE10policy1000Ei16thrust_function1SC_JPdEEEvT0_iT1_T2_DpNS2_10kernel_argIT3_EE --------------------------
	.section	.nv.constant0._ZN3cub18CUB_300001_SM_10006detail9transform16transform_kernelINS2_10policy_hubILb1EN4cuda3std3__45tupleIJN6thrust24THRUST_300001_SM_1000_NS10device_ptrIdEEEEEE10policy1000Ei16thrust_function1SC_JPdEEEvT0_iT1_T2_DpNS2_10kernel_argIT3_EE,"a",@progbits
	.sectionflags	@""
	.align	4
.nv.constant0._ZN3cub18CUB_300001_SM_10006detail9transform16transform_kernelINS2_10policy_hubILb1EN4cuda3std3__45tupleIJN6thrust24THRUST_300001_SM_1000_NS10device_ptrIdEEEEEE10policy1000Ei16thrust_function1SC_JPdEEEvT0_iT1_T2_DpNS2_10kernel_argIT3_EE:
	.zero		936


//--------------------- .nv.constant0._ZN3cub18CUB_300001_SM_10006detail9transform16transform_kernelINS2_10policy_hubILb1EN4cuda3std3__45tupleIJN6thrust24THRUST_300001_SM_1000_NS6detail15normal_iteratorINSA_10device_ptrIdEEEEEEEE10policy1000El16thrust_function4SF_JPdEEEvT0_iT1_T2_DpNS2_10kernel_argIT3_EE --------------------------
	.section	.nv.constant0._ZN3cub18CUB_300001_SM_10006detail9transform16transform_kernelINS2_10policy_hubILb1EN4cuda3std3__45tupleIJN6thrust24THRUST_300001_SM_1000_NS6detail15normal_iteratorINSA_10device_ptrIdEEEEEEEE10policy1000El16thrust_function4SF_JPdEEEvT0_iT1_T2_DpNS2_10kernel_argIT3_EE,"a",@progbits
	.sectionflags	@""
	.align	4
.nv.constant0._ZN3cub18CUB_300001_SM_10006detail9transform16transform_kernelINS2_10policy_hubILb1EN4cuda3std3__45tupleIJN6thrust24THRUST_300001_SM_1000_NS6detail15normal_iteratorINSA_10device_ptrIdEEEEEEEE10policy1000El16thrust_function4SF_JPdEEEvT0_iT1_T2_DpNS2_10kernel_argIT3_EE:
	.zero		936


//--------------------- .nv.constant0._ZN3cub18CUB_300001_SM_10006detail9transform16transform_kernelINS2_10policy_hubILb1EN4cuda3std3__45tupleIJN6thrust24THRUST_300001_SM_1000_NS6detail15normal_iteratorINSA_10device_ptrIdEEEEEEEE10policy1000Ei16thrust_function4SF_JPdEEEvT0_iT1_T2_DpNS2_10kernel_argIT3_EE --------------------------
	.section	.nv.constant0._ZN3cub18CUB_300001_SM_10006detail9transform16transform_kernelINS2_10policy_hubILb1EN4cuda3std3__45tupleIJN6thrust24THRUST_300001_SM_1000_NS6detail15normal_iteratorINSA_10device_ptrIdEEEEEEEE10policy1000Ei16thrust_function4SF_JPdEEEvT0_iT1_T2_DpNS2_10kernel_argIT3_EE,"a",@progbits
	.sectionflags	@""
	.align	4
.nv.constant0._ZN3cub18CUB_300001_SM_10006detail9transform16transform_kernelINS2_10policy_hubILb1EN4cuda3std3__45tupleIJN6thrust24THRUST_300001_SM_1000_NS6detail15normal_iteratorINSA_10device_ptrIdEEEEEEEE10policy1000Ei16thrust_function4SF_JPdEEEvT0_iT1_T2_DpNS2_10kernel_argIT3_EE:
	.zero		936


//--------------------- .nv.constant0._ZN3cub18CUB_300001_SM_10006detail9transform16transform_kernelINS2_10policy_hubILb1EN4cuda3std3__45tupleIJN6thrust24THRUST_300001_SM_1000_NS6detail15normal_iteratorINSA_10device_ptrIdEEEEEEEE10policy1000El16thrust_function3SF_JPdEEEvT0_iT1_T2_DpNS2_10kernel_argIT3_EE --------------------------
	.section	.nv.constant0._ZN3cub18CUB_300001_SM_10006detail9transform16transform_kernelINS2_10policy_hubILb1EN4cuda3std3__45tupleIJN6thrust24THRUST_300001_SM_1000_NS6detail15normal_iteratorINSA_10device_ptrIdEEEEEEEE10policy1000El16thrust_function3SF_JPdEEEvT0_iT1_T2_DpNS2_10kernel_argIT3_EE,"a",@progbits
	.sectionflags	@""
	.align	4
.nv.constant0._ZN3cub18CUB_300001_SM_10006detail9transform16transform_kernelINS2_10policy_hubILb1EN4cuda3std3__45tupleIJN6thrust24THRUST_300001_SM_1000_NS6detail15normal_iteratorINSA_10device_ptrIdEEEEEEEE10policy1000El16thrust_function3SF_JPdEEEvT0_iT1_T2_DpNS2_10kernel_argIT3_EE:
	.zero		936


//--------------------- .nv.constant0._ZN3cub18CUB_300001_SM_10006detail9transform16transform_kernelINS2_10policy_hubILb1EN4cuda3std3__45tupleIJN6thrust24THRUST_300001_SM_1000_NS6detail15normal_iteratorINSA_10device_ptrIdEEEEEEEE10policy1000Ei16thrust_function3SF_JPdEEEvT0_iT1_T2_DpNS2_10kernel_argIT3_EE --------------------------
	.section	.nv.constant0._ZN3cub18CUB_300001_SM_10006detail9transform16transform_kernelINS2_10policy_hubILb1EN4cuda3std3__45tupleIJN6thrust24THRUST_300001_SM_1000_NS6detail15normal_iteratorINSA_10device_ptrIdEEEEEEEE10policy1000Ei16thrust_function3SF_JPdEEEvT0_iT1_T2_DpNS2_10kernel_argIT3_EE,"a",@progbits
	.sectionflags	@""
	.align	4
.nv.constant0._ZN3cub18CUB_300001_SM_10006detail9transform16transform_kernelINS2_10policy_hubILb1EN4cuda3std3__45tupleIJN6thrust24THRUST_300001_SM_1000_NS6detail15normal_iteratorINSA_10device_ptrIdEEEEEEEE10policy1000Ei16thrust_function3SF_JPdEEEvT0_iT1_T2_DpNS2_10kernel_argIT3_EE:
	.zero		936


//--------------------- .nv.constant0._ZN3cub18CUB_300001_SM_10006detail9transform16transform_kernelINS2_10policy_hubILb1EN4cuda3std3__45tupleIJN6thrust24THRUST_300001_SM_1000_NS6detail15normal_iteratorINSA_10device_ptrIdEEEESF_EEEE10policy1000El16thrust_function2SF_JPdSK_EEEvT0_iT1_T2_DpNS2_10kernel_argIT3_EE --------------------------
	.section	.nv.constant0._ZN3cub18CUB_300001_SM_10006detail9transform16transform_kernelINS2_10policy_hubILb1EN4cuda3std3__45tupleIJN6thrust24THRUST_300001_SM_1000_NS6detail15normal_iteratorINSA_10device_ptrIdEEEESF_EEEE10policy1000El16thrust_function2SF_JPdSK_EEEvT0_iT1_T2_DpNS2_10kernel_argIT3_EE,"a",@progbits
	.sectionflags	@""
	.align	4
.nv.constant0._ZN3cub18CUB_300001_SM_10006detail9transform16transform_kernelINS2_10policy_hubILb1EN4cuda3std3__45tupleIJN6thrust24THRUST_300001_SM_1000_NS6detail15normal_iteratorINSA_10device_ptrIdEEEESF_EEEE10policy1000El16thrust_function2SF_JPdSK_EEEvT0_iT1_T2_DpNS2_10kernel_argIT3_EE:
	.zero		952


//--------------------- .nv.constant0._ZN3cub18CUB_300001_SM_10006detail9transform16transform_kernelINS2_10policy_hubILb1EN4cuda3std3__45tupleIJN6thrust24THRUST_300001_SM_1000_NS6detail15normal_iteratorINSA_10device_ptrIdEEEESF_EEEE10policy1000Ei16thrust_function2SF_JPdSK_EEEvT0_iT1_T2_DpNS2_10kernel_argIT3_EE --------------------------
	.section	.nv.constant0._ZN3cub18CUB_300001_SM_10006detail9transform16transform_kernelINS2_10policy_hubILb1EN4cuda3std3__45tupleIJN6thrust24THRUST_300001_SM_1000_NS6detail15normal_iteratorINSA_10device_ptrIdEEEESF_EEEE10policy1000Ei16thrust_function2SF_JPdSK_EEEvT0_iT1_T2_DpNS2_10kernel_argIT3_EE,"a",@progbits
	.sectionflags	@""
	.align	4
.nv.constant0._ZN3cub18CUB_300001_SM_10006detail9transform16transform_kernelINS2_10policy_hubILb1EN4cuda3std3__45tupleIJN6thrust24THRUST_300001_SM_1000_NS6detail15normal_iteratorINSA_10device_ptrIdEEEESF_EEEE10policy1000Ei16thrust_function2SF_JPdSK_EEEvT0_iT1_T2_DpNS2_10kernel_argIT3_EE:
	.zero		952


//--------------------- .nv.constant0._ZN3cub18CUB_300001_SM_10006detail9transform16transform_kernelINS2_10policy_hubILb1EN4cuda3std3__45tupleIJN6thrust24THRUST_300001_SM_1000_NS6detail15normal_iteratorINSA_10device_ptrIdEEEEEEEE10policy1000El16thrust_function1SF_JPdEEEvT0_iT1_T2_DpNS2_10kernel_argIT3_EE --------------------------
	.section	.nv.constant0._ZN3cub18CUB_300001_SM_10006detail9transform16transform_kernelINS2_10policy_hubILb1EN4cuda3std3__45tupleIJN6thrust24THRUST_300001_SM_1000_NS6detail15normal_iteratorINSA_10device_ptrIdEEEEEEEE10policy1000El16thrust_function1SF_JPdEEEvT0_iT1_T2_DpNS2_10kernel_argIT3_EE,"a",@progbits
	.sectionflags	@""
	.align	4
.nv.constant0._ZN3cub18CUB_300001_SM_10006detail9transform16transform_kernelINS2_10policy_hubILb1EN4cuda3std3__45tupleIJN6thrust24THRUST_300001_SM_1000_NS6detail15normal_iteratorINSA_10device_ptrIdEEEEEEEE10policy1000El16thrust_function1SF_JPdEEEvT0_iT1_T2_DpNS2_10kernel_argIT3_EE:
	.zero		936


//--------------------- .nv.constant0._ZN3cub18CUB_300001_SM_10006detail9transform16transform_kernelINS2_10policy_hubILb1EN4cuda3std3__45tupleIJN6thrust24THRUST_300001_SM_1000_NS6detail15normal_iteratorINSA_10device_ptrIdEEEEEEEE10policy1000Ei16thrust_function1SF_JPdEEEvT0_iT1_T2_DpNS2_10kernel_argIT3_EE --------------------------
	.section	.nv.constant0._ZN3cub18CUB_300001_SM_10006detail9transform16transform_kernelINS2_10policy_hubILb1EN4cuda3std3__45tupleIJN6thrust24THRUST_300001_SM_1000_NS6detail15normal_iteratorINSA_10device_ptrIdEEEEEEEE10policy1000Ei16thrust_function1SF_JPdEEEvT0_iT1_T2_DpNS2_10kernel_argIT3_EE,"a",@progbits
	.sectionflags	@""
	.align	4
.nv.constant0._ZN3cub18CUB_300001_SM_10006detail9transform16transform_kernelINS2_10policy_hubILb1EN4cuda3std3__45tupleIJN6thrust24THRUST_300001_SM_1000_NS6detail15normal_iteratorINSA_10device_ptrIdEEEEEEEE10policy1000Ei16thrust_function1SF_JPdEEEvT0_iT1_T2_DpNS2_10kernel_argIT3_EE:
	.zero		936


//--------------------- .nv.constant0._ZN3cub18CUB_300001_SM_10006detail11EmptyKernelIvEEvv --------------------------
	.section	.nv.constant0._ZN3cub18CUB_300001_SM_10006detail11EmptyKernelIvEEvv,"a",@progbits
	.sectionflags	@""
	.align	4
.nv.constant0._ZN3cub18CUB_300001_SM_10006detail11EmptyKernelIvEEvv:
	.zero		896


//--------------------- .nv.constant0._Z14gpu_add_scalariPdd --------------------------
	.section	.nv.constant0._Z14gpu_add_scalariPdd,"a",@progbits
	.sectionflags	@""
	.align	4
.nv.constant0._Z14gpu_add_scalariPdd:
	.zero		920


//--------------------- .nv.constant0._Z14function_4_gpuPdS_i --------------------------
	.section	.nv.constant0._Z14function_4_gpuPdS_i,"a",@progbits
	.sectionflags	@""
	.align	4
.nv.constant0._Z14function_4_gpuPdS_i:
	.zero		916


//--------------------- .nv.constant0._Z14function_3_gpuPdS_i --------------------------
	.section	.nv.constant0._Z14function_3_gpuPdS_i,"a",@progbits
	.sectionflags	@""
	.align	4
.nv.constant0._Z14function_3_gpuPdS_i:
	.zero		916


//--------------------- .nv.constant0._Z14function_2_gpuPdS_S_i --------------------------
	.section	.nv.constant0._Z14function_2_gpuPdS_S_i,"a",@progbits
	.sectionflags	@""
	.align	4
.nv.constant0._Z14function_2_gpuPdS_S_i:
	.zero		924


//--------------------- .nv.constant0._Z14function_1_gpuPdS_i --------------------------
	.section	.nv.constant0._Z14function_1_gpuPdS_i,"a",@progbits
	.sectionflags	@""
	.align	4
.nv.constant0._Z14function_1_gpuPdS_i:
	.zero		916


//--------------------- SYMBOLS --------------------------

	.type		.nv.reservedSmem.offset0,@object
	.size		.nv.reservedSmem.offset0,0x4
